def matmul_kernel(
    a_ptr,
    b_ptr,
    c_ptr,
    M,
    N,
    K,
    stride_am,
    stride_ak,
    stride_bk,
    stride_bn,
    stride_cm,
    stride_cn,
    BLOCK_M: tl.constexpr,
    BLOCK_N: tl.constexpr,
    BLOCK_K: tl.constexpr,
    GROUP_M: tl.constexpr,
):
    pid = tl.program_id(axis=0)
    num_pid_m = tl.cdiv(M, BLOCK_M)
    num_pid_n = tl.cdiv(N, BLOCK_N)
    num_pid_in_group = GROUP_M * num_pid_n
    group_id = pid // num_pid_in_group
    first_pid_m = group_id * GROUP_M
    group_size_m = min(num_pid_m - first_pid_m, GROUP_M)
    pid_m = first_pid_m + ((pid % num_pid_in_group) % group_size_m)
    pid_n = (pid % num_pid_in_group) // group_size_m

    offs_am = (pid_m * BLOCK_M + tl.arange(0, BLOCK_M)) % M
    offs_bn = (pid_n * BLOCK_N + tl.arange(0, BLOCK_N)) % N
    offs_k = tl.arange(0, BLOCK_K)
    a_ptrs = a_ptr + offs_am[:, None] * stride_am + offs_k[None, :] * stride_ak
    b_ptrs = b_ptr + offs_k[:, None] * stride_bk + offs_bn[None, :] * stride_bn

    acc = tl.zeros((BLOCK_M, BLOCK_N), dtype=tl.float32)
    for kk in range(0, tl.cdiv(K, BLOCK_K)):
        a = tl.load(a_ptrs, mask=offs_k[None, :] < K - kk * BLOCK_K, other=0.0)
        b = tl.load(b_ptrs, mask=offs_k[:, None] < K - kk * BLOCK_K, other=0.0)
        acc = tl.dot(a, b, acc)
        a_ptrs += BLOCK_K * stride_ak
        b_ptrs += BLOCK_K * stride_bk

    c = acc.to(c_ptr.dtype.element_ty)
    offs_cm = pid_m * BLOCK_M + tl.arange(0, BLOCK_M)
    offs_cn = pid_n * BLOCK_N + tl.arange(0, BLOCK_N)
    c_ptrs = c_ptr + offs_cm[:, None] * stride_cm + offs_cn[None, :] * stride_cn
    mask = (offs_cm[:, None] < M) & (offs_cn[None, :] < N)
    tl.store(c_ptrs, c, mask=mask)

# config = {"BLOCK_K": 128, "BLOCK_M": 256, "BLOCK_N": 64, "GROUP_M": 8, "arch": "sm_100", "dtype": "fp8e4m3", "num_ctas": 2, "num_stages": 3, "num_warps": 4}
# arch = sm_100


// ===== COMPILED SASS (sm_100a) =====

	.target	sm_100a

	.elftype	@"ET_EXEC"


//--------------------- .note.nv.tkinfo           --------------------------
	.section	.note.nv.tkinfo,"",@"SHT_NOTE"
	.sectionflags	@"SHF_NOTE_NV_TKINFO"
	.tkinfo
        /*0018*/ 	.word	0x00000081
        /*0030*/ 	.string	""
        /*0030*/ 	.string	"ptxas-blackwell"
        /*0030*/ 	.string	"Cuda compilation tools, release 12.9, V12.9.86"
        /*0030*/ 	.string	"Build cuda_12.9.r12.9/compiler.36037853_0"
        /*0030*/ 	.string	"-v  -suppress-debug-info  -lineinfo  -arch sm_100a "



//--------------------- .note.nv.cuver            --------------------------
	.section	.note.nv.cuver,"",@"SHT_NOTE"
	.sectionflags	@"SHF_NOTE_NV_CUVER"
        /*0018*/ 	.short	0x0001
        /*001a*/ 	.short	0x0064
        /*001c*/ 	.short	0x0001
        /*001e*/ 	.short	0x0000
        /*0020*/ 	.short	0x0001
        /*0022*/ 	.short	0x0000


//--------------------- .nv.info                  --------------------------
	.section	.nv.info,"",@"SHT_CUDA_INFO"
	.align	4


	//----- nvinfo : EIATTR_REGCOUNT
	.align		4
        /*0000*/ 	.byte	0x04, 0x2f
        /*0002*/ 	.short	(.L_6 - .L_5)
	.align		4
.L_5:
        /*0004*/ 	.word	index@(matmul_kernel)
        /*0008*/ 	.word	0x00000060


	//----- nvinfo : EIATTR_FRAME_SIZE
	.align		4
.L_6:
        /*000c*/ 	.byte	0x04, 0x11
        /*000e*/ 	.short	(.L_8 - .L_7)
	.align		4
.L_7:
        /*0010*/ 	.word	index@($__internal_2_$__cuda_sm10x_tcgen05_guardrail_trap_unallocated_columns_being_dealloced)
        /*0014*/ 	.word	0x00000700


	//----- nvinfo : EIATTR_FRAME_SIZE
	.align		4
.L_8:
        /*0018*/ 	.byte	0x04, 0x11
        /*001a*/ 	.short	(.L_10 - .L_9)
	.align		4
.L_9:
        /*001c*/ 	.word	index@($__internal_1_$__cuda_sm10x_tcgen05_guardrail_trap_phase_invalid_during_alloc)
        /*0020*/ 	.word	0x00000700


	//----- nvinfo : EIATTR_FRAME_SIZE
	.align		4
.L_10:
        /*0024*/ 	.byte	0x04, 0x11
        /*0026*/ 	.short	(.L_12 - .L_11)
	.align		4
.L_11:
        /*0028*/ 	.word	index@($__internal_0_$__cuda_sm10x_tcgen05_guardrail_trap_col_being_dealloced_not_returned_by_alloc)
        /*002c*/ 	.word	0x00000700


	//----- nvinfo : EIATTR_FRAME_SIZE
	.align		4
.L_12:
        /*0030*/ 	.byte	0x04, 0x11
        /*0032*/ 	.short	(.L_14 - .L_13)
	.align		4
.L_13:
        /*0034*/ 	.word	index@(matmul_kernel)
        /*0038*/ 	.word	0x00000700


	//----- nvinfo : EIATTR_MIN_STACK_SIZE
	.align		4
.L_14:
        /*003c*/ 	.byte	0x04, 0x12
        /*003e*/ 	.short	(.L_16 - .L_15)
	.align		4
.L_15:
        /*0040*/ 	.word	index@(matmul_kernel)
        /*0044*/ 	.word	0x00000700
.L_16:


//--------------------- .nv.info.matmul_kernel    --------------------------
	.section	.nv.info.matmul_kernel,"",@"SHT_CUDA_INFO"
	.sectionflags	@""
	.align	4


	//----- nvinfo : EIATTR_CUDA_API_VERSION
	.align		4
        /*0000*/ 	.byte	0x04, 0x37
        /*0002*/ 	.short	(.L_18 - .L_17)
.L_17:
        /*0004*/ 	.word	0x00000081


	//----- nvinfo : EIATTR_KPARAM_INFO
	.align		4
.L_18:
        /*0008*/ 	.byte	0x04, 0x17
        /*000a*/ 	.short	(.L_20 - .L_19)
.L_19:
        /*000c*/ 	.word	0x00000000
        /*0010*/ 	.short	0x000d
        /*0012*/ 	.short	0x0048
        /*0014*/ 	.byte	0x00, 0xf4, 0x21, 0x00


	//----- nvinfo : EIATTR_KPARAM_INFO
	.align		4
.L_20:
        /*0018*/ 	.byte	0x04, 0x17
        /*001a*/ 	.short	(.L_22 - .L_21)
.L_21:
        /*001c*/ 	.word	0x00000000
        /*0020*/ 	.short	0x000c
        /*0022*/ 	.short	0x0040
        /*0024*/ 	.byte	0x00, 0xf4, 0x21, 0x00


	//----- nvinfo : EIATTR_KPARAM_INFO
	.align		4
.L_22:
        /*0028*/ 	.byte	0x04, 0x17
        /*002a*/ 	.short	(.L_24 - .L_23)
.L_23:
        /*002c*/ 	.word	0x00000000
        /*0030*/ 	.short	0x000b
        /*0032*/ 	.short	0x0038
        /*0034*/ 	.byte	0x00, 0xf0, 0x11, 0x00


	//----- nvinfo : EIATTR_KPARAM_INFO
	.align		4
.L_24:
        /*0038*/ 	.byte	0x04, 0x17
        /*003a*/ 	.short	(.L_26 - .L_25)
.L_25:
        /*003c*/ 	.word	0x00000000
        /*0040*/ 	.short	0x000a
        /*0042*/ 	.short	0x0034
        /*0044*/ 	.byte	0x00, 0xf0, 0x11, 0x00


	//----- nvinfo : EIATTR_KPARAM_INFO
	.align		4
.L_26:
        /*0048*/ 	.byte	0x04, 0x17
        /*004a*/ 	.short	(.L_28 - .L_27)
.L_27:
        /*004c*/ 	.word	0x00000000
        /*0050*/ 	.short	0x0009
        /*0052*/ 	.short	0x0030
        /*0054*/ 	.byte	0x00, 0xf0, 0x11, 0x00


	//----- nvinfo : EIATTR_KPARAM_INFO
	.align		4
.L_28:
        /*0058*/ 	.byte	0x04, 0x17
        /*005a*/ 	.short	(.L_30 - .L_29)
.L_29:
        /*005c*/ 	.word	0x00000000
        /*0060*/ 	.short	0x0008
        /*0062*/ 	.short	0x002c
        /*0064*/ 	.byte	0x00, 0xf0, 0x11, 0x00


	//----- nvinfo : EIATTR_KPARAM_INFO
	.align		4
.L_30:
        /*0068*/ 	.byte	0x04, 0x17
        /*006a*/ 	.short	(.L_32 - .L_31)
.L_31:
        /*006c*/ 	.word	0x00000000
        /*0070*/ 	.short	0x0007
        /*0072*/ 	.short	0x0028
        /*0074*/ 	.byte	0x00, 0xf0, 0x11, 0x00


	//----- nvinfo : EIATTR_KPARAM_INFO
	.align		4
.L_32:
        /*0078*/ 	.byte	0x04, 0x17
        /*007a*/ 	.short	(.L_34 - .L_33)
.L_33:
        /*007c*/ 	.word	0x00000000
        /*0080*/ 	.short	0x0006
        /*0082*/ 	.short	0x0024
        /*0084*/ 	.byte	0x00, 0xf0, 0x11, 0x00


	//----- nvinfo : EIATTR_KPARAM_INFO
	.align		4
.L_34:
        /*0088*/ 	.byte	0x04, 0x17
        /*008a*/ 	.short	(.L_36 - .L_35)
.L_35:
        /*008c*/ 	.word	0x00000000
        /*0090*/ 	.short	0x0005
        /*0092*/ 	.short	0x0020
        /*0094*/ 	.byte	0x00, 0xf0, 0x11, 0x00


	//----- nvinfo : EIATTR_KPARAM_INFO
	.align		4
.L_36:
        /*0098*/ 	.byte	0x04, 0x17
        /*009a*/ 	.short	(.L_38 - .L_37)
.L_37:
        /*009c*/ 	.word	0x00000000
        /*00a0*/ 	.short	0x0004
        /*00a2*/ 	.short	0x001c
        /*00a4*/ 	.byte	0x00, 0xf0, 0x11, 0x00


	//----- nvinfo : EIATTR_KPARAM_INFO
	.align		4
.L_38:
        /*00a8*/ 	.byte	0x04, 0x17
        /*00aa*/ 	.short	(.L_40 - .L_39)
.L_39:
        /*00ac*/ 	.word	0x00000000
        /*00b0*/ 	.short	0x0003
        /*00b2*/ 	.short	0x0018
        /*00b4*/ 	.byte	0x00, 0xf0, 0x11, 0x00


	//----- nvinfo : EIATTR_KPARAM_INFO
	.align		4
.L_40:
        /*00b8*/ 	.byte	0x04, 0x17
        /*00ba*/ 	.short	(.L_42 - .L_41)
.L_41:
        /*00bc*/ 	.word	0x00000000
        /*00c0*/ 	.short	0x0002
        /*00c2*/ 	.short	0x0010
        /*00c4*/ 	.byte	0x00, 0xf4, 0x21, 0x00


	//----- nvinfo : EIATTR_KPARAM_INFO
	.align		4
.L_42:
        /*00c8*/ 	.byte	0x04, 0x17
        /*00ca*/ 	.short	(.L_44 - .L_43)
.L_43:
        /*00cc*/ 	.word	0x00000000
        /*00d0*/ 	.short	0x0001
        /*00d2*/ 	.short	0x0008
        /*00d4*/ 	.byte	0x00, 0xf4, 0x21, 0x00


	//----- nvinfo : EIATTR_KPARAM_INFO
	.align		4
.L_44:
        /*00d8*/ 	.byte	0x04, 0x17
        /*00da*/ 	.short	(.L_46 - .L_45)
.L_45:
        /*00dc*/ 	.word	0x00000000
        /*00e0*/ 	.short	0x0000
        /*00e2*/ 	.short	0x0000
        /*00e4*/ 	.byte	0x00, 0xf4, 0x21, 0x00


	//----- nvinfo : EIATTR_EXPLICIT_CLUSTER
	.align		4
.L_46:
        /*00e8*/ 	.byte	0x01, 0x3e
	.zero		2


	//----- nvinfo : EIATTR_CTA_PER_CLUSTER
	.align		4
        /*00ec*/ 	.byte	0x04, 0x3d
        /*00ee*/ 	.short	(.L_48 - .L_47)
.L_47:
        /*00f0*/ 	.word	0x00000002
        /*00f4*/ 	.word	0x00000001
        /*00f8*/ 	.word	0x00000001


	//----- nvinfo : EIATTR_AT_ENTRY_FRAGMENTS
	.align		4
.L_48:
        /*00fc*/ 	.byte	0x04, 0x4f
        /*00fe*/ 	.short	(.L_50 - .L_49)


	//   ....[0]....
.L_49:
        /*0100*/ 	.word	0x00000004


	//   ....[1]....
        /*0104*/ 	.word	0x00000005


	//----- nvinfo : EIATTR_RESERVED_SMEM_USED
	.align		4
.L_50:
        /*0108*/ 	.byte	0x01, 0x41
	.zero		2


	//----- nvinfo : EIATTR_SPARSE_MMA_MASK
	.align		4
        /*010c*/ 	.byte	0x03, 0x50
        /*010e*/ 	.short	0x0000


	//----- nvinfo : EIATTR_TCGEN05_2CTA_USED
	.align		4
        /*0110*/ 	.byte	0x01, 0x52
	.zero		2


	//----- nvinfo : EIATTR_MAXREG_COUNT
	.align		4
        /*0114*/ 	.byte	0x03, 0x1b
        /*0116*/ 	.short	0x00ff


	//----- nvinfo : EIATTR_NUM_BARRIERS
	.align		4
        /*0118*/ 	.byte	0x02, 0x4c
        /*011a*/ 	.byte	0x01
	.zero		1


	//----- nvinfo : EIATTR_ANNOTATIONS
	.align		4
        /*011c*/ 	.byte	0x04, 0x55
        /*011e*/ 	.short	(.L_52 - .L_51)


	//   ....[0]....
.L_51:
        /*0120*/ 	.word	0x00000001
        /*0124*/ 	.byte	0x00, 0x10, 0x00, 0x00, 0x01, 0x00, 0x00, 0x00, 0x00, 0x18, 0x00, 0x00, 0x01, 0x00, 0x00, 0x00
        /* <DEDUP_REMOVED lines=675> */
        /*2b64*/ 	.byte	0xf0, 0x3c, 0x01, 0x00, 0x01, 0x00, 0x00, 0x00, 0x40, 0x3d, 0x01, 0x00


	//----- nvinfo : EIATTR_INT_WARP_WIDE_INSTR_OFFSETS
	.align		4
.L_52:
        /*2b70*/ 	.byte	0x04, 0x31
        /*2b72*/ 	.short	(.L_54 - .L_53)


	//   ....[0]....
.L_53:
        /*2b74*/ 	.word	0x000016d0


	//   ....[1]....
        /*2b78*/ 	.word	0x00001700


	//   ....[2]....
        /*2b7c*/ 	.word	0x00007870


	//   ....[3]....
        /*2b80*/ 	.word	0x000159a0


	//   ....[4]....
        /*2b84*/ 	.word	0x000159f0


	//----- nvinfo : EIATTR_COOP_GROUP_MASK_REGIDS
	.align		4
.L_54:
        /*2b88*/ 	.byte	0x04, 0x29
        /*2b8a*/ 	.short	(.L_56 - .L_55)


	//   ....[0]....
.L_55:
        /*2b8c*/ 	.word	0xffffffff


	//   ....[1]....
        /*2b90*/ 	.word	0xffffffff


	//   ....[2]....
        /*2b94*/ 	.word	0xffffffff


	//   ....[3]....
        /*2b98*/ 	.word	0xffffffff


	//----- nvinfo : EIATTR_COOP_GROUP_INSTR_OFFSETS
	.align		4
.L_56:
        /*2b9c*/ 	.byte	0x04, 0x28
        /*2b9e*/ 	.short	(.L_58 - .L_57)


	//   ....[0]....
.L_57:
        /*2ba0*/ 	.word	0x00000070


	//   ....[1]....
        /*2ba4*/ 	.word	0x00000670


	//   ....[2]....
        /*2ba8*/ 	.word	0x00015830


	//   ....[3]....
        /*2bac*/ 	.word	0x00015aa0


	//----- nvinfo : EIATTR_VRC_CTA_INIT_COUNT
	.align		4
.L_58:
        /*2bb0*/ 	.byte	0x02, 0x4a
        /*2bb2*/ 	.byte	0x80
	.zero		1


	//----- nvinfo : EIATTR_MBARRIER_INSTR_OFFSETS
	.align		4
        /*2bb4*/ 	.byte	0x04, 0x39
        /*2bb6*/ 	.short	(.L_60 - .L_59)


	//   ....[0]....
.L_59:
        /*2bb8*/ 	.word	0x000002f0
        /*2bbc*/ 	.word	0x00000009
        /*2bc0*/ 	.word	0x00000000
        /*2bc4*/ 	.short	0x010a
        /*2bc6*/ 	.byte	0xff
	.zero		1


	//   ....[1]....
        /*2bc8*/ 	.word	0x00000310
        /*2bcc*/ 	.word	0x00000009
        /*2bd0*/ 	.word	0x00000000
        /*2bd4*/ 	.short	0x010a
        /*2bd6*/ 	.byte	0xff
	.zero		1


	//   ....[2]....
        /*2bd8*/ 	.word	0x000004e0
        /*2bdc*/ 	.word	0x00000009
        /*2be0*/ 	.word	0x00000000
        /*2be4*/ 	.short	0x010a
        /*2be6*/ 	.byte	0xff
	.zero		1


	//   ....[3]....
        /*2be8*/ 	.word	0x00000500
        /*2bec*/ 	.word	0x00000009
        /*2bf0*/ 	.word	0x00000000
        /*2bf4*/ 	.short	0x010a
        /*2bf6*/ 	.byte	0xff
	.zero		1


	//   ....[4]....
        /*2bf8*/ 	.word	0x000005f0
        /*2bfc*/ 	.word	0x00000005
        /*2c00*/ 	.word	0x00000000
        /*2c04*/ 	.short	0x0101
        /*2c06*/ 	.byte	0xff
	.zero		1


	//   ....[5]....
        /*2c08*/ 	.word	0x000018c0
        /*2c0c*/ 	.word	0x000000ff
        /*2c10*/ 	.word	0x00000000
        /*2c14*/ 	.short	0x0100
        /*2c16*/ 	.byte	0x08
	.zero		1


	//   ....[6]....
        /*2c18*/ 	.word	0x000078a0
        /*2c1c*/ 	.word	0x000000ff
        /*2c20*/ 	.word	0x0000a008
        /*2c24*/ 	.short	0x0100
        /*2c26*/ 	.byte	0x06
	.zero		1


	//   ....[7]....
        /*2c28*/ 	.word	0x0000b3a0
        /*2c2c*/ 	.word	0x000000ff
        /*2c30*/ 	.word	0x00000000
        /*2c34*/ 	.short	0x010a
        /*2c36*/ 	.byte	0x08
	.zero		1


	//   ....[8]....
        /*2c38*/ 	.word	0x00013770
        /*2c3c*/ 	.word	0x000000ff
        /*2c40*/ 	.word	0x00000000
        /*2c44*/ 	.short	0x010a
        /*2c46*/ 	.byte	0x08
	.zero		1


	//   ....[9]....
        /*2c48*/ 	.word	0x00013860
        /*2c4c*/ 	.word	0x000000ff
        /*2c50*/ 	.word	0x0000a000
        /*2c54*/ 	.short	0x0108
        /*2c56*/ 	.byte	0x06
	.zero		1


	//   ....[10]....
        /*2c58*/ 	.word	0x000138f0
        /*2c5c*/ 	.word	0x000000ff
        /*2c60*/ 	.word	0x0000a008
        /*2c64*/ 	.short	0x0108
        /*2c66*/ 	.byte	0x06
	.zero		1


	//   ....[11]....
        /*2c68*/ 	.word	0x00015ad0
        /*2c6c*/ 	.word	0x00000009
        /*2c70*/ 	.word	0x00000000
        /*2c74*/ 	.short	0x010a
        /*2c76*/ 	.byte	0xff
	.zero		1


	//   ....[12]....
        /*2c78*/ 	.word	0x00015b30
        /*2c7c*/ 	.word	0x00000009
        /*2c80*/ 	.word	0x00000000
        /*2c84*/ 	.short	0x010a
        /*2c86*/ 	.byte	0xff
	.zero		1


	//   ....[13]....
        /*2c88*/ 	.word	0x00015b80
        /*2c8c*/ 	.word	0x000000ff
        /*2c90*/ 	.word	0x00000000
        /*2c94*/ 	.short	0x010a
        /*2c96*/ 	.byte	0x08
	.zero		1


	//   ....[14]....
        /*2c98*/ 	.word	0x00015bb0
        /*2c9c*/ 	.word	0x000000ff
        /*2ca0*/ 	.word	0x00000000
        /*2ca4*/ 	.short	0x010a
        /*2ca6*/ 	.byte	0x08
	.zero		1


	//----- nvinfo : EIATTR_NUM_MBARRIERS
	.align		4
.L_60:
        /*2ca8*/ 	.byte	0x03, 0x38
        /*2caa*/ 	.short	0x0002


	//----- nvinfo : EIATTR_EXIT_INSTR_OFFSETS
	.align		4
        /*2cac*/ 	.byte	0x04, 0x1c
        /*2cae*/ 	.short	(.L_62 - .L_61)


	//   ....[0]....
.L_61:
        /*2cb0*/ 	.word	0x00015ab0


	//----- nvinfo : EIATTR_REQNTID
	.align		4
.L_62:
        /*2cb4*/ 	.byte	0x04, 0x10
        /*2cb6*/ 	.short	(.L_64 - .L_63)
.L_63:
        /*2cb8*/ 	.word	0x00000080
        /*2cbc*/ 	.word	0x00000001
        /*2cc0*/ 	.word	0x00000001


	//----- nvinfo : EIATTR_CRS_STACK_SIZE
	.align		4
.L_64:
        /*2cc4*/ 	.byte	0x04, 0x1e
        /*2cc6*/ 	.short	(.L_66 - .L_65)
.L_65:
        /*2cc8*/ 	.word	0x00000000


	//----- nvinfo : EIATTR_CBANK_PARAM_SIZE
	.align		4
.L_66:
        /*2ccc*/ 	.byte	0x03, 0x19
        /*2cce*/ 	.short	0x0050


	//----- nvinfo : EIATTR_PARAM_CBANK
	.align		4
        /*2cd0*/ 	.byte	0x04, 0x0a
        /*2cd2*/ 	.short	(.L_68 - .L_67)
	.align		4
.L_67:
        /*2cd4*/ 	.word	index@(.nv.constant0.matmul_kernel)
        /*2cd8*/ 	.short	0x0380
        /*2cda*/ 	.short	0x0050


	//----- nvinfo : EIATTR_SW_WAR
	.align		4
.L_68:
        /*2cdc*/ 	.byte	0x04, 0x36
        /*2cde*/ 	.short	(.L_70 - .L_69)
.L_69:
        /*2ce0*/ 	.word	0x00000008
.L_70:


//--------------------- .nv.compat                --------------------------
	.section	.nv.compat,"",@"SHT_CUDA_COMPAT_INFO"
	.align	4
        /*0000*/ 	.byte	0x02, 0x02, 0x02, 0x00, 0x02, 0x05, 0x05, 0x00, 0x02, 0x03, 0x00, 0x00, 0x02, 0x06, 0x01, 0x00


//--------------------- .nv.callgraph             --------------------------
	.section	.nv.callgraph,"",@"SHT_CUDA_CALLGRAPH"
	.align	4
	.sectionentsize	8
	.align		4
        /*0000*/ 	.word	0x00000000
	.align		4
        /*0004*/ 	.word	0xffffffff
	.align		4
        /*0008*/ 	.word	0x00000000
	.align		4
        /*000c*/ 	.word	0xfffffffe
	.align		4
        /*0010*/ 	.word	0x00000000
	.align		4
        /*0014*/ 	.word	0xfffffffd
	.align		4
        /*0018*/ 	.word	0x00000000
	.align		4
        /*001c*/ 	.word	0xfffffffc


//--------------------- .text.matmul_kernel       --------------------------
	.section	.text.matmul_kernel,"ax",@progbits
	.align	128
        .global         matmul_kernel
        .type           matmul_kernel,@function
        .size           matmul_kernel,(.L_x_28 - matmul_kernel)
        .other          matmul_kernel,@"STO_CUDA_ENTRY STV_DEFAULT"
matmul_kernel:
.text.matmul_kernel:
[----:B------:R-:W0:Y:S01]  /*0000*/  LDC R1, c[0x0][0x37c] ;  /* 0x0000df00ff017b82 */ /* 0x000e220000000800 */
[----:B------:R-:W1:Y:S01]  /*0010*/  S2R R0, SR_TID.X ;  /* 0x0000000000007919 */ /* 0x000e620000002100 */
[----:B0-----:R-:W-:Y:S01]  /*0020*/  VIADD R1, R1, 0xfffff900 ;  /* 0xfffff90001017836 */ /* 0x001fe20000000000 */
[----:B-1----:R-:W-:-:S13]  /*0030*/  ISETP.GE.U32.AND P0, PT, R0, 0x20, PT ;  /* 0x000000200000780c */ /* 0x002fda0003f06070 */
[----:B------:R-:W-:Y:S02]  /*0040*/  VOTEU.ANY UP0, P0 ;  /* 0x0000000000ff7886 */ /* 0x000fe40000000100 */
[----:B------:R-:W-:Y:S05]  /*0050*/  BRA.U UP0, `(.L_x_0) ;  /* 0x0000000500887547 */ /* 0x000fea000b800000 */
[----:B------:R-:W0:Y:S01]  /*0060*/  S2R R13, SR_CgaCtaId ;  /* 0x00000000000d7919 */ /* 0x000e220000008800 */
[----:B------:R-:W-:Y:S01]  /*0070*/  NOP ;  /* 0x0000000000007918 */ /* 0x000fe20000000000 */
[----:B------:R-:W-:-:S04]  /*0080*/  MOV R2, 0x40 ;  /* 0x0000004000027802 */ /* 0x000fc80000000f00 */
[----:B0-----:R-:W-:Y:S02]  /*0090*/  LEA R3, R13, R2, 0x18 ;  /* 0x000000020d037211 */ /* 0x001fe400078ec0ff */
[----:B------:R-:W-:-:S04]  /*00a0*/  MOV R2, 0x400 ;  /* 0x0000040000027802 */ /* 0x000fc80000000f00 */
[----:B------:R-:W0:Y:S01]  /*00b0*/  LDS.U8 R3, [R3] ;  /* 0x0000000003037984 */ /* 0x000e220000000000 */
[----:B------:R-:W-:Y:S02]  /*00c0*/  LEA R4, R13, R2, 0x18 ;  /* 0x000000020d047211 */ /* 0x000fe400078ec0ff */
[----:B0-----:R-:W-:-:S13]  /*00d0*/  ISETP.NE.AND P0, PT, R3, RZ, PT ;  /* 0x000000ff0300720c */ /* 0x001fda0003f05270 */
[----:B------:R-:W-:Y:S05]  /*00e0*/  @P0 BRA `(.L_x_1) ;  /* 0x00000004004c0947 */ /* 0x000fea0003800000 */
[C---:B------:R-:W-:Y:S02]  /*00f0*/  LOP3.LUT R2, R13.reuse, 0x1, RZ, 0xc0, !PT ;  /* 0x000000010d027812 */ /* 0x040fe400078ec0ff */
[----:B------:R-:W-:Y:S02]  /*0100*/  LOP3.LUT R5, R13, 0x1, RZ, 0x3c, !PT ;  /* 0x000000010d057812 */ /* 0x000fe400078e3cff */
[----:B------:R-:W-:-:S13]  /*0110*/  ISETP.NE.U32.AND P0, PT, R2, 0x1, PT ;  /* 0x000000010200780c */ /* 0x000fda0003f05070 */
[----:B------:R-:W-:Y:S05]  /*0120*/  @!P0 BRA `(.L_x_2) ;  /* 0x0000000000c08947 */ /* 0x000fea0003800000 */
[----:B------:R-:W-:Y:S01]  /*0130*/  ELECT P1, URZ, PT ;  /* 0x0000000000ff782f */ /* 0x000fe20003820000 */
[----:B------:R-:W-:-:S12]  /*0140*/  BSSY B0, `(.L_x_2) ;  /* 0x000002e000007945 */ /* 0x000fd80003800000 */
[----:B------:R-:W-:Y:S05]  /*0150*/  @!P1 BRA `(.L_x_3) ;  /* 0x0000000000b09947 */ /* 0x000fea0003800000 */
[----:B------:R-:W-:-:S05]  /*0160*/  UMOV UR4, 0x2 ;  /* 0x0000000200047882 */ /* 0x000fca0000000000 */
[----:B------:R-:W-:Y:S04]  /*0170*/  DEPBAR.LE SB0, 0x36 ;  /* 0x00008d800000791a */ /* 0x000fe80000000000 */
[----:B------:R-:W0:Y:S02]  /*0180*/  UTCATOMSWS.2CTA.FIND_AND_SET.ALIGN UP1, UR4, UR4 ;  /* 0x00000004000475e3 */ /* 0x000e240008220800 */
[----:B0-----:R-:W-:Y:S01]  /*0190*/  PLOP3.LUT P1, PT, PT, PT, UP1, 0x80, 0x8 ;  /* 0x000000000008781c */ /* 0x001fe20003f2f018 */
[----:B------:R-:W-:-:S03]  /*01a0*/  IMAD.U32 R6, RZ, RZ, UR4 ;  /* 0x00000004ff067e24 */ /* 0x000fc6000f8e00ff */
[----:B------:R-:W-:-:S04]  /*01b0*/  SEL R2, RZ, 0xffffffff, !P1 ;  /* 0xffffffffff027807 */ /* 0x000fc80004800000 */
[----:B------:R-:W-:-:S13]  /*01c0*/  ISETP.NE.AND P1, PT, R2, RZ, PT ;  /* 0x000000ff0200720c */ /* 0x000fda0003f25270 */
[----:B------:R-:W-:Y:S05]  /*01d0*/  @P1 BRA `(.L_x_4) ;  /* 0x0000000000241947 */ /* 0x000fea0003800000 */
.L_x_5:
[----:B------:R-:W-:Y:S05]  /*01e0*/  NANOSLEEP 0x64 ;  /* 0x000000640000795d */ /* 0x000fea0003800000 */
[----:B------:R-:W-:-:S05]  /*01f0*/  UMOV UR4, 0x2 ;  /* 0x0000000200047882 */ /* 0x000fca0000000000 */
[----:B------:R-:W-:Y:S04]  /*0200*/  DEPBAR.LE SB0, 0x36 ;  /* 0x00008d800000791a */ /* 0x000fe80000000000 */
[----:B------:R-:W0:Y:S02]  /*0210*/  UTCATOMSWS.2CTA.FIND_AND_SET.ALIGN UP1, UR4, UR4 ;  /* 0x00000004000475e3 */ /* 0x000e240008220800 */
[----:B0-----:R-:W-:Y:S01]  /*0220*/  PLOP3.LUT P1, PT, PT, PT, UP1, 0x80, 0x8 ;  /* 0x000000000008781c */ /* 0x001fe20003f2f018 */
[----:B------:R-:W-:-:S03]  /*0230*/  IMAD.U32 R6, RZ, RZ, UR4 ;  /* 0x00000004ff067e24 */ /* 0x000fc6000f8e00ff */
[----:B------:R-:W-:-:S04]  /*0240*/  SEL R2, RZ, 0xffffffff, !P1 ;  /* 0xffffffffff027807 */ /* 0x000fc80004800000 */
[----:B------:R-:W-:-:S13]  /*0250*/  ISETP.NE.AND P1, PT, R2, RZ, PT ;  /* 0x000000ff0200720c */ /* 0x000fda0003f25270 */
[----:B------:R-:W-:Y:S05]  /*0260*/  @!P1 BRA `(.L_x_5) ;  /* 0xfffffffc00dc9947 */ /* 0x000fea000383ffff */
.L_x_4:
[----:B------:R-:W-:Y:S01]  /*0270*/  MOV R2, 0x60 ;  /* 0x0000006000027802 */ /* 0x000fe20000000f00 */
[----:B------:R-:W-:Y:S01]  /*0280*/  IMAD.MOV.U32 R12, RZ, RZ, 0x4 ;  /* 0x00000004ff0c7424 */ /* 0x000fe200078e00ff */
[----:B------:R-:W-:Y:S01]  /*0290*/  MOV R3, 0x58 ;  /* 0x0000005800037802 */ /* 0x000fe20000000f00 */
[----:B------:R-:W-:Y:S01]  /*02a0*/  IMAD.MOV.U32 R11, RZ, RZ, 0x3 ;  /* 0x00000003ff0b7424 */ /* 0x000fe200078e00ff */
[C---:B------:R-:W-:Y:S02]  /*02b0*/  LEA R7, R13.reuse, R2, 0x18 ;  /* 0x000000020d077211 */ /* 0x040fe400078ec0ff */
[----:B------:R-:W-:-:S03]  /*02c0*/  LEA R9, R13, R3, 0x18 ;  /* 0x000000030d097211 */ /* 0x000fc600078ec0ff */
[----:B------:R-:W0:Y:S02]  /*02d0*/  LDS R2, [R7] ;  /* 0x0000000007027984 */ /* 0x000e240000000800 */
[----:B0-----:R-:W-:-:S04]  /*02e0*/  IMAD.U32 R2, R2, -0x80000000, RZ ;  /* 0x8000000002027824 */ /* 0x001fc800078e00ff */
[----:B------:R-:W0:Y:S02]  /*02f0*/  SYNCS.PHASECHK.TRANS64.TRYWAIT P1, [R9+URZ], R2 ;  /* 0x00000002090075a7 */ /* 0x000e2400080211ff */
[----:B0-----:R-:W-:Y:S05]  /*0300*/  @P1 BRA `(.L_x_6) ;  /* 0x0000000000081947 */ /* 0x001fea0003800000 */
[----:B------:R-:W0:Y:S02]  /*0310*/  SYNCS.PHASECHK.TRANS64.TRYWAIT P1, [R9+URZ], R2 ;  /* 0x00000002090075a7 */ /* 0x000e2400080211ff */
[----:B0-----:R-:W-:Y:S05]  /*0320*/  @!P1 BRA `(.L_x_7) ;  /* 0x0000015400e49947 */ /* 0x001fea0003800000 */
.L_x_6:
[C---:B0-----:R-:W-:Y:S01]  /*0330*/  PRMT R9, R5.reuse, 0x654, R9 ;  /* 0x0000065405097816 */ /* 0x041fe20000000009 */
[C---:B------:R-:W-:Y:S01]  /*0340*/  IMAD.SHL.U32 R3, R6.reuse, 0x20, RZ ;  /* 0x0000002006037824 */ /* 0x040fe200078e00ff */
[----:B------:R-:W-:Y:S01]  /*0350*/  PRMT R8, R5, 0x654, R4 ;  /* 0x0000065405087816 */ /* 0x000fe20000000004 */
[----:B------:R-:W-:Y:S01]  /*0360*/  IMAD.MOV.U32 R14, RZ, RZ, 0x1 ;  /* 0x00000001ff0e7424 */ /* 0x000fe200078e00ff */
[----:B------:R0:W-:Y:S01]  /*0370*/  SYNCS.ARRIVE.TRANS64.RED RZ, [R9+URZ], R12 ;  /* 0x0000000c09ff79a7 */ /* 0x0001e200080004ff */
[----:B------:R-:W-:Y:S01]  /*0380*/  VIADD R10, R6, 0x10 ;  /* 0x00000010060a7836 */ /* 0x000fe20000000000 */
[----:B------:R0:W-:Y:S01]  /*0390*/  STS [R4], R3 ;  /* 0x0000000304007388 */ /* 0x0001e20000000800 */
[----:B------:R-:W-:-:S03]  /*03a0*/  SHF.L.U32 R2, R11, R6, RZ ;  /* 0x000000060b027219 */ /* 0x000fc600000006ff */
[----:B------:R-:W-:Y:S01]  /*03b0*/  SHF.L.U32 R11, R14, R10, RZ ;  /* 0x0000000a0e0b7219 */ /* 0x000fe200000006ff */
[----:B------:R0:W-:Y:S01]  /*03c0*/  STAS [R8.64], R6 ;  /* 0x0000000608007dbd */ /* 0x0001e2000c0008ff */
[----:B------:R-:W-:Y:S02]  /*03d0*/  MOV R10, 0x50 ;  /* 0x00000050000a7802 */ /* 0x000fe40000000f00 */
[----:B------:R-:W-:Y:S02]  /*03e0*/  LOP3.LUT R2, R11, R2, RZ, 0xfc, !PT ;  /* 0x000000020b027212 */ /* 0x000fe400078efcff */
[----:B------:R-:W-:-:S05]  /*03f0*/  LEA R11, R13, R10, 0x18 ;  /* 0x0000000a0d0b7211 */ /* 0x000fca00078ec0ff */
[----:B------:R0:W-:Y:S04]  /*0400*/  ATOMS.OR RZ, [R11], R2 ;  /* 0x000000020bff738c */ /* 0x0001e80003000000 */
[----:B------:R0:W-:Y:S02]  /*0410*/  ATOMS.XOR RZ, [R7], R14 ;  /* 0x0000000e07ff738c */ /* 0x0001e40003800000 */
.L_x_3:
[----:B------:R-:W-:Y:S05]  /*0420*/  BSYNC B0 ;  /* 0x0000000000007941 */ /* 0x000fea0003800000 */
.L_x_2:
[----:B------:R-:W-:Y:S05]  /*0430*/  @P0 BRA `(.L_x_8) ;  /* 0x0000000000880947 */ /* 0x000fea0003800000 */
[----:B------:R-:W-:Y:S05]  /*0440*/  WARPSYNC.ALL ;  /* 0x0000000000007948 */ /* 0x000fea0003800000 */
[----:B------:R-:W-:Y:S01]  /*0450*/  NOP ;  /* 0x0000000000007918 */ /* 0x000fe20000000000 */
[----:B------:R-:W-:-:S13]  /*0460*/  ELECT P0, URZ, PT ;  /* 0x0000000000ff782f */ /* 0x000fda0003800000 */
[----:B------:R-:W-:Y:S05]  /*0470*/  @!P0 BRA `(.L_x_8) ;  /* 0x0000000000788947 */ /* 0x000fea0003800000 */
[----:B0-----:R-:W-:Y:S02]  /*0480*/  MOV R2, 0x60 ;  /* 0x0000006000027802 */ /* 0x001fe40000000f00 */
[----:B------:R-:W-:Y:S02]  /*0490*/  MOV R6, 0x58 ;  /* 0x0000005800067802 */ /* 0x000fe40000000f00 */
        /* <DEDUP_REMOVED lines=8> */
.L_x_9:
[----:B------:R-:W1:Y:S01]  /*0520*/  LDS R2, [R4] ;  /* 0x0000000004027984 */ /* 0x000e620000000800 */
[----:B------:R-:W-:Y:S01]  /*0530*/  IMAD.MOV.U32 R7, RZ, RZ, 0x3 ;  /* 0x00000003ff077424 */ /* 0x000fe200078e00ff */
[----:B------:R-:W-:Y:S01]  /*0540*/  PRMT R5, R5, 0x654, R9 ;  /* 0x0000065405057816 */ /* 0x000fe20000000009 */
[----:B------:R-:W-:Y:S02]  /*0550*/  IMAD.MOV.U32 R11, RZ, RZ, 0x1 ;  /* 0x00000001ff0b7424 */ /* 0x000fe400078e00ff */
[C---:B01----:R-:W-:Y:S02]  /*0560*/  IMAD.SHL.U32 R3, R2.reuse, 0x20, RZ ;  /* 0x0000002002037824 */ /* 0x043fe400078e00ff */
[----:B------:R-:W-:Y:S01]  /*0570*/  VIADD R6, R2, 0x10 ;  /* 0x0000001002067836 */ /* 0x000fe20000000000 */
[----:B------:R-:W-:Y:S02]  /*0580*/  SHF.L.U32 R2, R7, R2, RZ ;  /* 0x0000000207027219 */ /* 0x000fe400000006ff */
[----:B------:R1:W-:Y:S02]  /*0590*/  STS [R4], R3 ;  /* 0x0000000304007388 */ /* 0x0003e40000000800 */
[----:B------:R-:W-:-:S02]  /*05a0*/  SHF.L.U32 R7, R11, R6, RZ ;  /* 0x000000060b077219 */ /* 0x000fc400000006ff */
[----:B------:R-:W-:Y:S02]  /*05b0*/  MOV R6, 0x50 ;  /* 0x0000005000067802 */ /* 0x000fe40000000f00 */
[----:B------:R-:W-:Y:S02]  /*05c0*/  LOP3.LUT R2, R7, R2, RZ, 0xfc, !PT ;  /* 0x0000000207027212 */ /* 0x000fe400078efcff */
[----:B------:R-:W-:-:S05]  /*05d0*/  LEA R13, R13, R6, 0x18 ;  /* 0x000000060d0d7211 */ /* 0x000fca00078ec0ff */
[----:B------:R1:W-:Y:S01]  /*05e0*/  ATOMS.OR RZ, [R13], R2 ;  /* 0x000000020dff738c */ /* 0x0003e20003000000 */
[----:B------:R1:W-:Y:S03]  /*05f0*/  SYNCS.ARRIVE.TRANS64.RED.A1T0 RZ, [R5+URZ], RZ ;  /* 0x000000ff05ff79a7 */ /* 0x0003e600081004ff */
[----:B------:R1:W-:Y:S01]  /*0600*/  ATOMS.XOR RZ, [R8], R11 ;  /* 0x0000000b08ff738c */ /* 0x0003e20003800000 */
[----:B------:R-:W-:Y:S05]  /*0610*/  BRA `(.L_x_8) ;  /* 0x0000000000107947 */ /* 0x000fea0003800000 */
.L_x_1:
[----:B------:R-:W-:Y:S01]  /*0620*/  IMAD.MOV.U32 R3, RZ, RZ, -0x1 ;  /* 0xffffffffff037424 */ /* 0x000fe200078e00ff */
[----:B------:R-:W-:-:S04]  /*0630*/  MOV R2, 0x660 ;  /* 0x0000066000027802 */ /* 0x000fc80000000f00 */
[----:B------:R0:W-:Y:S03]  /*0640*/  STS [R4], R3 ;  /* 0x0000000304007388 */ /* 0x0001e60000000800 */
[----:B0-----:R-:W-:Y:S05]  /*0650*/  CALL.REL.NOINC `($__internal_1_$__cuda_sm10x_tcgen05_guardrail_trap_phase_invalid_during_alloc) ;  /* 0x00000154006c7944 */ /* 0x001fea0003c00000 */
.L_x_8:
[----:B------:R-:W-:Y:S05]  /*0660*/  WARPSYNC.ALL ;  /* 0x0000000000007948 */ /* 0x000fea0003800000 */
[----:B------:R-:W-:Y:S01]  /*0670*/  NOP ;  /* 0x0000000000007918 */ /* 0x000fe20000000000 */
.L_x_0:
[----:B------:R-:W2:Y:S08]  /*0680*/  LDC.64 R26, c[0x0][0x398] ;  /* 0x0000e600ff1a7b82 */ /* 0x000eb00000000a00 */
[----:B------:R-:W3:Y:S02]  /*0690*/  S2UR UR5, SR_CgaSize ;  /* 0x00000000000579c3 */ /* 0x000ee40000008a00 */
[----:B---3--:R-:W-:-:S12]  /*06a0*/  UIMAD UR5, UR5, -0xa0, URZ ;  /* 0xffffff60050578a4 */ /* 0x008fd8000f8e02ff */
[----:B------:R-:W3:Y:S01]  /*06b0*/  LDCU UR5, c[0x0][UR5+0x2b0] ;  /* 0x00005600050577ac */ /* 0x000ee20008000800 */
[----:B-1----:R-:W1:Y:S01]  /*06c0*/  S2R R13, SR_CgaCtaId ;  /* 0x00000000000d7919 */ /* 0x002e620000008800 */
[----:B------:R-:W-:Y:S01]  /*06d0*/  LOP3.LUT R15, R0, 0x7f, RZ, 0xc0, !PT ;  /* 0x0000007f000f7812 */ /* 0x000fe200078ec0ff */
[----:B------:R-:W4:Y:S01]  /*06e0*/  LDCU UR12, c[0x0][0x3a4] ;  /* 0x00007480ff0c77ac */ /* 0x000f220008000800 */
[----:B------:R-:W5:Y:S01]  /*06f0*/  S2UR UR4, SR_CTAID.X ;  /* 0x00000000000479c3 */ /* 0x000f620000002500 */
[----:B------:R-:W0:Y:S01]  /*0700*/  LDCU.64 UR14, c[0x0][0x358] ;  /* 0x00006b00ff0e77ac */ /* 0x000e220008000a00 */
[----:B------:R-:W0:Y:S06]  /*0710*/  LDCU.128 UR20, c[0x0][0x380] ;  /* 0x00007000ff1477ac */ /* 0x000e2c0008000c00 */
[----:B------:R-:W0:Y:S02]  /*0720*/  LDC R44, c[0x0][0x3a0] ;  /* 0x0000e800ff2c7b82 */ /* 0x000e240000000800 */
[----:B0-2---:R-:W-:Y:S01]  /*0730*/  VIADD R2, R27, 0x3f ;  /* 0x0000003f1b027836 */ /* 0x005fe20000000000 */
[----:B------:R-:W-:-:S05]  /*0740*/  IABS R23, R27 ;  /* 0x0000001b00177213 */ /* 0x000fca0000000000 */
[----:B------:R-:W0:Y:S01]  /*0750*/  LDC.64 R28, c[0x0][0x3a8] ;  /* 0x0000ea00ff1c7b82 */ /* 0x000e220000000a00 */
[----:B------:R-:W-:Y:S02]  /*0760*/  SHF.R.S32.HI R3, RZ, 0x1f, R2 ;  /* 0x0000001fff037819 */ /* 0x000fe40000011402 */
[----:B-----5:R-:W-:Y:S02]  /*0770*/  I2FP.F32.U32 R6, UR4 ;  /* 0x0000000400067c45 */ /* 0x020fe40008201000 */
[----:B------:R-:W-:-:S03]  /*0780*/  LEA.HI R3, R3, R2, RZ, 0x6 ;  /* 0x0000000203037211 */ /* 0x000fc600078f30ff */
[----:B------:R-:W2:Y:S01]  /*0790*/  S2UR UR4, SR_CgaCtaId ;  /* 0x00000000000479c3 */ /* 0x000ea20000008800 */
[----:B---3--:R-:W-:Y:S01]  /*07a0*/  FMUL R6, R6, UR5 ;  /* 0x0000000506067c20 */ /* 0x008fe20008400000 */
[----:B------:R-:W-:Y:S01]  /*07b0*/  SHF.R.S32.HI R3, RZ, 0x6, R3 ;  /* 0x00000006ff037819 */ /* 0x000fe20000011403 */
[----:B------:R-:W-:Y:S02]  /*07c0*/  UMOV UR5, 0x1 ;  /* 0x0000000100057882 */ /* 0x000fe40000000000 */
[----:B------:R-:W3:Y:S02]  /*07d0*/  F2I.U32.TRUNC.NTZ R7, R6 ;  /* 0x0000000600077305 */ /* 0x000ee4000020f000 */
[----:B------:R-:W-:-:S05]  /*07e0*/  IMAD.SHL.U32 R4, R3, 0x8, RZ ;  /* 0x0000000803047824 */ /* 0x000fca00078e00ff */
[----:B------:R-:W-:-:S04]  /*07f0*/  IABS R9, R4 ;  /* 0x0000000400097213 */ /* 0x000fc80000000000 */
[----:B------:R-:W5:Y:S01]  /*0800*/  I2F.RP R5, R9 ;  /* 0x0000000900057306 */ /* 0x000f620000209400 */
[----:B---3--:R-:W-:-:S07]  /*0810*/  IABS R10, R7 ;  /* 0x00000007000a7213 */ /* 0x008fce0000000000 */
[----:B-----5:R-:W3:Y:S02]  /*0820*/  MUFU.RCP R5, R5 ;  /* 0x0000000500057308 */ /* 0x020ee40000001000 */
[----:B---3--:R-:W-:Y:S01]  /*0830*/  VIADD R2, R5, 0xffffffe ;  /* 0x0ffffffe05027836 */ /* 0x008fe20000000000 */
[----:B------:R-:W-:-:S05]  /*0840*/  IABS R5, R4 ;  /* 0x0000000400057213 */ /* 0x000fca0000000000 */
[----:B------:R3:W5:Y:S02]  /*0850*/  F2I.FTZ.U32.TRUNC.NTZ R3, R2 ;  /* 0x0000000200037305 */ /* 0x000764000021f000 */
[----:B---3--:R-:W-:Y:S02]  /*0860*/  IMAD.MOV.U32 R2, RZ, RZ, RZ ;  /* 0x000000ffff027224 */ /* 0x008fe400078e00ff */
[----:B-----5:R-:W-:-:S04]  /*0870*/  IMAD.MOV R8, RZ, RZ, -R3 ;  /* 0x000000ffff087224 */ /* 0x020fc800078e0a03 */
[----:B------:R-:W-:Y:S02]  /*0880*/  IMAD R11, R8, R9, RZ ;  /* 0x00000009080b7224 */ /* 0x000fe400078e02ff */
[----:B------:R-:W-:Y:S02]  /*0890*/  IMAD.MOV.U32 R8, RZ, RZ, R10 ;  /* 0x000000ffff087224 */ /* 0x000fe400078e000a */
[----:B------:R-:W-:-:S04]  /*08a0*/  IMAD.HI.U32 R3, R3, R11, R2 ;  /* 0x0000000b03037227 */ /* 0x000fc800078e0002 */
[----:B------:R-:W-:Y:S02]  /*08b0*/  IMAD.MOV R2, RZ, RZ, -R5 ;  /* 0x000000ffff027224 */ /* 0x000fe400078e0a05 */
[----:B------:R-:W-:-:S04]  /*08c0*/  IMAD.HI.U32 R3, R3, R8, RZ ;  /* 0x0000000803037227 */ /* 0x000fc800078e00ff */
[----:B------:R-:W-:Y:S01]  /*08d0*/  IMAD R2, R3, R2, R8 ;  /* 0x0000000203027224 */ /* 0x000fe200078e0208 */
[----:B------:R-:W-:Y:S04]  /*08e0*/  BAR.SYNC.DEFER_BLOCKING 0x0 ;  /* 0x0000000000007b1d */ /* 0x000fe80000010000 */
[----:B------:R-:W-:-:S13]  /*08f0*/  ISETP.GT.U32.AND P1, PT, R9, R2, PT ;  /* 0x000000020900720c */ /* 0x000fda0003f24070 */
[----:B------:R-:W-:Y:S02]  /*0900*/  @!P1 IMAD.IADD R2, R2, 0x1, -R9 ;  /* 0x0000000102029824 */ /* 0x000fe400078e0a09 */
[----:B------:R-:W-:Y:S01]  /*0910*/  @!P1 VIADD R3, R3, 0x1 ;  /* 0x0000000103039836 */ /* 0x000fe20000000000 */
[----:B------:R-:W-:Y:S02]  /*0920*/  ISETP.NE.AND P1, PT, R4, RZ, PT ;  /* 0x000000ff0400720c */ /* 0x000fe40003f25270 */
[----:B------:R-:W-:Y:S02]  /*0930*/  ISETP.GE.U32.AND P0, PT, R2, R9, PT ;  /* 0x000000090200720c */ /* 0x000fe40003f06070 */
[----:B------:R-:W-:-:S04]  /*0940*/  LOP3.LUT R2, R7, R4, RZ, 0x3c, !PT ;  /* 0x0000000407027212 */ /* 0x000fc800078e3cff */
[----:B------:R-:W-:Y:S01]  /*0950*/  ISETP.GE.AND P2, PT, R2, RZ, PT ;  /* 0x000000ff0200720c */ /* 0x000fe20003f46270 */
[----:B------:R-:W-:-:S06]  /*0960*/  VIADD R2, R26, 0xff ;  /* 0x000000ff1a027836 */ /* 0x000fcc0000000000 */
[----:B------:R-:W-:-:S04]  /*0970*/  @P0 VIADD R3, R3, 0x1 ;  /* 0x0000000103030836 */ /* 0x000fc80000000000 */
[----:B------:R-:W-:Y:S01]  /*0980*/  IMAD.MOV.U32 R5, RZ, RZ, R3 ;  /* 0x000000ffff057224 */ /* 0x000fe200078e0003 */
[----:B------:R-:W-:-:S03]  /*0990*/  SHF.R.S32.HI R3, RZ, 0x1f, R2 ;  /* 0x0000001fff037819 */ /* 0x000fc60000011402 */
[----:B------:R-:W-:Y:S01]  /*09a0*/  @!P2 IMAD.MOV R5, RZ, RZ, -R5 ;  /* 0x000000ffff05a224 */ /* 0x000fe200078e0a05 */
[----:B------:R-:W-:Y:S02]  /*09b0*/  @!P1 LOP3.LUT R5, RZ, R4, RZ, 0x33, !PT ;  /* 0x00000004ff059212 */ /* 0x000fe400078e33ff */
[----:B------:R-:W-:-:S03]  /*09c0*/  LEA.HI R3, R3, R2, RZ, 0x8 ;  /* 0x0000000203037211 */ /* 0x000fc600078f40ff */
[----:B------:R-:W-:Y:S02]  /*09d0*/  IMAD.SHL.U32 R10, R5, 0x8, RZ ;  /* 0x00000008050a7824 */ /* 0x000fe400078e00ff */
[----:B------:R-:W-:-:S03]  /*09e0*/  IMAD.MOV R5, RZ, RZ, -R5 ;  /* 0x000000ffff057224 */ /* 0x000fc600078e0a05 */
[----:B------:R-:W-:Y:S01]  /*09f0*/  LEA.HI.SX32 R3, R3, -R10, 0x18 ;  /* 0x8000000a03037211 */ /* 0x000fe200078fc2ff */
[----:B------:R-:W-:-:S03]  /*0a00*/  IMAD R11, R4, R5, R7 ;  /* 0x00000005040b7224 */ /* 0x000fc600078e0207 */
[----:B------:R-:W-:Y:S02]  /*0a10*/  VIMNMX R8, PT, PT, R3, 0x8, PT ;  /* 0x0000000803087848 */ /* 0x000fe40003fe0100 */
[----:B------:R-:W-:Y:S02]  /*0a20*/  IABS R4, R11 ;  /* 0x0000000b00047213 */ /* 0x000fe40000000000 */
[-C--:B------:R-:W-:Y:S02]  /*0a30*/  IABS R9, R8.reuse ;  /* 0x0000000800097213 */ /* 0x080fe40000000000 */
[----:B------:R-:W-:Y:S02]  /*0a40*/  IABS R7, R8 ;  /* 0x0000000800077213 */ /* 0x000fe40000000000 */
[----:B------:R-:W3:Y:S08]  /*0a50*/  I2F.RP R6, R9 ;  /* 0x0000000900067306 */ /* 0x000ef00000209400 */
[----:B---3--:R-:W3:Y:S02]  /*0a60*/  MUFU.RCP R6, R6 ;  /* 0x0000000600067308 */ /* 0x008ee40000001000 */
[----:B---3--:R-:W-:-:S06]  /*0a70*/  VIADD R2, R6, 0xffffffe ;  /* 0x0ffffffe06027836 */ /* 0x008fcc0000000000 */
[----:B------:R-:W3:Y:S08]  /*0a80*/  I2F.RP R6, R23 ;  /* 0x0000001700067306 */ /* 0x000ef00000209400 */
[----:B------:R5:W0:Y:S08]  /*0a90*/  F2I.FTZ.U32.TRUNC.NTZ R3, R2 ;  /* 0x0000000200037305 */ /* 0x000a30000021f000 */
[----:B---3--:R-:W3:Y:S01]  /*0aa0*/  MUFU.RCP R6, R6 ;  /* 0x0000000600067308 */ /* 0x008ee20000001000 */
[----:B-----5:R-:W-:-:S02]  /*0ab0*/  IMAD.MOV.U32 R2, RZ, RZ, RZ ;  /* 0x000000ffff027224 */ /* 0x020fc400078e00ff */
[----:B0-----:R-:W-:-:S04]  /*0ac0*/  IMAD.MOV R12, RZ, RZ, -R3 ;  /* 0x000000ffff0c7224 */ /* 0x001fc800078e0a03 */
[----:B------:R-:W-:-:S04]  /*0ad0*/  IMAD R5, R12, R9, RZ ;  /* 0x000000090c057224 */ /* 0x000fc800078e02ff */
[----:B------:R-:W-:Y:S01]  /*0ae0*/  IMAD.HI.U32 R3, R3, R5, R2 ;  /* 0x0000000503037227 */ /* 0x000fe200078e0002 */
[----:B------:R-:W-:-:S03]  /*0af0*/  IABS R5, R26 ;  /* 0x0000001a00057213 */ /* 0x000fc60000000000 */
[----:B------:R-:W-:Y:S01]  /*0b00*/  IMAD.MOV R2, RZ, RZ, -R7 ;  /* 0x000000ffff027224 */ /* 0x000fe200078e0a07 */
[----:B------:R-:W-:Y:S01]  /*0b10*/  MOV R7, 0x400 ;  /* 0x0000040000077802 */ /* 0x000fe20000000f00 */
[----:B------:R-:W-:-:S03]  /*0b20*/  IMAD.HI.U32 R3, R3, R4, RZ ;  /* 0x0000000403037227 */ /* 0x000fc600078e00ff */
[----:B------:R-:W-:Y:S01]  /*0b30*/  R2UR UR6, R7 ;  /* 0x00000000070672ca */ /* 0x000fe200000e0000 */
[----:B------:R-:W-:Y:S02]  /*0b40*/  IMAD R4, R3, R2, R4 ;  /* 0x0000000203047224 */ /* 0x000fe400078e0204 */
[----:B------:R-:W-:Y:S02]  /*0b50*/  IMAD.MOV.U32 R2, RZ, RZ, R5 ;  /* 0x000000ffff027224 */ /* 0x000fe400078e0005 */
[----:B---3--:R-:W-:Y:S01]  /*0b60*/  VIADD R7, R6, 0xffffffe ;  /* 0x0ffffffe06077836 */ /* 0x008fe20000000000 */
[----:B------:R-:W-:Y:S01]  /*0b70*/  ISETP.GT.U32.AND P1, PT, R9, R4, PT ;  /* 0x000000040900720c */ /* 0x000fe20003f24070 */
[----:B------:R-:W0:Y:S06]  /*0b80*/  I2F.RP R5, R2 ;  /* 0x0000000200057306 */ /* 0x000e2c0000209400 */
[----:B--2---:R-:W-:-:S02]  /*0b90*/  ULEA UR6, UR4, UR6, 0x18 ;  /* 0x0000000604067291 */ /* 0x004fc4000f8ec0ff */
[----:B------:R-:W2:Y:S04]  /*0ba0*/  F2I.FTZ.U32.TRUNC.NTZ R7, R7 ;  /* 0x0000000700077305 */ /* 0x000ea8000021f000 */
[----:B------:R-:W-:Y:S02]  /*0bb0*/  @!P1 IMAD.IADD R4, R4, 0x1, -R9 ;  /* 0x0000000104049824 */ /* 0x000fe400078e0a09 */
[----:B------:R-:W-:Y:S01]  /*0bc0*/  @!P1 VIADD R3, R3, 0x1 ;  /* 0x0000000103039836 */ /* 0x000fe20000000000 */
[----:B------:R-:W-:Y:S01]  /*0bd0*/  ISETP.NE.AND P1, PT, R8, RZ, PT ;  /* 0x000000ff0800720c */ /* 0x000fe20003f25270 */
[----:B0-----:R-:W0:Y:S01]  /*0be0*/  MUFU.RCP R5, R5 ;  /* 0x0000000500057308 */ /* 0x001e220000001000 */
[----:B------:R-:W-:Y:S02]  /*0bf0*/  ISETP.GE.U32.AND P0, PT, R4, R9, PT ;  /* 0x000000090400720c */ /* 0x000fe40003f06070 */
[----:B------:R-:W-:Y:S01]  /*0c00*/  LOP3.LUT R4, R11, R8, RZ, 0x3c, !PT ;  /* 0x000000080b047212 */ /* 0x000fe200078e3cff */
[----:B------:R-:W3:Y:S01]  /*0c10*/  LDS R9, [UR6] ;  /* 0x00000006ff097984 */ /* 0x000ee20008000800 */
[----:B------:R-:W-:Y:S02]  /*0c20*/  BAR.SYNC.DEFER_BLOCKING 0x0 ;  /* 0x0000000000007b1d */ /* 0x000fe40000010000 */
[----:B------:R-:W-:Y:S01]  /*0c30*/  ISETP.GE.AND P2, PT, R4, RZ, PT ;  /* 0x000000ff0400720c */ /* 0x000fe20003f46270 */
[----:B--2---:R-:W-:-:S06]  /*0c40*/  IMAD.MOV R12, RZ, RZ, -R7 ;  /* 0x000000ffff0c7224 */ /* 0x004fcc00078e0a07 */
[----:B------:R-:W-:Y:S02]  /*0c50*/  @P0 VIADD R3, R3, 0x1 ;  /* 0x0000000103030836 */ /* 0x000fe40000000000 */
[----:B------:R-:W-:Y:S02]  /*0c60*/  IMAD R25, R12, R23, RZ ;  /* 0x000000170c197224 */ /* 0x000fe400078e02ff */
[----:B------:R-:W-:Y:S02]  /*0c70*/  IMAD.MOV.U32 R6, RZ, RZ, R3 ;  /* 0x000000ffff067224 */ /* 0x000fe400078e0003 */
[----:B0-----:R-:W-:Y:S02]  /*0c80*/  VIADD R4, R5, 0xffffffe ;  /* 0x0ffffffe05047836 */ /* 0x001fe40000000000 */
[----:B------:R-:W-:Y:S01]  /*0c90*/  @!P2 IMAD.MOV R6, RZ, RZ, -R6 ;  /* 0x000000ffff06a224 */ /* 0x000fe200078e0a06 */
[----:B------:R-:W-:Y:S01]  /*0ca0*/  @!P1 LOP3.LUT R6, RZ, R8, RZ, 0x33, !PT ;  /* 0x00000008ff069212 */ /* 0x000fe200078e33ff */
[----:B------:R0:W2:Y:S01]  /*0cb0*/  F2I.FTZ.U32.TRUNC.NTZ R5, R4 ;  /* 0x0000000400057305 */ /* 0x0000a2000021f000 */
[----:B-1----:R-:W-:Y:S01]  /*0cc0*/  IMAD.SHL.U32 R3, R13, 0x20, RZ ;  /* 0x000000200d037824 */ /* 0x002fe200078e00ff */
[----:B------:R-:W-:-:S02]  /*0cd0*/  ISETP.NE.AND P2, PT, R26, RZ, PT ;  /* 0x000000ff1a00720c */ /* 0x000fc40003f45270 */
[----:B------:R-:W-:Y:S01]  /*0ce0*/  IMAD.SHL.U32 R68, R6, 0x40, RZ ;  /* 0x0000004006447824 */ /* 0x000fe200078e00ff */
[----:B------:R-:W-:-:S04]  /*0cf0*/  ISETP.NE.U32.AND P1, PT, R15, RZ, PT ;  /* 0x000000ff0f00720c */ /* 0x000fc80003f25070 */
[----:B------:R-:W-:Y:S01]  /*0d00*/  LOP3.LUT R24, R68, 0x20, R3, 0xf8, !PT ;  /* 0x0000002044187812 */ /* 0x000fe200078ef803 */
[----:B------:R-:W-:Y:S02]  /*0d10*/  IMAD.MOV R3, RZ, RZ, -R6 ;  /* 0x000000ffff037224 */ /* 0x000fe400078e0a06 */
[----:B------:R-:W-:Y:S01]  /*0d20*/  IMAD.MOV.U32 R6, RZ, RZ, RZ ;  /* 0x000000ffff067224 */ /* 0x000fe200078e00ff */
[C---:B------:R-:W-:Y:S01]  /*0d30*/  LOP3.LUT R82, R24.reuse, 0x3, RZ, 0xfc, !PT ;  /* 0x0000000318527812 */ /* 0x040fe200078efcff */
[----:B0-----:R-:W-:Y:S01]  /*0d40*/  IMAD.SHL.U32 R4, R13, 0x80, RZ ;  /* 0x000000800d047824 */ /* 0x001fe200078e00ff */
[----:B------:R-:W-:Y:S01]  /*0d50*/  LOP3.LUT R87, R24, 0x8, RZ, 0xfc, !PT ;  /* 0x0000000818577812 */ /* 0x000fe200078efcff */
[----:B------:R-:W-:Y:S01]  /*0d60*/  IMAD.HI.U32 R25, R7, R25, R6 ;  /* 0x0000001907197227 */ /* 0x000fe200078e0006 */
[----:B------:R-:W-:Y:S02]  /*0d70*/  SHF.R.U32.HI R7, RZ, 0x5, R0 ;  /* 0x00000005ff077819 */ /* 0x000fe40000011600 */
[----:B------:R-:W-:Y:S01]  /*0d80*/  IABS R12, R82 ;  /* 0x00000052000c7213 */ /* 0x000fe20000000000 */
[----:B--2---:R-:W-:Y:S01]  /*0d90*/  IMAD.MOV R6, RZ, RZ, -R5 ;  /* 0x000000ffff067224 */ /* 0x004fe200078e0a05 */
[----:B------:R-:W-:Y:S01]  /*0da0*/  R2UR UR9, R7 ;  /* 0x00000000070972ca */ /* 0x000fe200000e0000 */
[----:B------:R-:W-:Y:S01]  /*0db0*/  IMAD R3, R8, R3, R11 ;  /* 0x0000000308037224 */ /* 0x000fe200078e020b */
[----:B------:R-:W-:Y:S01]  /*0dc0*/  LOP3.LUT R7, R4, 0x80, RZ, 0xc0, !PT ;  /* 0x0000008004077812 */ /* 0x000fe200078ec0ff */
[----:B------:R-:W-:Y:S01]  /*0dd0*/  IMAD.MOV.U32 R11, RZ, RZ, R6 ;  /* 0x000000ffff0b7224 */ /* 0x000fe200078e0006 */
[----:B------:R-:W-:Y:S01]  /*0de0*/  IABS R30, R24 ;  /* 0x00000018001e7213 */ /* 0x000fe20000000000 */
[----:B------:R-:W-:Y:S01]  /*0df0*/  IMAD.IADD R6, R10, 0x1, R3 ;  /* 0x000000010a067824 */ /* 0x000fe200078e0203 */
[----:B------:R-:W-:Y:S01]  /*0e00*/  IABS R38, R87 ;  /* 0x0000005700267213 */ /* 0x000fe20000000000 */
[----:B------:R-:W-:Y:S01]  /*0e10*/  IMAD R3, R11, R2, RZ ;  /* 0x000000020b037224 */ /* 0x000fe200078e02ff */
[----:B------:R-:W-:Y:S01]  /*0e20*/  LOP3.LUT R79, R24, 0x4, RZ, 0xfc, !PT ;  /* 0x00000004184f7812 */ /* 0x000fe200078efcff */
[----:B------:R-:W-:Y:S01]  /*0e30*/  IMAD R6, R6, 0x100, R7 ;  /* 0x0000010006067824 */ /* 0x000fe200078e0207 */
[C---:B------:R-:W-:Y:S01]  /*0e40*/  LOP3.LUT R75, R24.reuse, 0x1, RZ, 0xfc, !PT ;  /* 0x00000001184b7812 */ /* 0x040fe200078efcff */
[C---:B------:R-:W-:Y:S01]  /*0e50*/  IMAD.HI.U32 R7, R25.reuse, R12, RZ ;  /* 0x0000000c19077227 */ /* 0x040fe200078e00ff */
[----:B------:R-:W-:Y:S01]  /*0e60*/  IABS R36, R79 ;  /* 0x0000004f00247213 */ /* 0x000fe20000000000 */
[----:B------:R-:W-:Y:S01]  /*0e70*/  USHF.L.U32 UR4, UR9, 0x15, URZ ;  /* 0x0000001509047899 */ /* 0x000fe200080006ff */
[----:B------:R-:W-:Y:S01]  /*0e80*/  IABS R10, R75 ;  /* 0x0000004b000a7213 */ /* 0x000fe20000000000 */
[----:B------:R-:W-:Y:S01]  /*0e90*/  IMAD.MOV R7, RZ, RZ, -R7 ;  /* 0x000000ffff077224 */ /* 0x000fe200078e0a07 */
[C---:B------:R-:W-:Y:S01]  /*0ea0*/  LOP3.LUT R89, R24.reuse, 0x9, RZ, 0xfc, !PT ;  /* 0x0000000918597812 */ /* 0x040fe200078efcff */
[----:B------:R-:W-:Y:S01]  /*0eb0*/  IMAD.HI.U32 R8, R25, R30, RZ ;  /* 0x0000001e19087227 */ /* 0x000fe200078e00ff */
[C---:B------:R-:W-:Y:S01]  /*0ec0*/  LOP3.LUT R86, R24.reuse, 0x6, RZ, 0xfc, !PT ;  /* 0x0000000618567812 */ /* 0x040fe200078efcff */
[----:B------:R-:W-:Y:S01]  /*0ed0*/  ULOP3.LUT UR4, UR4, 0x600000, URZ, 0xc0, !UPT ;  /* 0x0060000004047892 */ /* 0x000fe2000f8ec0ff */
[----:B------:R-:W-:Y:S01]  /*0ee0*/  LOP3.LUT R78, R24, 0x2, RZ, 0xfc, !PT ;  /* 0x00000002184e7812 */ /* 0x000fe200078efcff */
[----:B------:R-:W-:Y:S01]  /*0ef0*/  IMAD R31, R23, R7, R12 ;  /* 0x00000007171f7224 */ /* 0x000fe200078e020c */
[----:B------:R-:W-:Y:S01]  /*0f00*/  IABS R12, R89 ;  /* 0x00000059000c7213 */ /* 0x000fe20000000000 */
[----:B------:R-:W-:Y:S01]  /*0f10*/  IMAD.HI.U32 R7, R25, R38, RZ ;  /* 0x0000002619077227 */ /* 0x000fe200078e00ff */
[----:B------:R-:W-:-:S02]  /*0f20*/  IABS R34, R86 ;  /* 0x0000005600227213 */ /* 0x000fc40000000000 */
[----:B------:R-:W-:Y:S01]  /*0f30*/  IABS R32, R78 ;  /* 0x0000004e00207213 */ /* 0x000fe20000000000 */
[----:B------:R-:W-:Y:S01]  /*0f40*/  IMAD.MOV R8, RZ, RZ, -R8 ;  /* 0x000000ffff087224 */ /* 0x000fe200078e0a08 */
[C---:B------:R-:W-:Y:S01]  /*0f50*/  LOP3.LUT R93, R24.reuse, 0xc, RZ, 0xfc, !PT ;  /* 0x0000000c185d7812 */ /* 0x040fe200078efcff */
[----:B------:R-:W-:Y:S01]  /*0f60*/  IMAD.MOV.U32 R4, RZ, RZ, RZ ;  /* 0x000000ffff047224 */ /* 0x000fe200078e00ff */
[C---:B------:R-:W-:Y:S01]  /*0f70*/  LOP3.LUT R85, R24.reuse, 0x7, RZ, 0xfc, !PT ;  /* 0x0000000718557812 */ /* 0x040fe200078efcff */
[----:B------:R-:W-:Y:S01]  /*0f80*/  IMAD.MOV R7, RZ, RZ, -R7 ;  /* 0x000000ffff077224 */ /* 0x000fe200078e0a07 */
[C---:B------:R-:W-:Y:S01]  /*0f90*/  LOP3.LUT R90, R24.reuse, 0xb, RZ, 0xfc, !PT ;  /* 0x0000000b185a7812 */ /* 0x040fe200078efcff */
[----:B------:R-:W-:Y:S01]  /*0fa0*/  IMAD.IADD R16, R15, 0x1, R6 ;  /* 0x000000010f107824 */ /* 0x000fe200078e0206 */
[----:B------:R-:W-:Y:S01]  /*0fb0*/  IABS R40, R93 ;  /* 0x0000005d00287213 */ /* 0x000fe20000000000 */
[----:B------:R-:W-:Y:S01]  /*0fc0*/  IMAD R30, R23, R8, R30 ;  /* 0x00000008171e7224 */ /* 0x000fe200078e021e */
[C---:B------:R-:W-:Y:S01]  /*0fd0*/  LOP3.LUT R49, R24.reuse, 0x10, RZ, 0xfc, !PT ;  /* 0x0000001018317812 */ /* 0x040fe200078efcff */
[----:B------:R-:W-:Y:S01]  /*0fe0*/  IMAD.HI.U32 R3, R5, R3, R4 ;  /* 0x0000000305037227 */ /* 0x000fe200078e0004 */
[----:B------:R-:W-:Y:S01]  /*0ff0*/  LOP3.LUT R50, R24, 0xf, RZ, 0xfc, !PT ;  /* 0x0000000f18327812 */ /* 0x000fe200078efcff */
[----:B------:R0:W-:Y:S01]  /*1000*/  STL [R1+0x5d8], R16 ;  /* 0x0005d81001007387 */ /* 0x0001e20000100800 */
[----:B------:R-:W-:Y:S01]  /*1010*/  IABS R56, R49 ;  /* 0x0000003100387213 */ /* 0x000fe20000000000 */
[----:B------:R-:W-:Y:S01]  /*1020*/  IMAD.HI.U32 R8, R25, R36, RZ ;  /* 0x0000002419087227 */ /* 0x000fe200078e00ff */
[----:B------:R-:W-:-:S02]  /*1030*/  IABS R46, R50 ;  /* 0x00000032002e7213 */ /* 0x000fc40000000000 */
[C---:B------:R-:W-:Y:S01]  /*1040*/  LOP3.LUT R92, R24.reuse, 0xd, RZ, 0xfc, !PT ;  /* 0x0000000d185c7812 */ /* 0x040fe200078efcff */
[----:B------:R-:W-:Y:S01]  /*1050*/  IMAD R38, R23, R7, R38 ;  /* 0x0000000717267224 */ /* 0x000fe200078e0226 */
[----:B------:R-:W-:Y:S01]  /*1060*/  IABS R7, R16 ;  /* 0x0000001000077213 */ /* 0x000fe20000000000 */
[----:B------:R-:W-:Y:S01]  /*1070*/  IMAD.HI.U32 R4, R25, R10, RZ ;  /* 0x0000000a19047227 */ /* 0x000fe200078e00ff */
[C---:B------:R-:W-:Y:S02]  /*1080*/  LOP3.LUT R62, R24.reuse, 0x12, RZ, 0xfc, !PT ;  /* 0x00000012183e7812 */ /* 0x040fe400078efcff */
[C---:B------:R-:W-:Y:S01]  /*1090*/  LOP3.LUT R84, R24.reuse, 0x5, RZ, 0xfc, !PT ;  /* 0x0000000518547812 */ /* 0x040fe200078efcff */
[----:B------:R-:W-:Y:S01]  /*10a0*/  IMAD.MOV R8, RZ, RZ, -R8 ;  /* 0x000000ffff087224 */ /* 0x000fe200078e0a08 */
[----:B------:R-:W-:Y:S01]  /*10b0*/  IABS R54, R62 ;  /* 0x0000003e00367213 */ /* 0x000fe20000000000 */
[----:B------:R-:W-:Y:S01]  /*10c0*/  IMAD.HI.U32 R3, R3, R7, RZ ;  /* 0x0000000703037227 */ /* 0x000fe200078e00ff */
[----:B------:R-:W-:-:S02]  /*10d0*/  LOP3.LUT R60, R24, 0xe, RZ, 0xfc, !PT ;  /* 0x0000000e183c7812 */ /* 0x000fc400078efcff */
[C---:B------:R-:W-:Y:S01]  /*10e0*/  LOP3.LUT R61, R24.reuse, 0x11, RZ, 0xfc, !PT ;  /* 0x00000011183d7812 */ /* 0x040fe200078efcff */
[----:B------:R-:W-:Y:S01]  /*10f0*/  IMAD.MOV R4, RZ, RZ, -R4 ;  /* 0x000000ffff047224 */ /* 0x000fe200078e0a04 */
[----:B------:R-:W-:Y:S01]  /*1100*/  IABS R14, R84 ;  /* 0x00000054000e7213 */ /* 0x000fe20000000000 */
[----:B------:R-:W-:Y:S01]  /*1110*/  IMAD R36, R23, R8, R36 ;  /* 0x0000000817247224 */ /* 0x000fe200078e0224 */
[----:B------:R-:W-:Y:S01]  /*1120*/  IABS R52, R60 ;  /* 0x0000003c00347213 */ /* 0x000fe20000000000 */
[----:B------:R-:W-:Y:S01]  /*1130*/  IMAD.HI.U32 R8, R25, R12, RZ ;  /* 0x0000000c19087227 */ /* 0x000fe200078e00ff */
[----:B---3--:R-:W-:Y:S02]  /*1140*/  R2UR UR16, R9 ;  /* 0x00000000091072ca */ /* 0x008fe400000e0000 */
[C---:B------:R-:W-:Y:S01]  /*1150*/  LOP3.LUT R48, R24.reuse, 0x15, RZ, 0xfc, !PT ;  /* 0x0000001518307812 */ /* 0x040fe200078efcff */
[----:B------:R-:W-:Y:S01]  /*1160*/  IMAD.MOV R3, RZ, RZ, -R3 ;  /* 0x000000ffff037224 */ /* 0x000fe200078e0a03 */
[C---:B------:R-:W-:Y:S01]  /*1170*/  LOP3.LUT R88, R24.reuse, 0xa, RZ, 0xfc, !PT ;  /* 0x0000000a18587812 */ /* 0x040fe200078efcff */
[----:B------:R-:W-:Y:S01]  /*1180*/  IMAD R33, R23, R4, R10 ;  /* 0x0000000417217224 */ /* 0x000fe200078e020a */
[----:B------:R-:W-:Y:S01]  /*1190*/  IABS R10, R85 ;  /* 0x00000055000a7213 */ /* 0x000fe20000000000 */
[----:B------:R-:W-:Y:S01]  /*11a0*/  IMAD.HI.U32 R4, R25, R34, RZ ;  /* 0x0000002219047227 */ /* 0x000fe200078e00ff */
[----:B------:R-:W-:-:S02]  /*11b0*/  LOP3.LUT R63, R24, 0x13, RZ, 0xfc, !PT ;  /* 0x00000013183f7812 */ /* 0x000fc400078efcff */
[----:B------:R-:W-:Y:S01]  /*11c0*/  LOP3.LUT R51, R24, 0x14, RZ, 0xfc, !PT ;  /* 0x0000001418337812 */ /* 0x000fe200078efcff */
[----:B------:R-:W-:Y:S01]  /*11d0*/  IMAD.MOV R8, RZ, RZ, -R8 ;  /* 0x000000ffff087224 */ /* 0x000fe200078e0a08 */
[----:B------:R-:W-:Y:S01]  /*11e0*/  ISETP.GE.AND P5, PT, R16, RZ, PT ;  /* 0x000000ff1000720c */ /* 0x000fe20003fa6270 */
[----:B------:R-:W-:Y:S01]  /*11f0*/  IMAD.HI.U32 R5, R25, R32, RZ ;  /* 0x0000002019057227 */ /* 0x000fe200078e00ff */
[----:B------:R-:W-:Y:S02]  /*1200*/  IABS R42, R88 ;  /* 0x00000058002a7213 */ /* 0x000fe40000000000 */
[----:B------:R-:W-:Y:S01]  /*1210*/  IABS R58, R51 ;  /* 0x00000033003a7213 */ /* 0x000fe20000000000 */
[C---:B------:R-:W-:Y:S02]  /*1220*/  IMAD R3, R2.reuse, R3, R7 ;  /* 0x0000000302037224 */ /* 0x040fe400078e0207 */
[----:B------:R-:W-:Y:S02]  /*1230*/  IMAD.MOV R4, RZ, RZ, -R4 ;  /* 0x000000ffff047224 */ /* 0x000fe400078e0a04 */
[C---:B------:R-:W-:Y:S01]  /*1240*/  IMAD R37, R23.reuse, R8, R12 ;  /* 0x0000000817257224 */ /* 0x040fe200078e020c */
[----:B------:R-:W-:Y:S01]  /*1250*/  IABS R8, R90 ;  /* 0x0000005a00087213 */ /* 0x000fe20000000000 */
[----:B------:R-:W-:Y:S01]  /*1260*/  IMAD.MOV R5, RZ, RZ, -R5 ;  /* 0x000000ffff057224 */ /* 0x000fe200078e0a05 */
[----:B------:R-:W-:Y:S01]  /*1270*/  ISETP.GT.U32.AND P0, PT, R2, R3, PT ;  /* 0x000000030200720c */ /* 0x000fe20003f04070 */
[----:B------:R-:W-:-:S02]  /*1280*/  IMAD R34, R23, R4, R34 ;  /* 0x0000000417227224 */ /* 0x000fc400078e0222 */
[----:B------:R-:W-:Y:S02]  /*1290*/  IMAD R32, R23, R5, R32 ;  /* 0x0000000517207224 */ /* 0x000fe400078e0220 */
[----:B------:R-:W-:-:S04]  /*12a0*/  IMAD.HI.U32 R4, R25, R40, RZ ;  /* 0x0000002819047227 */ /* 0x000fc800078e00ff */
[----:B------:R-:W-:-:S04]  /*12b0*/  IMAD.HI.U32 R5, R25, R10, RZ ;  /* 0x0000000a19057227 */ /* 0x000fc800078e00ff */
[----:B------:R-:W-:-:S04]  /*12c0*/  IMAD.HI.U32 R0, R25, R8, RZ ;  /* 0x0000000819007227 */ /* 0x000fc800078e00ff */
[----:B------:R-:W-:Y:S02]  /*12d0*/  IMAD.MOV R4, RZ, RZ, -R4 ;  /* 0x000000ffff047224 */ /* 0x000fe400078e0a04 */
[----:B------:R-:W-:Y:S02]  /*12e0*/  IMAD.MOV R5, RZ, RZ, -R5 ;  /* 0x000000ffff057224 */ /* 0x000fe400078e0a05 */
[----:B------:R-:W-:Y:S02]  /*12f0*/  IMAD.MOV R0, RZ, RZ, -R0 ;  /* 0x000000ffff007224 */ /* 0x000fe400078e0a00 */
[C---:B------:R-:W-:Y:S02]  /*1300*/  IMAD R40, R23.reuse, R4, R40 ;  /* 0x0000000417287224 */ /* 0x040fe400078e0228 */
[C---:B------:R-:W-:Y:S01]  /*1310*/  IMAD R39, R23.reuse, R5, R10 ;  /* 0x0000000517277224 */ /* 0x040fe200078e020a */
[----:B------:R-:W-:Y:S01]  /*1320*/  IABS R10, R92 ;  /* 0x0000005c000a7213 */ /* 0x000fe20000000000 */
[----:B------:R-:W-:Y:S01]  /*1330*/  IMAD R41, R23, R0, R8 ;  /* 0x0000000017297224 */ /* 0x000fe200078e0208 */
[----:B------:R-:W-:Y:S01]  /*1340*/  IABS R8, R61 ;  /* 0x0000003d00087213 */ /* 0x000fe20000000000 */
[----:B------:R-:W-:-:S04]  /*1350*/  IMAD.HI.U32 R4, R25, R56, RZ ;  /* 0x0000003819047227 */ /* 0x000fc800078e00ff */
[----:B------:R-:W-:-:S04]  /*1360*/  IMAD.HI.U32 R0, R25, R46, RZ ;  /* 0x0000002e19007227 */ /* 0x000fc800078e00ff */
[----:B------:R-:W-:Y:S02]  /*1370*/  @!P0 IMAD.IADD R3, R3, 0x1, -R2 ;  /* 0x0000000103038824 */ /* 0x000fe400078e0a02 */
[----:B------:R-:W-:Y:S02]  /*1380*/  IMAD.MOV R4, RZ, RZ, -R4 ;  /* 0x000000ffff047224 */ /* 0x000fe400078e0a04 */
[----:B------:R-:W-:Y:S01]  /*1390*/  IMAD.MOV R7, RZ, RZ, -R0 ;  /* 0x000000ffff077224 */ /* 0x000fe200078e0a00 */
[----:B------:R-:W-:Y:S01]  /*13a0*/  ISETP.GT.U32.AND P0, PT, R2, R3, PT ;  /* 0x000000030200720c */ /* 0x000fe20003f04070 */
[----:B------:R-:W-:-:S04]  /*13b0*/  IMAD.HI.U32 R5, R25, R10, RZ ;  /* 0x0000000a19057227 */ /* 0x000fc800078e00ff */
[----:B------:R-:W-:-:S04]  /*13c0*/  IMAD.HI.U32 R0, R25, R54, RZ ;  /* 0x0000003619007227 */ /* 0x000fc800078e00ff */
[----:B------:R-:W-:Y:S02]  /*13d0*/  IMAD R56, R23, R4, R56 ;  /* 0x0000000417387224 */ /* 0x000fe400078e0238 */
[----:B------:R-:W-:Y:S02]  /*13e0*/  VIADD R4, R44, 0xffffffff ;  /* 0xffffffff2c047836 */ /* 0x000fe40000000000 */
[----:B------:R-:W-:Y:S02]  /*13f0*/  IMAD.MOV R5, RZ, RZ, -R5 ;  /* 0x000000ffff057224 */ /* 0x000fe400078e0a05 */
[----:B------:R-:W-:Y:S01]  /*1400*/  IMAD.MOV R0, RZ, RZ, -R0 ;  /* 0x000000ffff007224 */ /* 0x000fe200078e0a00 */
[----:B------:R-:W-:Y:S01]  /*1410*/  ISETP.GE.U32.AND P4, PT, R4, 0x7fffff80, PT ;  /* 0x7fffff800400780c */ /* 0x000fe20003f86070 */
[----:B------:R-:W-:Y:S01]  /*1420*/  IMAD.HI.U32 R9, R25, R14, RZ ;  /* 0x0000000e19097227 */ /* 0x000fe200078e00ff */
[----:B------:R-:W-:-:S03]  /*1430*/  IABS R4, R48 ;  /* 0x0000003000047213 */ /* 0x000fc60000000000 */
[----:B------:R-:W-:-:S04]  /*1440*/  IMAD.HI.U32 R6, R25, R52, RZ ;  /* 0x0000003419067227 */ /* 0x000fc800078e00ff */
[C---:B------:R-:W-:Y:S01]  /*1450*/  IMAD R53, R23.reuse, R5, R10 ;  /* 0x0000000517357224 */ /* 0x040fe200078e020a */
[----:B------:R-:W-:Y:S01]  /*1460*/  IABS R10, R63 ;  /* 0x0000003f000a7213 */ /* 0x000fe20000000000 */
[----:B------:R-:W-:Y:S02]  /*1470*/  IMAD R54, R23, R0, R54 ;  /* 0x0000000017367224 */ /* 0x000fe400078e0236 */
[----:B------:R-:W-:-:S04]  /*1480*/  IMAD.HI.U32 R5, R25, R8, RZ ;  /* 0x0000000819057227 */ /* 0x000fc800078e00ff */
[----:B------:R-:W-:Y:S02]  /*1490*/  VIADD R0, R44, 0xfffffff7 ;  /* 0xfffffff72c007836 */ /* 0x000fe40000000000 */
[----:B------:R-:W-:Y:S02]  /*14a0*/  IMAD.MOV R9, RZ, RZ, -R9 ;  /* 0x000000ffff097224 */ /* 0x000fe400078e0a09 */
[----:B------:R-:W-:Y:S01]  /*14b0*/  IMAD.MOV R6, RZ, RZ, -R6 ;  /* 0x000000ffff067224 */ /* 0x000fe200078e0a06 */
[----:B------:R-:W-:Y:S01]  /*14c0*/  ISETP.GE.U32.AND P3, PT, R0, 0x7fffff78, PT ;  /* 0x7fffff780000780c */ /* 0x000fe20003f66070 */
[----:B------:R-:W-:Y:S02]  /*14d0*/  IMAD.MOV R5, RZ, RZ, -R5 ;  /* 0x000000ffff057224 */ /* 0x000fe400078e0a05 */
[----:B------:R-:W-:Y:S02]  /*14e0*/  @!P0 IMAD.IADD R3, R3, 0x1, -R2 ;  /* 0x0000000103038824 */ /* 0x000fe400078e0a02 */
[----:B------:R-:W-:-:S02]  /*14f0*/  IMAD R35, R23, R9, R14 ;  /* 0x0000000917237224 */ /* 0x000fc400078e020e */
[----:B------:R-:W-:Y:S02]  /*1500*/  IMAD R52, R23, R6, R52 ;  /* 0x0000000617347224 */ /* 0x000fe400078e0234 */
[----:B------:R-:W-:-:S04]  /*1510*/  IMAD.HI.U32 R2, R25, R4, RZ ;  /* 0x0000000419027227 */ /* 0x000fc800078e00ff */
[----:B------:R-:W-:-:S04]  /*1520*/  IMAD.HI.U32 R9, R25, R42, RZ ;  /* 0x0000002a19097227 */ /* 0x000fc800078e00ff */
[----:B------:R-:W-:-:S04]  /*1530*/  IMAD.HI.U32 R6, R25, R10, RZ ;  /* 0x0000000a19067227 */ /* 0x000fc800078e00ff */
[----:B------:R-:W-:-:S04]  /*1540*/  IMAD.HI.U32 R0, R25, R58, RZ ;  /* 0x0000003a19007227 */ /* 0x000fc800078e00ff */
[----:B------:R-:W-:Y:S02]  /*1550*/  IMAD R55, R23, R5, R8 ;  /* 0x0000000517377224 */ /* 0x000fe400078e0208 */
[----:B------:R-:W-:Y:S02]  /*1560*/  VIADD R5, R44, 0xffffffef ;  /* 0xffffffef2c057836 */ /* 0x000fe40000000000 */
[----:B------:R-:W-:Y:S02]  /*1570*/  IMAD.MOV R2, RZ, RZ, -R2 ;  /* 0x000000ffff027224 */ /* 0x000fe400078e0a02 */
[----:B------:R-:W-:Y:S01]  /*1580*/  IMAD.MOV R9, RZ, RZ, -R9 ;  /* 0x000000ffff097224 */ /* 0x000fe200078e0a09 */
[----:B------:R-:W-:Y:S01]  /*1590*/  ISETP.GE.U32.AND P0, PT, R5, 0x7fffff70, PT ;  /* 0x7fffff700500780c */ /* 0x000fe20003f06070 */
[----:B------:R-:W-:Y:S02]  /*15a0*/  IMAD.MOV R6, RZ, RZ, -R6 ;  /* 0x000000ffff067224 */ /* 0x000fe400078e0a06 */
[----:B------:R-:W-:-:S02]  /*15b0*/  IMAD.MOV R0, RZ, RZ, -R0 ;  /* 0x000000ffff007224 */ /* 0x000fc400078e0a00 */
[----:B------:R-:W-:Y:S01]  /*15c0*/  @!P5 IMAD.MOV R3, RZ, RZ, -R3 ;  /* 0x000000ffff03d224 */ /* 0x000fe200078e0a03 */
[----:B------:R-:W-:Y:S01]  /*15d0*/  @!P2 LOP3.LUT R3, RZ, R26, RZ, 0x33, !PT ;  /* 0x0000001aff03a212 */ /* 0x000fe200078e33ff */
[C---:B------:R-:W-:Y:S02]  /*15e0*/  IMAD R57, R23.reuse, R2, R4 ;  /* 0x0000000217397224 */ /* 0x040fe400078e0204 */
[C---:B------:R-:W-:Y:S02]  /*15f0*/  IMAD R42, R23.reuse, R9, R42 ;  /* 0x00000009172a7224 */ /* 0x040fe400078e022a */
[C---:B------:R-:W-:Y:S02]  /*1600*/  IMAD R46, R23.reuse, R7, R46 ;  /* 0x00000007172e7224 */ /* 0x040fe400078e022e */
[C---:B------:R-:W-:Y:S02]  /*1610*/  IMAD R59, R23.reuse, R6, R10 ;  /* 0x00000006173b7224 */ /* 0x040fe400078e020a */
[----:B------:R-:W-:-:S02]  /*1620*/  IMAD R58, R23, R0, R58 ;  /* 0x00000000173a7224 */ /* 0x000fc400078e023a */
[----:B------:R-:W-:Y:S01]  /*1630*/  VIADD R4, R44, 0xffffffe7 ;  /* 0xffffffe72c047836 */ /* 0x000fe20000000000 */
[----:B0---4-:R-:W-:Y:S06]  /*1640*/  BRA.U UP0, `(.L_x_11) ;  /* 0x0000000100187547 */ /* 0x011fec000b800000 */
[----:B------:R-:W-:Y:S01]  /*1650*/  ELECT P2, URZ, PT ;  /* 0x0000000000ff782f */ /* 0x000fe20003840000 */
[----:B------:R-:W-:Y:S01]  /*1660*/  IMAD.MOV.U32 R0, RZ, RZ, 0x1 ;  /* 0x00000001ff007424 */ /* 0x000fe200078e00ff */
[----:B------:R-:W-:Y:S11]  /*1670*/  UVIRTCOUNT.DEALLOC.SMPOOL 0x80 ;  /* 0x000000800000784c */ /* 0x000ff60000000000 */
[----:B------:R-:W-:-:S04]  /*1680*/  @P2 MOV R2, 0x40 ;  /* 0x0000004000022802 */ /* 0x000fc80000000f00 */
[----:B------:R-:W-:-:S05]  /*1690*/  @P2 LEA R5, R13, R2, 0x18 ;  /* 0x000000020d052211 */ /* 0x000fca00078ec0ff */
[----:B------:R0:W-:Y:S02]  /*16a0*/  @P2 STS.U8 [R5], R0 ;  /* 0x0000000005002388 */ /* 0x0001e40000000000 */
.L_x_11:
[----:B------:R-:W-:Y:S01]  /*16b0*/  UIADD3 UR7, UPT, UPT, UR16, UR4, URZ ;  /* 0x0000000410077290 */ /* 0x000fe2000fffe0ff */
[----:B0-----:R-:W-:Y:S01]  /*16c0*/  VIADD R0, R44, 0xffffffdf ;  /* 0xffffffdf2c007836 */ /* 0x001fe20000000000 */
[----:B------:R-:W-:Y:S01]  /*16d0*/  VOTEU.ALL UP1, P1 ;  /* 0x0000000000ff7886 */ /* 0x000fe20000820000 */
[----:B------:R-:W-:Y:S01]  /*16e0*/  UIADD3 UR8, UPT, UPT, UR6, 0xa000, URZ ;  /* 0x0000a00006087890 */ /* 0x000fe2000fffe0ff */
[----:B------:R-:W-:Y:S01]  /*16f0*/  IMAD R2, R3, UR12, RZ ;  /* 0x0000000c03027c24 */ /* 0x000fe2000f8e02ff */
[----:B------:R-:W-:Y:S01]  /*1700*/  VOTEU.ALL UP2, P1 ;  /* 0x0000000000ff7886 */ /* 0x000fe20000840000 */
[----:B------:R-:W-:Y:S01]  /*1710*/  ISETP.GE.U32.AND P5, PT, R0, 0x7fffff60, PT ;  /* 0x7fffff600000780c */ /* 0x000fe20003fa6070 */
[----:B------:R-:W-:Y:S01]  /*1720*/  IMAD.SHL.U32 R7, R28, 0x8, RZ ;  /* 0x000000081c077824 */ /* 0x000fe200078e00ff */
[----:B------:R-:W-:-:S04]  /*1730*/  @!UP1 UIADD3 UR10, UPT, UPT, -UR5, 0x100000, URZ ;  /* 0x00100000050a9890 */ /* 0x000fc8000fffe1ff */
[----:B------:R-:W-:Y:S02]  /*1740*/  @!UP1 USHF.L.U32 UR11, UR10, 0xb, URZ ;  /* 0x0000000b0a0b9899 */ /* 0x000fe400080006ff */
[----:B------:R-:W-:Y:S01]  /*1750*/  @!UP1 USHF.L.U32 UR10, UR10, 0x1, URZ ;  /* 0x000000010a0a9899 */ /* 0x000fe200080006ff */
[----:B------:R-:W-:Y:S01]  /*1760*/  STTM.x64 tmem[UR7], RZ ;  /* 0x000000ff000079ed */ /* 0x000fe20008340007 */
[----:B------:R-:W0:Y:S02]  /*1770*/  FENCE.VIEW.ASYNC.T ;  /* 0x00000000000073c6 */ /* 0x000e240000000200 */
[----:B0-----:R-:W-:Y:S01]  /*1780*/  BAR.SYNC.DEFER_BLOCKING 0x0 ;  /* 0x0000000000007b1d */ /* 0x001fe20000010000 */
[----:B------:R-:W-:Y:S01]  /*1790*/  IADD3 R0, P6, PT, R2, UR20, RZ ;  /* 0x0000001402007c10 */ /* 0x000fe2000ffde0ff */
[----:B------:R-:W-:Y:S01]  /*17a0*/  VIADD R6, R44, 0xffffffd7 ;  /* 0xffffffd72c067836 */ /* 0x000fe20000000000 */
[----:B------:R-:W-:Y:S02]  /*17b0*/  ISETP.GE.U32.AND P2, PT, R4, 0x7fffff68, PT ;  /* 0x7fffff680400780c */ /* 0x000fe40003f46070 */
[----:B------:R-:W-:Y:S01]  /*17c0*/  LEA.HI.X.SX32 R2, R2, UR21, 0x1, P6 ;  /* 0x0000001502027c11 */ /* 0x000fe2000b0f0eff */
[----:B------:R-:W-:Y:S01]  /*17d0*/  @!P4 IMAD.MOV.U32 R4, RZ, RZ, R0 ;  /* 0x000000ffff04c224 */ /* 0x000fe200078e0000 */
[----:B------:R-:W-:Y:S01]  /*17e0*/  PRMT R8, RZ, 0x7610, R8 ;  /* 0x00007610ff087816 */ /* 0x000fe20000000008 */
[----:B------:R-:W-:Y:S01]  /*17f0*/  IMAD.SHL.U32 R9, R28, 0x10, RZ ;  /* 0x000000101c097824 */ /* 0x000fe200078e00ff */
[----:B------:R-:W-:Y:S01]  /*1800*/  STL [R1+0x6a4], R41 ;  /* 0x0006a42901007387 */ /* 0x000fe20000100800 */
[----:B------:R-:W-:-:S02]  /*1810*/  @!P4 IMAD.MOV.U32 R5, RZ, RZ, R2 ;  /* 0x000000ffff05c224 */ /* 0x000fc400078e0002 */
[----:B------:R-:W-:Y:S01]  /*1820*/  IMAD R11, R28, 0x18, RZ ;  /* 0x000000181c0b7824 */ /* 0x000fe200078e02ff */
[----:B------:R-:W-:Y:S01]  /*1830*/  PRMT R10, RZ, 0x7610, R10 ;  /* 0x00007610ff0a7816 */ /* 0x000fe2000000000a */
[----:B------:R0:W-:Y:S01]  /*1840*/  STL [R1+0x6a0], R40 ;  /* 0x0006a02801007387 */ /* 0x0001e20000100800 */
[----:B------:R-:W-:Y:S01]  /*1850*/  PRMT R17, RZ, 0x7610, R17 ;  /* 0x00007610ff117816 */ /* 0x000fe20000000011 */
[----:B------:R-:W1:Y:S01]  /*1860*/  LDCU UR19, c[0x0][0x3b0] ;  /* 0x00007600ff1377ac */ /* 0x000e620008000800 */
[----:B------:R-:W-:Y:S01]  /*1870*/  PRMT R16, RZ, 0x7610, R16 ;  /* 0x00007610ff107816 */ /* 0x000fe20000000010 */
[----:B------:R2:W-:Y:S01]  /*1880*/  STL [R1+0x69c], R53 ;  /* 0x00069c3501007387 */ /* 0x0005e20000100800 */
[----:B------:R-:W-:Y:S01]  /*1890*/  PRMT R14, RZ, 0x7610, R14 ;  /* 0x00007610ff0e7816 */ /* 0x000fe2000000000e */
[----:B------:R-:W3:Y:S02]  /*18a0*/  LDCU UR18, c[0x0][0x3b0] ;  /* 0x00007600ff1277ac */ /* 0x000ee40008000800 */
[----:B------:R-:W4:Y:S02]  /*18b0*/  FENCE.VIEW.ASYNC.S ;  /* 0x00000000000073c6 */ /* 0x000f240000000000 */
[----:B----4-:R4:W4:Y:S02]  /*18c0*/  @!UP2 SYNCS.EXCH.64 URZ, [UR8], UR10 ;  /* 0x0000000a08ffa5b2 */ /* 0x0109240008000100 */
[----:B----4-:R-:W-:Y:S01]  /*18d0*/  BAR.SYNC.DEFER_BLOCKING 0x0 ;  /* 0x0000000000007b1d */ /* 0x010fe20000010000 */
[----:B------:R-:W-:-:S02]  /*18e0*/  IADD3 R3, P6, PT, R7, R0, RZ ;  /* 0x0000000007037210 */ /* 0x000fc40007fde0ff */
[----:B0-----:R-:W-:Y:S02]  /*18f0*/  PRMT R40, RZ, 0x7610, R40 ;  /* 0x00007610ff287816 */ /* 0x001fe40000000028 */
[----:B------:R-:W-:Y:S01]  /*1900*/  PRMT R12, RZ, 0x7610, R12 ;  /* 0x00007610ff0c7816 */ /* 0x000fe2000000000c */
[----:B------:R-:W0:Y:S01]  /*1910*/  LDCU UR28, c[0x0][0x3b0] ;  /* 0x00007600ff1c77ac */ /* 0x000e220008000800 */
[----:B------:R-:W-:Y:S01]  /*1920*/  STL [R1+0x698], R52 ;  /* 0x0006983401007387 */ /* 0x000fe20000100800 */
[----:B--2---:R-:W-:Y:S01]  /*1930*/  PRMT R53, RZ, 0x7610, R53 ;  /* 0x00007610ff357816 */ /* 0x004fe20000000035 */
[----:B------:R-:W2:Y:S02]  /*1940*/  LDCU UR26, c[0x0][0x3b0] ;  /* 0x00007600ff1a77ac */ /* 0x000ea40008000800 */
[----:B------:R4:W-:Y:S01]  /*1950*/  STL [R1+0x694], R46 ;  /* 0x0006942e01007387 */ /* 0x0009e20000100800 */
[----:B------:R-:W-:Y:S01]  /*1960*/  PRMT R13, RZ, 0x7610, R13 ;  /* 0x00007610ff0d7816 */ /* 0x000fe2000000000d */
[----:B------:R-:W0:Y:S02]  /*1970*/  LDCU UR10, c[0x0][0x3b0] ;  /* 0x00007600ff0a77ac */ /* 0x000e240008000800 */
[----:B------:R-:W-:Y:S01]  /*1980*/  STL [R1+0x690], R56 ;  /* 0x0006903801007387 */ /* 0x000fe20000100800 */
[----:B------:R-:W-:Y:S01]  /*1990*/  PRMT R15, RZ, 0x7610, R15 ;  /* 0x00007610ff0f7816 */ /* 0x000fe2000000000f */
[----:B------:R-:W0:Y:S02]  /*19a0*/  LDCU UR11, c[0x0][0x3b0] ;  /* 0x00007600ff0b77ac */ /* 0x000e240008000800 */
[----:B------:R-:W-:Y:S01]  /*19b0*/  STL [R1+0x68c], R55 ;  /* 0x00068c3701007387 */ /* 0x000fe20000100800 */
[----:B------:R-:W-:Y:S01]  /*19c0*/  PRMT R76, RZ, 0x7610, R76 ;  /* 0x00007610ff4c7816 */ /* 0x000fe2000000004c */
[----:B------:R-:W0:Y:S02]  /*19d0*/  LDCU UR17, c[0x0][0x3b0] ;  /* 0x00007600ff1177ac */ /* 0x000e240008000800 */
[----:B------:R1:W2:Y:S01]  /*19e0*/  @!P4 LDG.E.U8 R8, desc[UR14][R4.64] ;  /* 0x0000000e0408c981 */ /* 0x0002a2000c1e1100 */
[----:B------:R-:W-:Y:S01]  /*19f0*/  ISETP.GE.U32.AND P4, PT, R6, 0x7fffff58, PT ;  /* 0x7fffff580600780c */ /* 0x000fe20003f86070 */
[----:B------:R-:W-:Y:S01]  /*1a00*/  @!P3 IMAD.MOV.U32 R6, RZ, RZ, R3 ;  /* 0x000000ffff06b224 */ /* 0x000fe200078e0003 */
[----:B------:R-:W-:Y:S01]  /*1a10*/  PRMT R77, RZ, 0x7610, R77 ;  /* 0x00007610ff4d7816 */ /* 0x000fe2000000004d */
[----:B------:R-:W-:Y:S01]  /*1a20*/  STL [R1+0x688], R54 ;  /* 0x0006883601007387 */ /* 0x000fe20000100800 */
[----:B------:R-:W-:Y:S01]  /*1a30*/  PRMT R74, RZ, 0x7610, R74 ;  /* 0x00007610ff4a7816 */ /* 0x000fe2000000004a */
[----:B------:R-:W0:Y:S02]  /*1a40*/  LDCU UR20, c[0x0][0x3b0] ;  /* 0x00007600ff1477ac */ /* 0x000e240008000800 */
[----:B------:R-:W-:Y:S01]  /*1a50*/  STL [R1+0x684], R59 ;  /* 0x0006843b01007387 */ /* 0x000fe20000100800 */
[----:B-1----:R-:W-:Y:S01]  /*1a60*/  LEA.HI.X.SX32 R4, R7, R2, 0x1, P6 ;  /* 0x0000000207047211 */ /* 0x002fe200030f0eff */
[----:B------:R-:W1:Y:S01]  /*1a70*/  LDCU UR27, c[0x0][0x3b0] ;  /* 0x00007600ff1b77ac */ /* 0x000e620008000800 */
[----:B------:R-:W-:Y:S01]  /*1a80*/  PRMT R5, RZ, 0x7610, R5 ;  /* 0x00007610ff057816 */ /* 0x000fe20000000005 */
[----:B------:R-:W-:Y:S02]  /*1a90*/  STL [R1+0x680], R58 ;  /* 0x0006803a01007387 */ /* 0x000fe40000100800 */
[----:B------:R-:W-:Y:S01]  /*1aa0*/  @!P3 IMAD.MOV.U32 R7, RZ, RZ, R4 ;  /* 0x000000ffff07b224 */ /* 0x000fe200078e0004 */
[C---:B------:R-:W-:Y:S01]  /*1ab0*/  IADD3 R41, P6, PT, R9.reuse, R0, RZ ;  /* 0x0000000009297210 */ /* 0x040fe20007fde0ff */
[----:B------:R-:W-:Y:S01]  /*1ac0*/  STL [R1+0x67c], R57 ;  /* 0x00067c3901007387 */ /* 0x000fe20000100800 */
[----:B------:R-:W-:Y:S01]  /*1ad0*/  PRMT R73, RZ, 0x7610, R73 ;  /* 0x00007610ff497816 */ /* 0x000fe20000000049 */
[----:B------:R-:W0:Y:S01]  /*1ae0*/  LDCU UR25, c[0x0][0x3b0] ;  /* 0x00007600ff1977ac */ /* 0x000e220008000800 */
[----:B------:R-:W-:Y:S01]  /*1af0*/  LEA.HI.X.SX32 R9, R9, R2, 0x1, P6 ;  /* 0x0000000209097211 */ /* 0x000fe200030f0eff */
[----:B------:R1:W3:Y:S01]  /*1b00*/  @!P3 LDG.E.U8 R5, desc[UR14][R6.64] ;  /* 0x0000000e0605b981 */ /* 0x0002e2000c1e1100 */
[----:B------:R-:W-:Y:S01]  /*1b10*/  PRMT R21, RZ, 0x7610, R21 ;  /* 0x00007610ff157816 */ /* 0x000fe20000000015 */
[----:B------:R-:W0:Y:S02]  /*1b20*/  LDCU UR24, c[0x0][0x3b0] ;  /* 0x00007600ff1877ac */ /* 0x000e240008000800 */
[----:B------:R-:W-:Y:S01]  /*1b30*/  STL [R1+0x678], R75 ;  /* 0x0006784b01007387 */ /* 0x000fe20000100800 */
[----:B------:R-:W-:Y:S01]  /*1b40*/  PRMT R18, RZ, 0x7610, R18 ;  /* 0x00007610ff127816 */ /* 0x000fe20000000012 */
[----:B------:R-:W0:Y:S02]  /*1b50*/  LDCU UR21, c[0x0][0x3b0] ;  /* 0x00007600ff1577ac */ /* 0x000e240008000800 */
[----:B------:R-:W-:Y:S01]  /*1b60*/  STL [R1+0x674], R81 ;  /* 0x0006745101007387 */ /* 0x000fe20000100800 */
[----:B-1----:R-:W-:Y:S01]  /*1b70*/  @!P0 IMAD.MOV.U32 R6, RZ, RZ, R41 ;  /* 0x000000ffff068224 */ /* 0x002fe200078e0029 */
[----:B------:R-:W-:Y:S01]  /*1b80*/  PRMT R20, RZ, 0x7610, R20 ;  /* 0x00007610ff147816 */ /* 0x000fe20000000014 */
[----:B------:R-:W-:Y:S01]  /*1b90*/  @!P0 IMAD.MOV.U32 R7, RZ, RZ, R9 ;  /* 0x000000ffff078224 */ /* 0x000fe200078e0009 */
[----:B------:R-:W-:Y:S01]  /*1ba0*/  STL [R1+0x670], R78 ;  /* 0x0006704e01007387 */ /* 0x000fe20000100800 */
[----:B------:R-:W-:Y:S01]  /*1bb0*/  PRMT R19, RZ, 0x7610, R19 ;  /* 0x00007610ff137816 */ /* 0x000fe20000000013 */
[----:B------:R-:W1:Y:S02]  /*1bc0*/  LDCU UR12, c[0x0][0x3b0] ;  /* 0x00007600ff0c77ac */ /* 0x000e640008000800 */
[----:B------:R0:W3:Y:S01]  /*1bd0*/  @!P0 LDG.E.U8 R40, desc[UR14][R6.64] ;  /* 0x0000000e06288981 */ /* 0x0000e2000c1e1100 */
[----:B------:R-:W-:Y:S01]  /*1be0*/  PRMT R72, RZ, 0x7610, R72 ;  /* 0x00007610ff487816 */ /* 0x000fe20000000048 */
[----:B------:R-:W0:Y:S02]  /*1bf0*/  LDCU UR13, c[0x0][0x3b0] ;  /* 0x00007600ff0d77ac */ /* 0x000e240008000800 */
[----:B------:R-:W-:Y:S04]  /*1c00*/  STL [R1+0x66c], R80 ;  /* 0x00066c5001007387 */ /* 0x000fe80000100800 */
        /* <DEDUP_REMOVED lines=13> */
[----:B------:R-:W-:Y:S01]  /*1ce0*/  STL [R1+0x5dc], R68 ;  /* 0x0005dc4401007387 */ /* 0x000fe20000100800 */
[----:B----4-:R-:W-:-:S03]  /*1cf0*/  PRMT R46, RZ, 0x7610, R46 ;  /* 0x00007610ff2e7816 */ /* 0x010fc6000000002e */
[----:B--2---:R-:W-:Y:S04]  /*1d00*/  STL [R1+0x25c], R8 ;  /* 0x00025c0801007387 */ /* 0x004fe80000100800 */
[----:B------:R2:W-:Y:S04]  /*1d10*/  STL [R1+0x6c], R41 ;  /* 0x00006c2901007387 */ /* 0x0005e80000100800 */
[----:B------:R-:W-:Y:S04]  /*1d20*/  STL [R1+0x5e4], R3 ;  /* 0x0005e40301007387 */ /* 0x000fe80000100800 */
[----:B------:R-:W-:Y:S04]  /*1d30*/  STL [R1+0x5e0], R4 ;  /* 0x0005e00401007387 */ /* 0x000fe80000100800 */
[----:B------:R-:W-:Y:S04]  /*1d40*/  STL [R1+0x58], R9 ;  /* 0x0000580901007387 */ /* 0x000fe80000100800 */
[----:B---3--:R3:W-:Y:S04]  /*1d50*/  STL [R1+0x114], R5 ;  /* 0x0001140501007387 */ /* 0x0087e80000100800 */
[----:B--2---:R-:W2:Y:S01]  /*1d60*/  LDL.LU R41, [R1+0x6a4] ;  /* 0x0006a40001297983 */ /* 0x004ea20000300800 */
[----:B---3--:R-:W-:-:S04]  /*1d70*/  IADD3 R5, P6, PT, R11, R0, RZ ;  /* 0x000000000b057210 */ /* 0x008fc80007fde0ff */
[----:B0-----:R-:W-:Y:S01]  /*1d80*/  LEA.HI.X.SX32 R6, R11, R2, 0x1, P6 ;  /* 0x000000020b067211 */ /* 0x001fe200030f0eff */
[----:B------:R-:W-:Y:S01]  /*1d90*/  IMAD.MOV.U32 R7, RZ, RZ, R5 ;  /* 0x000000ffff077224 */ /* 0x000fe200078e0005 */
[----:B------:R0:W-:Y:S04]  /*1da0*/  STL [R1+0x110], R40 ;  /* 0x0001102801007387 */ /* 0x0001e80000100800 */
[-C--:B------:R-:W-:Y:S01]  /*1db0*/  @!P2 LOP3.LUT R7, R7, R6.reuse, RZ, 0x3c, !PT ;  /* 0x000000060707a212 */ /* 0x080fe200078e3cff */
[----:B0-----:R-:W3:Y:S04]  /*1dc0*/  LDL.LU R40, [R1+0x6a0] ;  /* 0x0006a00001287983 */ /* 0x001ee80000300800 */
[----:B------:R-:W-:Y:S04]  /*1dd0*/  STL [R1+0x124], R5 ;  /* 0x0001240501007387 */ /* 0x000fe80000100800 */
[----:B------:R0:W-:Y:S02]  /*1de0*/  STL [R1+0x120], R6 ;  /* 0x0001200601007387 */ /* 0x0001e40000100800 */
[----:B0-----:R-:W-:-:S04]  /*1df0*/  @!P2 LOP3.LUT R6, R7, R6, RZ, 0x3c, !PT ;  /* 0x000000060706a212 */ /* 0x001fc800078e3cff */
[----:B------:R-:W-:-:S05]  /*1e00*/  @!P2 LOP3.LUT R7, R7, R6, RZ, 0x3c, !PT ;  /* 0x000000060707a212 */ /* 0x000fca00078e3cff */
[----:B------:R0:W4:Y:S01]  /*1e10*/  @!P2 LDG.E.U8 R46, desc[UR14][R6.64] ;  /* 0x0000000e062ea981 */ /* 0x000122000c1e1100 */
[----:B------:R-:W-:-:S05]  /*1e20*/  IMAD.SHL.U32 R5, R28, 0x20, RZ ;  /* 0x000000201c057824 */ /* 0x000fca00078e00ff */
[----:B------:R-:W-:-:S04]  /*1e30*/  IADD3 R9, P6, PT, R5, R0, RZ ;  /* 0x0000000005097210 */ /* 0x000fc80007fde0ff */
[----:B0-----:R-:W-:Y:S01]  /*1e40*/  LEA.HI.X.SX32 R6, R5, R2, 0x1, P6 ;  /* 0x0000000205067211 */ /* 0x001fe200030f0eff */
[----:B------:R-:W-:Y:S01]  /*1e50*/  IMAD.MOV.U32 R7, RZ, RZ, R9 ;  /* 0x000000ffff077224 */ /* 0x000fe200078e0009 */
[----:B------:R0:W-:Y:S04]  /*1e60*/  STL [R1+0x164], R9 ;  /* 0x0001640901007387 */ /* 0x0001e80000100800 */
[-C--:B------:R-:W-:Y:S01]  /*1e70*/  @!P5 LOP3.LUT R7, R7, R6.reuse, RZ, 0x3c, !PT ;  /* 0x000000060707d212 */ /* 0x080fe200078e3cff */
[----:B------:R1:W-:Y:S01]  /*1e80*/  STL [R1+0x160], R6 ;  /* 0x0001600601007387 */ /* 0x0003e20000100800 */
[----:B------:R-:W-:Y:S01]  /*1e90*/  PRMT R52, RZ, 0x7610, R52 ;  /* 0x00007610ff347816 */ /* 0x000fe20000000034 */
[----:B0-----:R-:W-:Y:S01]  /*1ea0*/  IMAD R9, R28, 0x28, RZ ;  /* 0x000000281c097824 */ /* 0x001fe200078e02ff */
[----:B-1----:R-:W-:-:S04]  /*1eb0*/  @!P5 LOP3.LUT R6, R7, R6, RZ, 0x3c, !PT ;  /* 0x000000060706d212 */ /* 0x002fc800078e3cff */
[----:B------:R-:W-:-:S05]  /*1ec0*/  @!P5 LOP3.LUT R7, R7, R6, RZ, 0x3c, !PT ;  /* 0x000000060707d212 */ /* 0x000fca00078e3cff */
[----:B------:R0:W2:Y:S04]  /*1ed0*/  @!P5 LDG.E.U8 R52, desc[UR14][R6.64] ;  /* 0x0000000e0634d981 */ /* 0x0000a8000c1e1100 */
[----:B----4-:R1:W-:Y:S02]  /*1ee0*/  STL [R1+0x254], R46 ;  /* 0x0002542e01007387 */ /* 0x0103e40000100800 */
[----:B-1----:R-:W-:-:S04]  /*1ef0*/  IADD3 R46, P6, PT, R9, R0, RZ ;  /* 0x00000000092e7210 */ /* 0x002fc80007fde0ff */
[----:B0-----:R-:W-:Y:S01]  /*1f00*/  LEA.HI.X.SX32 R6, R9, R2, 0x1, P6 ;  /* 0x0000000209067211 */ /* 0x001fe200030f0eff */
[----:B------:R-:W-:Y:S01]  /*1f10*/  IMAD.MOV.U32 R7, RZ, RZ, R46 ;  /* 0x000000ffff077224 */ /* 0x000fe200078e002e */
[----:B------:R-:W-:Y:S04]  /*1f20*/  STL [R1+0x1a4], R46 ;  /* 0x0001a42e01007387 */ /* 0x000fe80000100800 */
[-C--:B------:R-:W-:Y:S01]  /*1f30*/  @!P4 LOP3.LUT R7, R7, R6.reuse, RZ, 0x3c, !PT ;  /* 0x000000060707c212 */ /* 0x080fe200078e3cff */
[----:B------:R0:W-:Y:S03]  /*1f40*/  STL [R1+0x1a0], R6 ;  /* 0x0001a00601007387 */ /* 0x0001e60000100800 */
[----:B0-----:R-:W-:-:S04]  /*1f50*/  @!P4 LOP3.LUT R6, R7, R6, RZ, 0x3c, !PT ;  /* 0x000000060706c212 */ /* 0x001fc800078e3cff */
[----:B------:R-:W-:-:S05]  /*1f60*/  @!P4 LOP3.LUT R7, R7, R6, RZ, 0x3c, !PT ;  /* 0x000000060707c212 */ /* 0x000fca00078e3cff */
[----:B------:R0:W4:Y:S01]  /*1f70*/  @!P4 LDG.E.U8 R53, desc[UR14][R6.64] ;  /* 0x0000000e0635c981 */ /* 0x000122000c1e1100 */
[----:B------:R-:W-:Y:S02]  /*1f80*/  VIADD R8, R44, 0xffffffcf ;  /* 0xffffffcf2c087836 */ /* 0x000fe40000000000 */
[----:B------:R-:W-:-:S03]  /*1f90*/  IMAD R5, R28, 0x30, RZ ;  /* 0x000000301c057824 */ /* 0x000fc600078e02ff */
[----:B------:R-:W-:Y:S02]  /*1fa0*/  ISETP.GE.U32.AND P3, PT, R8, 0x7fffff50, PT ;  /* 0x7fffff500800780c */ /* 0x000fe40003f66070 */
[----:B------:R-:W-:Y:S01]  /*1fb0*/  IADD3 R46, P6, PT, R5, R0, RZ ;  /* 0x00000000052e7210 */ /* 0x000fe20007fde0ff */
[----:B------:R-:W-:-:S04]  /*1fc0*/  VIADD R8, R44, 0xffffffc7 ;  /* 0xffffffc72c087836 */ /* 0x000fc80000000000 */
[----:B------:R-:W-:Y:S01]  /*1fd0*/  STL [R1+0x1fc], R46 ;  /* 0x0001fc2e01007387 */ /* 0x000fe20000100800 */
[----:B------:R-:W-:-:S03]  /*1fe0*/  IMAD R9, R28, 0x38, RZ ;  /* 0x000000381c097824 */ /* 0x000fc600078e02ff */
[----:B--2---:R1:W-:Y:S01]  /*1ff0*/  STL [R1+0x154], R52 ;  /* 0x0001543401007387 */ /* 0x0043e20000100800 */
[----:B------:R-:W-:Y:S01]  /*2000*/  ISETP.GE.U32.AND P0, PT, R8, 0x7fffff48, PT ;  /* 0x7fffff480800780c */ /* 0x000fe20003f06070 */
[----:B0-----:R-:W-:Y:S01]  /*2010*/  @!P3 IMAD.MOV.U32 R6, RZ, RZ, R46 ;  /* 0x000000ffff06b224 */ /* 0x001fe200078e002e */
[----:B------:R-:W-:Y:S02]  /*2020*/  PRMT R11, RZ, 0x7610, R11 ;  /* 0x00007610ff0b7816 */ /* 0x000fe4000000000b */
[----:B-1----:R-:W-:Y:S02]  /*2030*/  LEA.HI.X.SX32 R52, R5, R2, 0x1, P6 ;  /* 0x0000000205347211 */ /* 0x002fe400030f0eff */
[----:B------:R-:W-:-:S03]  /*2040*/  IADD3 R5, P6, PT, R9, R0, RZ ;  /* 0x0000000009057210 */ /* 0x000fc60007fde0ff */
[----:B------:R-:W-:-:S05]  /*2050*/  @!P3 IMAD.MOV.U32 R7, RZ, RZ, R52 ;  /* 0x000000ffff07b224 */ /* 0x000fca00078e0034 */
[----:B------:R0:W2:Y:S02]  /*2060*/  @!P3 LDG.E.U8 R11, desc[UR14][R6.64] ;  /* 0x0000000e060bb981 */ /* 0x0000a4000c1e1100 */
[----:B0-----:R-:W-:Y:S01]  /*2070*/  IMAD.MOV.U32 R7, RZ, RZ, R5 ;  /* 0x000000ffff077224 */ /* 0x001fe200078e0005 */
[----:B------:R-:W-:-:S04]  /*2080*/  LEA.HI.X.SX32 R6, R9, R2, 0x1, P6 ;  /* 0x0000000209067211 */ /* 0x000fc800030f0eff */
[-C--:B------:R-:W-:Y:S02]  /*2090*/  @!P0 LOP3.LUT R7, R7, R6.reuse, RZ, 0x3c, !PT ;  /* 0x0000000607078212 */ /* 0x080fe400078e3cff */
[----:B------:R-:W-:Y:S01]  /*20a0*/  PRMT R54, RZ, 0x7610, R54 ;  /* 0x00007610ff367816 */ /* 0x000fe20000000036 */
[----:B----4-:R0:W-:Y:S04]  /*20b0*/  STL [R1+0x150], R53 ;  /* 0x0001503501007387 */ /* 0x0101e80000100800 */
[----:B0-----:R-:W4:Y:S04]  /*20c0*/  LDL.LU R53, [R1+0x69c] ;  /* 0x00069c0001357983 */ /* 0x001f280000300800 */
[----:B------:R0:W-:Y:S04]  /*20d0*/  STL [R1+0x1f8], R52 ;  /* 0x0001f83401007387 */ /* 0x0001e80000100800 */
[----:B0-----:R-:W3:Y:S04]  /*20e0*/  LDL.LU R52, [R1+0x698] ;  /* 0x0006980001347983 */ /* 0x001ee80000300800 */
[----:B------:R-:W3:Y:S04]  /*20f0*/  LDL.LU R46, [R1+0x694] ;  /* 0x00069400012e7983 */ /* 0x000ee80000300800 */
[----:B------:R-:W-:Y:S04]  /*2100*/  STL [R1+0x23c], R5 ;  /* 0x00023c0501007387 */ /* 0x000fe80000100800 */
[----:B------:R0:W-:Y:S02]  /*2110*/  STL [R1+0x238], R6 ;  /* 0x0002380601007387 */ /* 0x0001e40000100800 */
[----:B0-----:R-:W-:-:S04]  /*2120*/  @!P0 LOP3.LUT R6, R7, R6, RZ, 0x3c, !PT ;  /* 0x0000000607068212 */ /* 0x001fc800078e3cff */
[----:B------:R-:W-:-:S05]  /*2130*/  @!P0 LOP3.LUT R7, R7, R6, RZ, 0x3c, !PT ;  /* 0x0000000607078212 */ /* 0x000fca00078e3cff */
[----:B------:R0:W3:Y:S01]  /*2140*/  @!P0 LDG.E.U8 R54, desc[UR14][R6.64] ;  /* 0x0000000e06368981 */ /* 0x0000e2000c1e1100 */
[----:B------:R-:W-:Y:S02]  /*2150*/  VIADD R8, R44, 0xffffffbf ;  /* 0xffffffbf2c087836 */ /* 0x000fe40000000000 */
[----:B------:R-:W-:Y:S01]  /*2160*/  IMAD.SHL.U32 R5, R28, 0x40, RZ ;  /* 0x000000401c057824 */ /* 0x000fe200078e00ff */
[----:B--2---:R1:W-:Y:S02]  /*2170*/  STL [R1+0x258], R11 ;  /* 0x0002580b01007387 */ /* 0x0043e40000100800 */
[----:B------:R-:W-:Y:S02]  /*2180*/  ISETP.GE.U32.AND P2, PT, R8, 0x7fffff40, PT ;  /* 0x7fffff400800780c */ /* 0x000fe40003f46070 */
[----:B-1----:R-:W-:-:S04]  /*2190*/  IADD3 R11, P6, PT, R5, R0, RZ ;  /* 0x00000000050b7210 */ /* 0x002fc80007fde0ff */
[----:B0-----:R-:W-:Y:S01]  /*21a0*/  LEA.HI.X.SX32 R6, R5, R2, 0x1, P6 ;  /* 0x0000000205067211 */ /* 0x001fe200030f0eff */
[----:B------:R-:W-:Y:S01]  /*21b0*/  IMAD.MOV.U32 R7, RZ, RZ, R11 ;  /* 0x000000ffff077224 */ /* 0x000fe200078e000b */
[----:B------:R-:W-:Y:S01]  /*21c0*/  STL [R1+0x424], R11 ;  /* 0x0004240b01007387 */ /* 0x000fe20000100800 */
[----:B------:R-:W-:-:S04]  /*21d0*/  VIADD R8, R44, 0xffffffb7 ;  /* 0xffffffb72c087836 */ /* 0x000fc80000000000 */
[-C--:B------:R-:W-:Y:S01]  /*21e0*/  @!P2 LOP3.LUT R7, R7, R6.reuse, RZ, 0x3c, !PT ;  /* 0x000000060707a212 */ /* 0x080fe200078e3cff */
[----:B------:R0:W-:Y:S01]  /*21f0*/  STL [R1+0x420], R6 ;  /* 0x0004200601007387 */ /* 0x0001e20000100800 */
[----:B------:R-:W-:Y:S01]  /*2200*/  IMAD R9, R28, 0x48, RZ ;  /* 0x000000481c097824 */ /* 0x000fe200078e02ff */
[----:B------:R-:W-:Y:S02]  /*2210*/  ISETP.GE.U32.AND P5, PT, R8, 0x7fffff38, PT ;  /* 0x7fffff380800780c */ /* 0x000fe40003fa6070 */
[----:B------:R-:W-:Y:S02]  /*2220*/  PRMT R55, RZ, 0x7610, R55 ;  /* 0x00007610ff377816 */ /* 0x000fe40000000037 */
[----:B0-----:R-:W-:-:S04]  /*2230*/  @!P2 LOP3.LUT R6, R7, R6, RZ, 0x3c, !PT ;  /* 0x000000060706a212 */ /* 0x001fc800078e3cff */
[----:B------:R-:W-:-:S05]  /*2240*/  @!P2 LOP3.LUT R7, R7, R6, RZ, 0x3c, !PT ;  /* 0x000000060707a212 */ /* 0x000fca00078e3cff */
[----:B------:R0:W2:Y:S01]  /*2250*/  @!P2 LDG.E.U8 R55, desc[UR14][R6.64] ;  /* 0x0000000e0637a981 */ /* 0x0000a2000c1e1100 */
[----:B------:R-:W-:-:S03]  /*2260*/  PRMT R56, RZ, 0x7610, R56 ;  /* 0x00007610ff387816 */ /* 0x000fc60000000038 */
[----:B---3--:R1:W-:Y:S02]  /*2270*/  STL [R1+0x194], R54 ;  /* 0x0001943601007387 */ /* 0x0083e40000100800 */
        /* <DEDUP_REMOVED lines=8> */
[----:B------:R0:W3:Y:S01]  /*2300*/  @!P5 LDG.E.U8 R56, desc[UR14][R6.64] ;  /* 0x0000000e0638d981 */ /* 0x0000e2000c1e1100 */
[----:B------:R-:W-:Y:S02]  /*2310*/  VIADD R8, R44, 0xffffffaf ;  /* 0xffffffaf2c087836 */ /* 0x000fe40000000000 */
[----:B------:R-:W-:-:S03]  /*2320*/  IMAD R11, R28, 0x50, RZ ;  /* 0x000000501c0b7824 */ /* 0x000fc600078e02ff */
[----:B------:R-:W-:Y:S02]  /*2330*/  ISETP.GE.U32.AND P4, PT, R8, 0x7fffff30, PT ;  /* 0x7fffff300800780c */ /* 0x000fe40003f86070 */
[----:B------:R-:W-:Y:S01]  /*2340*/  IADD3 R54, P6, PT, R11, R0, RZ ;  /* 0x000000000b367210 */ /* 0x000fe20007fde0ff */
[C---:B------:R-:W-:Y:S02]  /*2350*/  VIADD R5, R44.reuse, 0xffffff97 ;  /* 0xffffff972c057836 */ /* 0x040fe40000000000 */
[----:B------:R-:W-:Y:S02]  /*2360*/  VIADD R8, R44, 0xffffffa7 ;  /* 0xffffffa72c087836 */ /* 0x000fe40000000000 */
[----:B------:R-:W-:Y:S01]  /*2370*/  STL [R1+0x474], R54 ;  /* 0x0004743601007387 */ /* 0x000fe20000100800 */
[----:B------:R-:W-:Y:S01]  /*2380*/  ISETP.GE.U32.AND P2, PT, R5, 0x7fffff18, PT ;  /* 0x7fffff180500780c */ /* 0x000fe20003f46070 */
[----:B------:R-:W-:Y:S02]  /*2390*/  IMAD R5, R28, 0x58, RZ ;  /* 0x000000581c057824 */ /* 0x000fe400078e02ff */
[----:B--2---:R1:W-:Y:S01]  /*23a0*/  STL [R1+0x190], R55 ;  /* 0x0001903701007387 */ /* 0x0043e20000100800 */
[----:B------:R-:W-:Y:S01]  /*23b0*/  ISETP.GE.U32.AND P3, PT, R8, 0x7fffff28, PT ;  /* 0x7fffff280800780c */ /* 0x000fe20003f66070 */
[----:B0-----:R-:W-:Y:S01]  /*23c0*/  @!P4 IMAD.MOV.U32 R6, RZ, RZ, R54 ;  /* 0x000000ffff06c224 */ /* 0x001fe200078e0036 */
[----:B------:R-:W-:-:S02]  /*23d0*/  PRMT R58, RZ, 0x7610, R58 ;  /* 0x00007610ff3a7816 */ /* 0x000fc4000000003a */
        /* <DEDUP_REMOVED lines=8> */
[----:B---3--:R0:W-:Y:S04]  /*2460*/  STL [R1+0x22c], R56 ;  /* 0x00022c3801007387 */ /* 0x0081e80000100800 */
[----:B0-----:R-:W3:Y:S04]  /*2470*/  LDL.LU R56, [R1+0x690] ;  /* 0x0006900001387983 */ /* 0x001ee80000300800 */
        /* <DEDUP_REMOVED lines=8> */
[----:B------:R-:W-:-:S05]  /*2500*/  VIADD R8, R44, 0xffffff9f ;  /* 0xffffff9f2c087836 */ /* 0x000fca0000000000 */
[----:B------:R-:W-:Y:S01]  /*2510*/  ISETP.GE.U32.AND P0, PT, R8, 0x7fffff20, PT ;  /* 0x7fffff200800780c */ /* 0x000fe20003f06070 */
[----:B------:R-:W-:-:S05]  /*2520*/  VIADD R8, R44, 0xffffff8f ;  /* 0xffffff8f2c087836 */ /* 0x000fca0000000000 */
[----:B------:R-:W-:Y:S01]  /*2530*/  ISETP.GE.U32.AND P5, PT, R8, 0x7fffff10, PT ;  /* 0x7fffff100800780c */ /* 0x000fe20003fa6070 */
[----:B------:R-:W-:Y:S01]  /*2540*/  IMAD R8, R28, 0x60, RZ ;  /* 0x000000601c087824 */ /* 0x000fe200078e02ff */
[----:B--2---:R1:W-:Y:S04]  /*2550*/  STL [R1+0x1ec], R58 ;  /* 0x0001ec3a01007387 */ /* 0x0043e80000100800 */
[----:B-1----:R-:W-:-:S04]  /*2560*/  IADD3 R58, P6, PT, R8, R0, RZ ;  /* 0x00000000083a7210 */ /* 0x002fc80007fde0ff */
[----:B0-----:R-:W-:Y:S01]  /*2570*/  LEA.HI.X.SX32 R6, R8, R2, 0x1, P6 ;  /* 0x0000000208067211 */ /* 0x001fe200030f0eff */
[----:B------:R-:W-:-:S05]  /*2580*/  IMAD.MOV.U32 R7, RZ, RZ, R58 ;  /* 0x000000ffff077224 */ /* 0x000fca00078e003a */
[-C--:B------:R-:W-:Y:S02]  /*2590*/  @!P0 LOP3.LUT R7, R7, R6.reuse, RZ, 0x3c, !PT ;  /* 0x0000000607078212 */ /* 0x080fe400078e3cff */
[----:B------:R-:W-:Y:S01]  /*25a0*/  PRMT R81, RZ, 0x7610, R81 ;  /* 0x00007610ff517816 */ /* 0x000fe20000000051 */
[----:B---3--:R0:W-:Y:S04]  /*25b0*/  STL [R1+0x1e8], R59 ;  /* 0x0001e83b01007387 */ /* 0x0081e80000100800 */
[----:B0-----:R-:W2:Y:S04]  /*25c0*/  LDL.LU R59, [R1+0x684] ;  /* 0x00068400013b7983 */ /* 0x001ea80000300800 */
[----:B------:R-:W-:Y:S04]  /*25d0*/  STL [R1+0x4c4], R58 ;  /* 0x0004c43a01007387 */ /* 0x000fe80000100800 */
[----:B------:R0:W-:Y:S02]  /*25e0*/  STL [R1+0x4c0], R6 ;  /* 0x0004c00601007387 */ /* 0x0001e40000100800 */
[----:B0-----:R-:W-:-:S04]  /*25f0*/  @!P0 LOP3.LUT R6, R7, R6, RZ, 0x3c, !PT ;  /* 0x0000000607068212 */ /* 0x001fc800078e3cff */
[----:B------:R-:W-:-:S05]  /*2600*/  @!P0 LOP3.LUT R7, R7, R6, RZ, 0x3c, !PT ;  /* 0x0000000607078212 */ /* 0x000fca00078e3cff */
[----:B------:R0:W3:Y:S01]  /*2610*/  @!P0 LDG.E.U8 R81, desc[UR14][R6.64] ;  /* 0x0000000e06518981 */ /* 0x0000e2000c1e1100 */
[----:B------:R-:W-:-:S05]  /*2620*/  VIADD R5, R44, 0xfffffff6 ;  /* 0xfffffff62c057836 */ /* 0x000fca0000000000 */
[----:B------:R-:W-:Y:S01]  /*2630*/  ISETP.GE.U32.AND P3, PT, R5, 0x7fffff77, PT ;  /* 0x7fffff770500780c */ /* 0x000fe20003f66070 */
[C---:B------:R-:W-:Y:S02]  /*2640*/  IMAD R5, R28.reuse, 0x68, RZ ;  /* 0x000000681c057824 */ /* 0x040fe400078e02ff */
[----:B------:R-:W-:-:S03]  /*2650*/  IMAD R8, R28, 0x70, RZ ;  /* 0x000000701c087824 */ /* 0x000fc600078e02ff */
[C---:B------:R-:W-:Y:S02]  /*2660*/  IADD3 R58, P6, PT, R5.reuse, R0, RZ ;  /* 0x00000000053a7210 */ /* 0x040fe40007fde0ff */
[----:B------:R-:W-:Y:S02]  /*2670*/  PRMT R11, RZ, 0x7610, R11 ;  /* 0x00007610ff0b7816 */ /* 0x000fe4000000000b */
[----:B0-----:R-:W-:Y:S01]  /*2680*/  LEA.HI.X.SX32 R7, R5, R2, 0x1, P6 ;  /* 0x0000000205077211 */ /* 0x001fe200030f0eff */
[----:B------:R-:W-:Y:S01]  /*2690*/  STL [R1+0x4ec], R58 ;  /* 0x0004ec3a01007387 */ /* 0x000fe20000100800 */
[----:B------:R-:W-:Y:S01]  /*26a0*/  @!P2 IMAD.MOV.U32 R6, RZ, RZ, R58 ;  /* 0x000000ffff06a224 */ /* 0x000fe200078e003a */
[----:B------:R-:W-:-:S04]  /*26b0*/  PRMT R57, RZ, 0x7610, R57 ;  /* 0x00007610ff397816 */ /* 0x000fc80000000039 */
[----:B------:R0:W2:Y:S04]  /*26c0*/  @!P2 LDG.E.U8 R11, desc[UR14][R6.64] ;  /* 0x0000000e060ba981 */ /* 0x0000a8000c1e1100 */
[----:B---3--:R1:W-:Y:S02]  /*26d0*/  STL [R1+0x228], R81 ;  /* 0x0002285101007387 */ /* 0x0083e40000100800 */
[----:B-1----:R-:W-:-:S04]  /*26e0*/  IADD3 R81, P6, PT, R8, R0, RZ ;  /* 0x0000000008517210 */ /* 0x002fc80007fde0ff */
[----:B------:R-:W-:Y:S01]  /*26f0*/  LEA.HI.X.SX32 R8, R8, R2, 0x1, P6 ;  /* 0x0000000208087211 */ /* 0x000fe200030f0eff */
[----:B------:R1:W-:Y:S01]  /*2700*/  STL [R1+0x4e8], R7 ;  /* 0x0004e80701007387 */ /* 0x0003e20000100800 */
[----:B0-----:R-:W-:-:S03]  /*2710*/  @!P5 IMAD.MOV.U32 R6, RZ, RZ, R81 ;  /* 0x000000ffff06d224 */ /* 0x001fc600078e0051 */
[----:B-1----:R-:W-:-:S05]  /*2720*/  @!P5 IMAD.MOV.U32 R7, RZ, RZ, R8 ;  /* 0x000000ffff07d224 */ /* 0x002fca00078e0008 */
[----:B------:R0:W3:Y:S01]  /*2730*/  @!P5 LDG.E.U8 R57, desc[UR14][R6.64] ;  /* 0x0000000e0639d981 */ /* 0x0000e2000c1e1100 */
[----:B------:R-:W-:Y:S02]  /*2740*/  VIADD R9, R44, 0xffffff87 ;  /* 0xffffff872c097836 */ /* 0x000fe40000000000 */
[----:B------:R-:W-:Y:S01]  /*2750*/  IMAD R5, R28, 0x78, RZ ;  /* 0x000000781c057824 */ /* 0x000fe200078e02ff */
[----:B------:R-:W-:Y:S02]  /*2760*/  STL [R1+0x514], R81 ;  /* 0x0005145101007387 */ /* 0x000fe40000100800 */
[----:B------:R-:W-:Y:S02]  /*2770*/  ISETP.GE.U32.AND P4, PT, R9, 0x7fffff08, PT ;  /* 0x7fffff080900780c */ /* 0x000fe40003f86070 */
[----:B------:R-:W4:Y:S04]  /*2780*/  LDL.LU R58, [R1+0x680] ;  /* 0x00068000013a7983 */ /* 0x000f280000300800 */
[----:B------:R-:W-:Y:S04]  /*2790*/  STL [R1+0x510], R8 ;  /* 0x0005100801007387 */ /* 0x000fe80000100800 */
[----:B--2---:R1:W-:Y:S01]  /*27a0*/  STL [R1+0x1f4], R11 ;  /* 0x0001f40b01007387 */ /* 0x0043e20000100800 */
[----:B------:R-:W-:-:S02]  /*27b0*/  VIADD R9, R44, 0xffffffee ;  /* 0xffffffee2c097836 */ /* 0x000fc40000000000 */
[----:B0-----:R-:W-:Y:S01]  /*27c0*/  VIADD R6, R44, 0xffffffde ;  /* 0xffffffde2c067836 */ /* 0x001fe20000000000 */
[----:B-1----:R-:W-:-:S05]  /*27d0*/  IADD3 R11, P6, PT, R5, R0, RZ ;  /* 0x00000000050b7210 */ /* 0x002fca0007fde0ff */
[----:B------:R-:W-:Y:S01]  /*27e0*/  STL [R1+0x53c], R11 ;  /* 0x00053c0b01007387 */ /* 0x000fe20000100800 */
[----:B------:R-:W-:Y:S01]  /*27f0*/  IMAD R8, R28, 0x9, RZ ;  /* 0x000000091c087824 */ /* 0x000fe200078e02ff */
[----:B------:R-:W-:Y:S01]  /*2800*/  ISETP.GE.U32.AND P0, PT, R9, 0x7fffff6f, PT ;  /* 0x7fffff6f0900780c */ /* 0x000fe20003f06070 */
[----:B------:R-:W-:Y:S01]  /*2810*/  VIADD R9, R44, 0xffffffe6 ;  /* 0xffffffe62c097836 */ /* 0x000fe20000000000 */
[----:B------:R-:W-:Y:S01]  /*2820*/  ISETP.GE.U32.AND P5, PT, R6, 0x7fffff5f, PT ;  /* 0x7fffff5f0600780c */ /* 0x000fe20003fa6070 */
[----:B------:R-:W-:-:S03]  /*2830*/  @!P4 IMAD.MOV.U32 R6, RZ, RZ, R11 ;  /* 0x000000ffff06c224 */ /* 0x000fc600078e000b */
[----:B------:R-:W-:Y:S01]  /*2840*/  ISETP.GE.U32.AND P2, PT, R9, 0x7fffff67, PT ;  /* 0x7fffff670900780c */ /* 0x000fe20003f46070 */
[----:B------:R-:W-:Y:S01]  /*2850*/  VIADD R9, R44, 0xffffffd6 ;  /* 0xffffffd62c097836 */ /* 0x000fe20000000000 */
[----:B------:R-:W-:Y:S01]  /*2860*/  PRMT R78, RZ, 0x7610, R78 ;  /* 0x00007610ff4e7816 */ /* 0x000fe2000000004e */
[----:B---3--:R0:W-:Y:S02]  /*2870*/  STL [R1+0x1f0], R57 ;  /* 0x0001f03901007387 */ /* 0x0081e40000100800 */
[----:B0-----:R-:W-:Y:S02]  /*2880*/  LEA.HI.X.SX32 R57, R5, R2, 0x1, P6 ;  /* 0x0000000205397211 */ /* 0x001fe400030f0eff */
[----:B------:R-:W-:-:S03]  /*2890*/  IADD3 R5, P6, PT, R8, R0, RZ ;  /* 0x0000000008057210 */ /* 0x000fc60007fde0ff */
[----:B------:R-:W-:-:S05]  /*28a0*/  @!P4 IMAD.MOV.U32 R7, RZ, RZ, R57 ;  /* 0x000000ffff07c224 */ /* 0x000fca00078e0039 */
[----:B------:R0:W2:Y:S01]  /*28b0*/  @!P4 LDG.E.U8 R10, desc[UR14][R6.64] ;  /* 0x0000000e060ac981 */ /* 0x0000a2000c1e1100 */
[----:B------:R-:W-:Y:S02]  /*28c0*/  ISETP.GE.U32.AND P4, PT, R9, 0x7fffff57, PT ;  /* 0x7fffff570900780c */ /* 0x000fe40003f86070 */
[----:B0-----:R-:W-:Y:S01]  /*28d0*/  LEA.HI.X.SX32 R6, R8, R2, 0x1, P6 ;  /* 0x0000000208067211 */ /* 0x001fe200030f0eff */
[----:B------:R-:W-:-:S04]  /*28e0*/  @!P3 IMAD.MOV.U32 R8, RZ, RZ, R5 ;  /* 0x000000ffff08b224 */ /* 0x000fc800078e0005 */
[----:B------:R-:W-:-:S05]  /*28f0*/  @!P3 IMAD.MOV.U32 R9, RZ, RZ, R6 ;  /* 0x000000ffff09b224 */ /* 0x000fca00078e0006 */
[----:B------:R0:W3:Y:S04]  /*2900*/  @!P3 LDG.E.U8 R78, desc[UR14][R8.64] ;  /* 0x0000000e084eb981 */ /* 0x0000e8000c1e1100 */
[----:B------:R-:W-:Y:S01]  /*2910*/  STL [R1+0x538], R57 ;  /* 0x0005383901007387 */ /* 0x000fe20000100800 */
[C---:B------:R-:W-:Y:S01]  /*2920*/  IMAD R7, R28.reuse, 0x19, RZ ;  /* 0x000000191c077824 */ /* 0x040fe200078e02ff */
[----:B------:R-:W-:Y:S02]  /*2930*/  PRMT R75, RZ, 0x7610, R75 ;  /* 0x00007610ff4b7816 */ /* 0x000fe4000000004b */
[----:B------:R-:W-:Y:S01]  /*2940*/  PRMT R80, RZ, 0x7610, R80 ;  /* 0x00007610ff507816 */ /* 0x000fe20000000050 */
[----:B--2---:R1:W-:Y:S02]  /*2950*/  STL [R1+0x234], R10 ;  /* 0x0002340a01007387 */ /* 0x0043e40000100800 */
[----:B-1----:R-:W-:-:S02]  /*2960*/  IMAD R10, R28, 0x11, RZ ;  /* 0x000000111c0a7824 */ /* 0x002fc400078e02ff */
[----:B------:R-:W-:Y:S03]  /*2970*/  STL [R1+0x5ec], R5 ;  /* 0x0005ec0501007387 */ /* 0x000fe60000100800 */
[C---:B------:R-:W-:Y:S01]  /*2980*/  IADD3 R57, P6, PT, R10.reuse, R0, RZ ;  /* 0x000000000a397210 */ /* 0x040fe20007fde0ff */
[----:B------:R-:W-:Y:S03]  /*2990*/  STL [R1+0x5e8], R6 ;  /* 0x0005e80601007387 */ /* 0x000fe60000100800 */
[----:B0-----:R-:W-:Y:S01]  /*29a0*/  LEA.HI.X.SX32 R9, R10, R2, 0x1, P6 ;  /* 0x000000020a097211 */ /* 0x001fe200030f0eff */
[----:B------:R-:W-:Y:S04]  /*29b0*/  STL [R1+0x98], R57 ;  /* 0x0000983901007387 */ /* 0x000fe80000100800 */
[----:B---3--:R0:W-:Y:S01]  /*29c0*/  STL [R1+0x230], R78 ;  /* 0x0002304e01007387 */ /* 0x0081e20000100800 */
[----:B------:R-:W-:Y:S01]  /*29d0*/  @!P0 IMAD.MOV.U32 R8, RZ, RZ, R57 ;  /* 0x000000ffff088224 */ /* 0x000fe200078e0039 */
[----:B0-----:R-:W-:-:S02]  /*29e0*/  IADD3 R78, P6, PT, R7, R0, RZ ;  /* 0x00000000074e7210 */ /* 0x001fc40007fde0ff */
[----:B------:R0:W-:Y:S02]  /*29f0*/  STL [R1+0x84], R9 ;  /* 0x0000840901007387 */ /* 0x0001e40000100800 */
[----:B------:R-:W-:Y:S02]  /*2a00*/  LEA.HI.X.SX32 R81, R7, R2, 0x1, P6 ;  /* 0x0000000207517211 */ /* 0x000fe400030f0eff */
[----:B------:R1:W2:Y:S02]  /*2a10*/  @!P0 LDG.E.U8 R75, desc[UR14][R8.64] ;  /* 0x0000000e084b8981 */ /* 0x0002a4000c1e1100 */
[----:B-1----:R-:W-:Y:S02]  /*2a20*/  @!P2 IMAD.MOV.U32 R8, RZ, RZ, R78 ;  /* 0x000000ffff08a224 */ /* 0x002fe400078e004e */
[----:B0-----:R-:W-:-:S05]  /*2a30*/  @!P2 IMAD.MOV.U32 R9, RZ, RZ, R81 ;  /* 0x000000ffff09a224 */ /* 0x001fca00078e0051 */
[----:B------:R0:W3:Y:S01]  /*2a40*/  @!P2 LDG.E.U8 R80, desc[UR14][R8.64] ;  /* 0x0000000e0850a981 */ /* 0x0000e2000c1e1100 */
[----:B------:R-:W-:-:S05]  /*2a50*/  IMAD R10, R28, 0x21, RZ ;  /* 0x000000211c0a7824 */ /* 0x000fca00078e02ff */
[----:B------:R-:W-:Y:S01]  /*2a60*/  IADD3 R7, P6, PT, R10, R0, RZ ;  /* 0x000000000a077210 */ /* 0x000fe20007fde0ff */
[----:B0-----:R-:W-:-:S03]  /*2a70*/  VIADD R8, R44, 0xffffffbe ;  /* 0xffffffbe2c087836 */ /* 0x001fc60000000000 */
[----:B------:R-:W-:Y:S01]  /*2a80*/  LEA.HI.X.SX32 R10, R10, R2, 0x1, P6 ;  /* 0x000000020a0a7211 */ /* 0x000fe200030f0eff */
[----:B------:R-:W-:Y:S01]  /*2a90*/  STL [R1+0x12c], R78 ;  /* 0x00012c4e01007387 */ /* 0x000fe20000100800 */
[----:B------:R-:W-:Y:S01]  /*2aa0*/  IMAD.MOV.U32 R9, RZ, RZ, R7 ;  /* 0x000000ffff097224 */ /* 0x000fe200078e0007 */
[----:B------:R-:W-:Y:S02]  /*2ab0*/  ISETP.GE.U32.AND P2, PT, R8, 0x7fffff3f, PT ;  /* 0x7fffff3f0800780c */ /* 0x000fe40003f46070 */
[----:B------:R-:W4:Y:S01]  /*2ac0*/  LDL.LU R57, [R1+0x67c] ;  /* 0x00067c0001397983 */ /* 0x000f220000300800 */
[----:B------:R-:W-:Y:S02]  /*2ad0*/  IMAD.MOV.U32 R8, RZ, RZ, R10 ;  /* 0x000000ffff087224 */ /* 0x000fe400078e000a */
[----:B------:R-:W-:-:S03]  /*2ae0*/  VIADD R11, R44, 0xffffffce ;  /* 0xffffffce2c0b7836 */ /* 0x000fc60000000000 */
[-C--:B------:R-:W-:Y:S02]  /*2af0*/  @!P5 LOP3.LUT R9, R9, R8.reuse, RZ, 0x3c, !PT ;  /* 0x000000080909d212 */ /* 0x080fe400078e3cff */
[----:B------:R-:W-:Y:S01]  /*2b00*/  ISETP.GE.U32.AND P3, PT, R11, 0x7fffff4f, PT ;  /* 0x7fffff4f0b00780c */ /* 0x000fe20003f66070 */
[----:B------:R-:W-:Y:S01]  /*2b10*/  VIADD R11, R44, 0xffffffc6 ;  /* 0xffffffc62c0b7836 */ /* 0x000fe20000000000 */
[----:B------:R-:W-:Y:S02]  /*2b20*/  @!P5 LOP3.LUT R8, R9, R8, RZ, 0x3c, !PT ;  /* 0x000000080908d212 */ /* 0x000fe400078e3cff */
[----:B------:R-:W-:Y:S02]  /*2b30*/  PRMT R79, RZ, 0x7610, R79 ;  /* 0x00007610ff4f7816 */ /* 0x000fe4000000004f */
[----:B------:R-:W-:Y:S02]  /*2b40*/  ISETP.GE.U32.AND P0, PT, R11, 0x7fffff47, PT ;  /* 0x7fffff470b00780c */ /* 0x000fe40003f06070 */
[----:B------:R-:W-:-:S05]  /*2b50*/  @!P5 LOP3.LUT R9, R9, R8, RZ, 0x3c, !PT ;  /* 0x000000080909d212 */ /* 0x000fca00078e3cff */
[----:B------:R0:W4:Y:S01]  /*2b60*/  @!P5 LDG.E.U8 R79, desc[UR14][R8.64] ;  /* 0x0000000e084fd981 */ /* 0x000122000c1e1100 */
[----:B------:R-:W-:-:S03]  /*2b70*/  PRMT R84, RZ, 0x7610, R84 ;  /* 0x00007610ff547816 */ /* 0x000fc60000000054 */
[----:B--2---:R1:W-:Y:S04]  /*2b80*/  STL [R1+0x1d4], R75 ;  /* 0x0001d44b01007387 */ /* 0x0043e80000100800 */
[----:B-1----:R-:W2:Y:S04]  /*2b90*/  LDL.LU R75, [R1+0x678] ;  /* 0x00067800014b7983 */ /* 0x002ea80000300800 */
[----:B------:R1:W-:Y:S04]  /*2ba0*/  STL [R1+0x128], R81 ;  /* 0x0001285101007387 */ /* 0x0003e80000100800 */
[----:B-1----:R-:W2:Y:S04]  /*2bb0*/  LDL.LU R81, [R1+0x674] ;  /* 0x0006740001517983 */ /* 0x002ea80000300800 */
[----:B------:R-:W2:Y:S04]  /*2bc0*/  LDL.LU R78, [R1+0x670] ;  /* 0x00067000014e7983 */ /* 0x000ea80000300800 */
[----:B---3--:R1:W-:Y:S04]  /*2bd0*/  STL [R1+0x1d0], R80 ;  /* 0x0001d05001007387 */ /* 0x0083e80000100800 */
[----:B-1----:R-:W3:Y:S04]  /*2be0*/  LDL.LU R80, [R1+0x66c] ;  /* 0x00066c0001507983 */ /* 0x002ee80000300800 */
[----:B------:R1:W-:Y:S02]  /*2bf0*/  STL [R1+0x16c], R7 ;  /* 0x00016c0701007387 */ /* 0x0003e40000100800 */
[----:B-1----:R-:W-:-:S05]  /*2c00*/  IMAD R7, R28, 0x29, RZ ;  /* 0x000000291c077824 */ /* 0x002fca00078e02ff */
[----:B------:R-:W-:-:S04]  /*2c10*/  IADD3 R11, P6, PT, R7, R0, RZ ;  /* 0x00000000070b7210 */ /* 0x000fc80007fde0ff */
[----:B0-----:R-:W-:Y:S01]  /*2c20*/  LEA.HI.X.SX32 R8, R7, R2, 0x1, P6 ;  /* 0x0000000207087211 */ /* 0x001fe200030f0eff */
[----:B------:R-:W-:Y:S01]  /*2c30*/  IMAD.MOV.U32 R9, RZ, RZ, R11 ;  /* 0x000000ffff097224 */ /* 0x000fe200078e000b */
[----:B------:R-:W-:Y:S04]  /*2c40*/  STL [R1+0x168], R10 ;  /* 0x0001680a01007387 */ /* 0x000fe80000100800 */
[-C--:B------:R-:W-:Y:S01]  /*2c50*/  @!P4 LOP3.LUT R9, R9, R8.reuse, RZ, 0x3c, !PT ;  /* 0x000000080909c212 */ /* 0x080fe200078e3cff */
[----:B------:R-:W-:Y:S04]  /*2c60*/  STL [R1+0x1ac], R11 ;  /* 0x0001ac0b01007387 */ /* 0x000fe80000100800 */
[----:B------:R0:W-:Y:S02]  /*2c70*/  STL [R1+0x1a8], R8 ;  /* 0x0001a80801007387 */ /* 0x0001e40000100800 */
[----:B0-----:R-:W-:-:S04]  /*2c80*/  @!P4 LOP3.LUT R8, R9, R8, RZ, 0x3c, !PT ;  /* 0x000000080908c212 */ /* 0x001fc800078e3cff */
[----:B------:R-:W-:-:S05]  /*2c90*/  @!P4 LOP3.LUT R9, R9, R8, RZ, 0x3c, !PT ;  /* 0x000000080909c212 */ /* 0x000fca00078e3cff */
[----:B------:R0:W2:Y:S01]  /*2ca0*/  @!P4 LDG.E.U8 R84, desc[UR14][R8.64] ;  /* 0x0000000e0854c981 */ /* 0x0000a2000c1e1100 */
[----:B------:R-:W-:-:S05]  /*2cb0*/  VIADD R10, R44, 0xffffffb6 ;  /* 0xffffffb62c0a7836 */ /* 0x000fca0000000000 */
[----:B------:R-:W-:Y:S01]  /*2cc0*/  ISETP.GE.U32.AND P5, PT, R10, 0x7fffff37, PT ;  /* 0x7fffff370a00780c */ /* 0x000fe20003fa6070 */
[----:B------:R-:W-:Y:S01]  /*2cd0*/  IMAD R10, R28, 0x31, RZ ;  /* 0x000000311c0a7824 */ /* 0x000fe200078e02ff */
[----:B----4-:R1:W-:Y:S04]  /*2ce0*/  STL [R1+0x1cc], R79 ;  /* 0x0001cc4f01007387 */ /* 0x0103e80000100800 */
[----:B-1----:R-:W-:-:S04]  /*2cf0*/  IADD3 R79, P6, PT, R10, R0, RZ ;  /* 0x000000000a4f7210 */ /* 0x002fc80007fde0ff */
[----:B0-----:R-:W-:Y:S01]  /*2d00*/  LEA.HI.X.SX32 R8, R10, R2, 0x1, P6 ;  /* 0x000000020a087211 */ /* 0x001fe200030f0eff */
[----:B------:R-:W-:Y:S01]  /*2d10*/  IMAD.MOV.U32 R9, RZ, RZ, R79 ;  /* 0x000000ffff097224 */ /* 0x000fe200078e004f */
[----:B------:R-:W-:Y:S01]  /*2d20*/  STL [R1+0x204], R79 ;  /* 0x0002044f01007387 */ /* 0x000fe20000100800 */
[----:B------:R-:W-:-:S03]  /*2d30*/  IMAD R7, R28, 0x39, RZ ;  /* 0x000000391c077824 */ /* 0x000fc600078e02ff */
[----:B------:R-:W-:Y:S02]  /*2d40*/  @!P3 LOP3.LUT R9, R9, R8, RZ, 0x3c, !PT ;  /* 0x000000080909b212 */ /* 0x000fe400078e3cff */
[----:B------:R-:W-:Y:S02]  /*2d50*/  PRMT R82, RZ, 0x7610, R82 ;  /* 0x00007610ff527816 */ /* 0x000fe40000000052 */
[----:B------:R-:W-:Y:S01]  /*2d60*/  PRMT R86, RZ, 0x7610, R86 ;  /* 0x00007610ff567816 */ /* 0x000fe20000000056 */
[----:B------:R-:W-:Y:S01]  /*2d70*/  IMAD R10, R28, 0x41, RZ ;  /* 0x000000411c0a7824 */ /* 0x000fe200078e02ff */
[----:B------:R-:W-:Y:S01]  /*2d80*/  PRMT R85, RZ, 0x7610, R85 ;  /* 0x00007610ff557816 */ /* 0x000fe20000000055 */
[----:B--2---:R0:W-:Y:S04]  /*2d90*/  STL [R1+0x1c4], R84 ;  /* 0x0001c45401007387 */ /* 0x0041e80000100800 */
[----:B------:R1:W-:Y:S01]  /*2da0*/  STL [R1+0x200], R8 ;  /* 0x0002000801007387 */ /* 0x0003e20000100800 */
[----:B0-----:R-:W-:-:S02]  /*2db0*/  IADD3 R84, P6, PT, R7, R0, RZ ;  /* 0x0000000007547210 */ /* 0x001fc40007fde0ff */
[----:B-1----:R-:W-:Y:S02]  /*2dc0*/  @!P3 LOP3.LUT R8, R9, R8, RZ, 0x3c, !PT ;  /* 0x000000080908b212 */ /* 0x002fe400078e3cff */
[----:B------:R-:W-:Y:S02]  /*2dd0*/  LEA.HI.X.SX32 R79, R7, R2, 0x1, P6 ;  /* 0x00000002074f7211 */ /* 0x000fe400030f0eff */
[----:B------:R-:W-:-:S05]  /*2de0*/  @!P3 LOP3.LUT R9, R9, R8, RZ, 0x3c, !PT ;  /* 0x000000080909b212 */ /* 0x000fca00078e3cff */
[----:B------:R0:W2:Y:S02]  /*2df0*/  @!P3 LDG.E.U8 R82, desc[UR14][R8.64] ;  /* 0x0000000e0852b981 */ /* 0x0000a4000c1e1100 */
[----:B0-----:R-:W-:Y:S02]  /*2e00*/  @!P0 IMAD.MOV.U32 R8, RZ, RZ, R84 ;  /* 0x000000ffff088224 */ /* 0x001fe400078e0054 */
[----:B------:R-:W-:-:S05]  /*2e10*/  @!P0 IMAD.MOV.U32 R9, RZ, RZ, R79 ;  /* 0x000000ffff098224 */ /* 0x000fca00078e004f */
[----:B------:R0:W4:Y:S01]  /*2e20*/  @!P0 LDG.E.U8 R86, desc[UR14][R8.64] ;  /* 0x0000000e08568981 */ /* 0x000122000c1e1100 */
[----:B------:R-:W-:-:S04]  /*2e30*/  IADD3 R7, P6, PT, R10, R0, RZ ;  /* 0x000000000a077210 */ /* 0x000fc80007fde0ff */
[----:B------:R-:W-:Y:S01]  /*2e40*/  LEA.HI.X.SX32 R10, R10, R2, 0x1, P6 ;  /* 0x000000020a0a7211 */ /* 0x000fe200030f0eff */
[----:B0-----:R-:W-:Y:S02]  /*2e50*/  VIADD R8, R44, 0xffffff9e ;  /* 0xffffff9e2c087836 */ /* 0x001fe40000000000 */
[----:B------:R-:W-:-:S03]  /*2e60*/  IMAD.MOV.U32 R9, RZ, RZ, R7 ;  /* 0x000000ffff097224 */ /* 0x000fc600078e0007 */
[----:B------:R-:W-:Y:S01]  /*2e70*/  ISETP.GE.U32.AND P0, PT, R8, 0x7fffff1f, PT ;  /* 0x7fffff1f0800780c */ /* 0x000fe20003f06070 */
[----:B------:R-:W-:-:S05]  /*2e80*/  IMAD.MOV.U32 R8, RZ, RZ, R10 ;  /* 0x000000ffff087224 */ /* 0x000fca00078e000a */
[----:B------:R-:W-:-:S04]  /*2e90*/  @!P2 LOP3.LUT R9, R9, R8, RZ, 0x3c, !PT ;  /* 0x000000080909a212 */ /* 0x000fc800078e3cff */
[----:B------:R-:W-:-:S04]  /*2ea0*/  @!P2 LOP3.LUT R8, R9, R8, RZ, 0x3c, !PT ;  /* 0x000000080908a212 */ /* 0x000fc800078e3cff */
[----:B------:R-:W-:-:S05]  /*2eb0*/  @!P2 LOP3.LUT R9, R9, R8, RZ, 0x3c, !PT ;  /* 0x000000080909a212 */ /* 0x000fca00078e3cff */
[----:B------:R0:W3:Y:S01]  /*2ec0*/  @!P2 LDG.E.U8 R85, desc[UR14][R8.64] ;  /* 0x0000000e0855a981 */ /* 0x0000e2000c1e1100 */
[----:B------:R-:W-:-:S03]  /*2ed0*/  VIADD R11, R44, 0xffffffae ;  /* 0xffffffae2c0b7836 */ /* 0x000fc60000000000 */
[----:B------:R-:W-:Y:S02]  /*2ee0*/  STL [R1+0x244], R84 ;  /* 0x0002445401007387 */ /* 0x000fe40000100800 */
[----:B------:R-:W-:Y:S01]  /*2ef0*/  ISETP.GE.U32.AND P4, PT, R11, 0x7fffff2f, PT ;  /* 0x7fffff2f0b00780c */ /* 0x000fe20003f86070 */
[----:B------:R-:W-:-:S05]  /*2f00*/  VIADD R11, R44, 0xffffffa6 ;  /* 0xffffffa62c0b7836 */ /* 0x000fca0000000000 */
[----:B------:R-:W-:Y:S02]  /*2f10*/  ISETP.GE.U32.AND P3, PT, R11, 0x7fffff27, PT ;  /* 0x7fffff270b00780c */ /* 0x000fe40003f66070 */
[----:B------:R-:W-:Y:S01]  /*2f20*/  PRMT R87, RZ, 0x7610, R87 ;  /* 0x00007610ff577816 */ /* 0x000fe20000000057 */
[----:B--2---:R1:W-:Y:S04]  /*2f30*/  STL [R1+0x1c0], R82 ;  /* 0x0001c05201007387 */ /* 0x0043e80000100800 */
[----:B-1----:R-:W2:Y:S04]  /*2f40*/  LDL.LU R82, [R1+0x668] ;  /* 0x0006680001527983 */ /* 0x002ea80000300800 */
[----:B------:R1:W-:Y:S04]  /*2f50*/  STL [R1+0x240], R79 ;  /* 0x0002404f01007387 */ /* 0x0003e80000100800 */
[----:B-1----:R-:W2:Y:S04]  /*2f60*/  LDL.LU R79, [R1+0x664] ;  /* 0x00066400014f7983 */ /* 0x002ea80000300800 */
[----:B------:R-:W2:Y:S04]  /*2f70*/  LDL.LU R84, [R1+0x660] ;  /* 0x0006600001547983 */ /* 0x000ea80000300800 */
[----:B----4-:R1:W-:Y:S04]  /*2f80*/  STL [R1+0x1c8], R86 ;  /* 0x0001c85601007387 */ /* 0x0103e80000100800 */
[----:B-1----:R-:W4:Y:S04]  /*2f90*/  LDL.LU R86, [R1+0x65c] ;  /* 0x00065c0001567983 */ /* 0x002f280000300800 */
[----:B------:R1:W-:Y:S02]  /*2fa0*/  STL [R1+0x42c], R7 ;  /* 0x00042c0701007387 */ /* 0x0003e40000100800 */
[----:B-1----:R-:W-:-:S05]  /*2fb0*/  IMAD R7, R28, 0x49, RZ ;  /* 0x000000491c077824 */ /* 0x002fca00078e02ff */
[----:B------:R-:W-:-:S04]  /*2fc0*/  IADD3 R11, P6, PT, R7, R0, RZ ;  /* 0x00000000070b7210 */ /* 0x000fc80007fde0ff */
[----:B0-----:R-:W-:Y:S01]  /*2fd0*/  LEA.HI.X.SX32 R8, R7, R2, 0x1, P6 ;  /* 0x0000000207087211 */ /* 0x001fe200030f0eff */
[----:B------:R-:W-:Y:S01]  /*2fe0*/  IMAD.MOV.U32 R9, RZ, RZ, R11 ;  /* 0x000000ffff097224 */ /* 0x000fe200078e000b */
[----:B------:R0:W-:Y:S04]  /*2ff0*/  STL [R1+0x428], R10 ;  /* 0x0004280a01007387 */ /* 0x0001e80000100800 */
[-C--:B------:R-:W-:Y:S01]  /*3000*/  @!P5 LOP3.LUT R9, R9, R8.reuse, RZ, 0x3c, !PT ;  /* 0x000000080909d212 */ /* 0x080fe200078e3cff */
[----:B------:R-:W-:Y:S04]  /*3010*/  STL [R1+0x454], R11 ;  /* 0x0004540b01007387 */ /* 0x000fe80000100800 */
[----:B------:R1:W-:Y:S01]  /*3020*/  STL [R1+0x450], R8 ;  /* 0x0004500801007387 */ /* 0x0003e20000100800 */
[----:B0-----:R-:W-:Y:S01]  /*3030*/  VIADD R10, R44, 0xffffff96 ;  /* 0xffffff962c0a7836 */ /* 0x001fe20000000000 */
[----:B-1----:R-:W-:-:S04]  /*3040*/  @!P5 LOP3.LUT R8, R9, R8, RZ, 0x3c, !PT ;  /* 0x000000080908d212 */ /* 0x002fc800078e3cff */
[----:B------:R-:W-:Y:S02]  /*3050*/  ISETP.GE.U32.AND P2, PT, R10, 0x7fffff17, PT ;  /* 0x7fffff170a00780c */ /* 0x000fe40003f46070 */
[----:B------:R-:W-:Y:S01]  /*3060*/  @!P5 LOP3.LUT R9, R9, R8, RZ, 0x3c, !PT ;  /* 0x000000080909d212 */ /* 0x000fe200078e3cff */
[----:B------:R-:W-:Y:S01]  /*3070*/  IMAD R10, R28, 0x51, RZ ;  /* 0x000000511c0a7824 */ /* 0x000fe200078e02ff */
[----:B---3--:R0:W-:Y:S04]  /*3080*/  STL [R1+0x19c], R85 ;  /* 0x00019c5501007387 */ /* 0x0081e80000100800 */
[----:B------:R1:W3:Y:S01]  /*3090*/  @!P5 LDG.E.U8 R87, desc[UR14][R8.64] ;  /* 0x0000000e0857d981 */ /* 0x0002e2000c1e1100 */
[----:B0-----:R-:W-:-:S04]  /*30a0*/  IADD3 R85, P6, PT, R10, R0, RZ ;  /* 0x000000000a557210 */ /* 0x001fc80007fde0ff */
[----:B-1----:R-:W-:Y:S01]  /*30b0*/  LEA.HI.X.SX32 R9, R10, R2, 0x1, P6 ;  /* 0x000000020a097211 */ /* 0x002fe200030f0eff */
[----:B------:R-:W-:-:S05]  /*30c0*/  @!P4 IMAD.MOV.U32 R8, RZ, RZ, R85 ;  /* 0x000000ffff08c224 */ /* 0x000fca00078e0055 */
[----:B------:R0:W2:Y:S01]  /*30d0*/  @!P4 LDG.E.U8 R17, desc[UR14][R8.64] ;  /* 0x0000000e0811c981 */ /* 0x0000a2000c1e1100 */
[----:B------:R-:W-:-:S03]  /*30e0*/  IMAD R7, R28, 0x59, RZ ;  /* 0x000000591c077824 */ /* 0x000fc600078e02ff */
[----:B------:R-:W-:Y:S01]  /*30f0*/  STL [R1+0x47c], R85 ;  /* 0x00047c5501007387 */ /* 0x000fe20000100800 */
[----:B------:R-:W-:-:S03]  /*3100*/  IMAD R10, R28, 0x61, RZ ;  /* 0x000000611c0a7824 */ /* 0x000fc600078e02ff */
[----:B---3--:R1:W-:Y:S02]  /*3110*/  STL [R1+0x158], R87 ;  /* 0x0001585701007387 */ /* 0x0083e40000100800 */
[C---:B-1----:R-:W-:Y:S02]  /*3120*/  IADD3 R87, P6, PT, R7.reuse, R0, RZ ;  /* 0x0000000007577210 */ /* 0x042fe40007fde0ff */
[----:B------:R1:W-:Y:S02]  /*3130*/  STL [R1+0x478], R9 ;  /* 0x0004780901007387 */ /* 0x0003e40000100800 */
[----:B------:R-:W-:Y:S02]  /*3140*/  LEA.HI.X.SX32 R7, R7, R2, 0x1, P6 ;  /* 0x0000000207077211 */ /* 0x000fe400030f0eff */
[----:B------:R-:W-:Y:S01]  /*3150*/  STL [R1+0x4a4], R87 ;  /* 0x0004a45701007387 */ /* 0x000fe20000100800 */
[----:B0-----:R-:W-:-:S03]  /*3160*/  @!P3 IMAD.MOV.U32 R8, RZ, RZ, R87 ;  /* 0x000000ffff08b224 */ /* 0x001fc600078e0057 */
[----:B------:R-:W3:Y:S01]  /*3170*/  LDL.LU R85, [R1+0x658] ;  /* 0x0006580001557983 */ /* 0x000ee20000300800 */
[----:B-1----:R-:W-:-:S03]  /*3180*/  @!P3 IMAD.MOV.U32 R9, RZ, RZ, R7 ;  /* 0x000000ffff09b224 */ /* 0x002fc600078e0007 */
[----:B------:R0:W-:Y:S04]  /*3190*/  STL [R1+0x4a0], R7 ;  /* 0x0004a00701007387 */ /* 0x0001e80000100800 */
[----:B--2---:R1:W-:Y:S04]  /*31a0*/  STL [R1+0x198], R17 ;  /* 0x0001981101007387 */ /* 0x0043e80000100800 */
[----:B------:R2:W3:Y:S01]  /*31b0*/  @!P3 LDG.E.U8 R16, desc[UR14][R8.64] ;  /* 0x0000000e0810b981 */ /* 0x0004e2000c1e1100 */
[----:B0-----:R-:W-:-:S03]  /*31c0*/  IMAD R7, R28, 0x69, RZ ;  /* 0x000000691c077824 */ /* 0x001fc600078e02ff */
[----:B------:R-:W4:Y:S01]  /*31d0*/  LDL.LU R87, [R1+0x654] ;  /* 0x0006540001577983 */ /* 0x000f220000300800 */
[----:B-1----:R-:W-:Y:S01]  /*31e0*/  IADD3 R17, P6, PT, R10, R0, RZ ;  /* 0x000000000a117210 */ /* 0x002fe20007fde0ff */
[----:B--2---:R-:W-:-:S03]  /*31f0*/  VIADD R8, R44, 0xfffffffe ;  /* 0xfffffffe2c087836 */ /* 0x004fc60000000000 */
[----:B------:R-:W-:Y:S02]  /*3200*/  LEA.HI.X.SX32 R10, R10, R2, 0x1, P6 ;  /* 0x000000020a0a7211 */ /* 0x000fe400030f0eff */
[----:B------:R-:W-:Y:S01]  /*3210*/  ISETP.GE.U32.AND P3, PT, R8, 0x7fffff7f, PT ;  /* 0x7fffff7f0800780c */ /* 0x000fe20003f66070 */
[----:B------:R-:W-:Y:S02]  /*3220*/  @!P0 IMAD.MOV.U32 R8, RZ, RZ, R17 ;  /* 0x000000ffff088224 */ /* 0x000fe400078e0011 */
[----:B------:R-:W-:-:S05]  /*3230*/  @!P0 IMAD.MOV.U32 R9, RZ, RZ, R10 ;  /* 0x000000ffff098224 */ /* 0x000fca00078e000a */
[----:B------:R0:W2:Y:S01]  /*3240*/  @!P0 LDG.E.U8 R14, desc[UR14][R8.64] ;  /* 0x0000000e080e8981 */ /* 0x0000a2000c1e1100 */
[----:B------:R-:W-:-:S03]  /*3250*/  VIADD R11, R44, 0xffffff8e ;  /* 0xffffff8e2c0b7836 */ /* 0x000fc60000000000 */
[----:B------:R-:W-:Y:S04]  /*3260*/  STL [R1+0x4cc], R17 ;  /* 0x0004cc1101007387 */ /* 0x000fe80000100800 */
[----:B------:R1:W-:Y:S01]  /*3270*/  STL [R1+0x4c8], R10 ;  /* 0x0004c80a01007387 */ /* 0x0003e20000100800 */
[----:B------:R-:W-:Y:S01]  /*3280*/  ISETP.GE.U32.AND P5, PT, R11, 0x7fffff0f, PT ;  /* 0x7fffff0f0b00780c */ /* 0x000fe20003fa6070 */
[----:B-1----:R-:W-:Y:S02]  /*3290*/  IMAD R10, R28, 0x71, RZ ;  /* 0x000000711c0a7824 */ /* 0x002fe400078e02ff */
[----:B---3--:R1:W-:Y:S02]  /*32a0*/  STL [R1+0x15c], R16 ;  /* 0x00015c1001007387 */ /* 0x0083e40000100800 */
[----:B-1----:R-:W-:-:S04]  /*32b0*/  IADD3 R16, P6, PT, R7, R0, RZ ;  /* 0x0000000007107210 */ /* 0x002fc80007fde0ff */
[----:B------:R-:W-:Y:S01]  /*32c0*/  LEA.HI.X.SX32 R17, R7, R2, 0x1, P6 ;  /* 0x0000000207117211 */ /* 0x000fe200030f0eff */
[----:B------:R-:W-:Y:S01]  /*32d0*/  STL [R1+0x4f4], R16 ;  /* 0x0004f41001007387 */ /* 0x000fe20000100800 */
[----:B0-----:R-:W-:-:S03]  /*32e0*/  @!P2 IMAD.MOV.U32 R8, RZ, RZ, R16 ;  /* 0x000000ffff08a224 */ /* 0x001fc600078e0010 */
[----:B------:R-:W-:Y:S01]  /*32f0*/  @!P2 IMAD.MOV.U32 R9, RZ, RZ, R17 ;  /* 0x000000ffff09a224 */ /* 0x000fe200078e0011 */
[----:B--2---:R0:W-:Y:S04]  /*3300*/  STL [R1+0x118], R14 ;  /* 0x0001180e01007387 */ /* 0x0041e80000100800 */
[----:B------:R1:W2:Y:S01]  /*3310*/  @!P2 LDG.E.U8 R12, desc[UR14][R8.64] ;  /* 0x0000000e080ca981 */ /* 0x0002a2000c1e1100 */
[----:B0-----:R-:W-:-:S04]  /*3320*/  IADD3 R14, P6, PT, R10, R0, RZ ;  /* 0x000000000a0e7210 */ /* 0x001fc80007fde0ff */
[----:B------:R-:W-:Y:S01]  /*3330*/  LEA.HI.X.SX32 R16, R10, R2, 0x1, P6 ;  /* 0x000000020a107211 */ /* 0x000fe200030f0eff */
[----:B-1----:R-:W-:-:S04]  /*3340*/  @!P5 IMAD.MOV.U32 R8, RZ, RZ, R14 ;  /* 0x000000ffff08d224 */ /* 0x002fc800078e000e */
[----:B------:R-:W-:-:S05]  /*3350*/  @!P5 IMAD.MOV.U32 R9, RZ, RZ, R16 ;  /* 0x000000ffff09d224 */ /* 0x000fca00078e0010 */
[----:B------:R-:W3:Y:S01]  /*3360*/  @!P5 LDG.E.U8 R13, desc[UR14][R8.64] ;  /* 0x0000000e080dd981 */ /* 0x000ee2000c1e1100 */
[----:B------:R-:W-:Y:S02]  /*3370*/  VIADD R11, R44, 0xffffff86 ;  /* 0xffffff862c0b7836 */ /* 0x000fe40000000000 */
[----:B------:R-:W-:Y:S01]  /*3380*/  IMAD R7, R28, 0x79, RZ ;  /* 0x000000791c077824 */ /* 0x000fe200078e02ff */
[----:B------:R-:W-:Y:S02]  /*3390*/  STL [R1+0x4f0], R17 ;  /* 0x0004f01101007387 */ /* 0x000fe40000100800 */
[----:B------:R-:W-:Y:S01]  /*33a0*/  ISETP.GE.U32.AND P4, PT, R11, 0x7fffff07, PT ;  /* 0x7fffff070b00780c */ /* 0x000fe20003f86070 */
[C---:B------:R-:W-:Y:S01]  /*33b0*/  VIADD R11, R44.reuse, 0xfffffffd ;  /* 0xfffffffd2c0b7836 */ /* 0x040fe20000000000 */
[----:B------:R-:W-:Y:S04]  /*33c0*/  STL [R1+0x51c], R14 ;  /* 0x00051c0e01007387 */ /* 0x000fe80000100800 */
[----:B------:R-:W-:Y:S01]  /*33d0*/  ISETP.GE.U32.AND P0, PT, R11, 0x7fffff7e, PT ;  /* 0x7fffff7e0b00780c */ /* 0x000fe20003f06070 */
[----:B------:R-:W-:-:S05]  /*33e0*/  VIADD R11, R44, 0xfffffff5 ;  /* 0xfffffff52c0b7836 */ /* 0x000fca0000000000 */
[----:B------:R-:W-:Y:S02]  /*33f0*/  ISETP.GE.U32.AND P2, PT, R11, 0x7fffff76, PT ;  /* 0x7fffff760b00780c */ /* 0x000fe40003f46070 */
[----:B------:R-:W-:Y:S01]  /*3400*/  PRMT R11, RZ, 0x7610, R11 ;  /* 0x00007610ff0b7816 */ /* 0x000fe2000000000b */
[----:B--2---:R0:W-:Y:S04]  /*3410*/  STL [R1+0x11c], R12 ;  /* 0x00011c0c01007387 */ /* 0x0041e80000100800 */
[----:B------:R-:W-:Y:S01]  /*3420*/  STL [R1+0x518], R16 ;  /* 0x0005181001007387 */ /* 0x000fe20000100800 */
[----:B0-----:R-:W-:-:S05]  /*3430*/  IADD3 R12, P6, PT, R7, R0, RZ ;  /* 0x00000000070c7210 */ /* 0x001fca0007fde0ff */
[----:B------:R-:W-:Y:S04]  /*3440*/  STL [R1+0x544], R12 ;  /* 0x0005440c01007387 */ /* 0x000fe80000100800 */
[----:B---3--:R0:W-:Y:S01]  /*3450*/  STL [R1+0xf4], R13 ;  /* 0x0000f40d01007387 */ /* 0x0081e20000100800 */
[----:B------:R-:W-:Y:S01]  /*3460*/  @!P4 IMAD.MOV.U32 R8, RZ, RZ, R12 ;  /* 0x000000ffff08c224 */ /* 0x000fe200078e000c */
[----:B0-----:R-:W-:-:S05]  /*3470*/  LEA.HI.X.SX32 R13, R7, R2, 0x1, P6 ;  /* 0x00000002070d7211 */ /* 0x001fca00030f0eff */
[----:B------:R-:W-:-:S05]  /*3480*/  @!P4 IMAD.MOV.U32 R9, RZ, RZ, R13 ;  /* 0x000000ffff09c224 */ /* 0x000fca00078e000d */
[----:B------:R0:W2:Y:S01]  /*3490*/  @!P4 LDG.E.U8 R11, desc[UR14][R8.64] ;  /* 0x0000000e080bc981 */ /* 0x0000a2000c1e1100 */
[----:B------:R-:W-:Y:S01]  /*34a0*/  VIADD R10, R44, 0xffffffed ;  /* 0xffffffed2c0a7836 */ /* 0x000fe20000000000 */
[----:B------:R-:W-:-:S04]  /*34b0*/  IADD3 R7, P5, PT, R0, R28, RZ ;  /* 0x0000001c00077210 */ /* 0x000fc80007fbe0ff */
[----:B------:R-:W-:Y:S01]  /*34c0*/  ISETP.GE.U32.AND P6, PT, R10, 0x7fffff6e, PT ;  /* 0x7fffff6e0a00780c */ /* 0x000fe20003fc6070 */
[----:B------:R-:W-:Y:S01]  /*34d0*/  VIADD R10, R44, 0xffffffe5 ;  /* 0xffffffe52c0a7836 */ /* 0x000fe20000000000 */
[----:B0-----:R-:W-:Y:S01]  /*34e0*/  LEA.HI.X.SX32 R8, R28, R2, 0x1, P5 ;  /* 0x000000021c087211 */ /* 0x001fe200028f0eff */
[----:B------:R-:W-:Y:S03]  /*34f0*/  STL [R1+0x540], R13 ;  /* 0x0005400d01007387 */ /* 0x000fe60000100800 */
[----:B------:R-:W-:Y:S01]  /*3500*/  ISETP.GE.U32.AND P4, PT, R10, 0x7fffff66, PT ;  /* 0x7fffff660a00780c */ /* 0x000fe20003f86070 */
[----:B------:R-:W-:Y:S01]  /*3510*/  @!P3 IMAD.MOV.U32 R10, RZ, RZ, R7 ;  /* 0x000000ffff0ab224 */ /* 0x000fe200078e0007 */
[----:B--2---:R0:W-:Y:S02]  /*3520*/  STL [R1+0xe4], R11 ;  /* 0x0000e40b01007387 */ /* 0x0041e40000100800 */
[----:B0-----:R-:W-:-:S05]  /*3530*/  @!P3 IMAD.MOV.U32 R11, RZ, RZ, R8 ;  /* 0x000000ffff0bb224 */ /* 0x001fca00078e0008 */
[----:B------:R0:W2:Y:S01]  /*3540*/  @!P3 LDG.E.U8 R15, desc[UR14][R10.64] ;  /* 0x0000000e0a0fb981 */ /* 0x0000a2000c1e1100 */
[----:B------:R-:W-:Y:S02]  /*3550*/  IMAD.SHL.U32 R12, R28, 0x2, RZ ;  /* 0x000000021c0c7824 */ /* 0x000fe400078e00ff */
[----:B------:R-:W-:-:S03]  /*3560*/  VIADD R14, R44, 0xffffffdd ;  /* 0xffffffdd2c0e7836 */ /* 0x000fc60000000000 */
[----:B------:R-:W-:Y:S01]  /*3570*/  IADD3 R9, P5, PT, R12, R0, RZ ;  /* 0x000000000c097210 */ /* 0x000fe20007fbe0ff */
[----:B------:R-:W-:Y:S01]  /*3580*/  IMAD R13, R28, 0xa, RZ ;  /* 0x0000000a1c0d7824 */ /* 0x000fe200078e02ff */
[----:B------:R-:W-:Y:S02]  /*3590*/  STL [R1+0x5f4], R7 ;  /* 0x0005f40701007387 */ /* 0x000fe40000100800 */
[----:B0-----:R-:W-:Y:S02]  /*35a0*/  LEA.HI.X.SX32 R10, R12, R2, 0x1, P5 ;  /* 0x000000020c0a7211 */ /* 0x001fe400028f0eff */
[----:B------:R-:W-:Y:S01]  /*35b0*/  STL [R1+0x5f0], R8 ;  /* 0x0005f00801007387 */ /* 0x000fe20000100800 */
[----:B------:R-:W-:Y:S01]  /*35c0*/  ISETP.GE.U32.AND P3, PT, R14, 0x7fffff5e, PT ;  /* 0x7fffff5e0e00780c */ /* 0x000fe20003f66070 */
[----:B------:R-:W-:Y:S01]  /*35d0*/  @!P0 IMAD.MOV.U32 R14, RZ, RZ, R9 ;  /* 0x000000ffff0e8224 */ /* 0x000fe200078e0009 */
[----:B------:R-:W-:Y:S02]  /*35e0*/  PRMT R88, RZ, 0x7610, R88 ;  /* 0x00007610ff587816 */ /* 0x000fe40000000058 */
[----:B------:R-:W-:-:S04]  /*35f0*/  IADD3 R11, P5, PT, R13, R0, RZ ;  /* 0x000000000d0b7210 */ /* 0x000fc80007fbe0ff */
[----:B------:R-:W-:Y:S02]  /*3600*/  LEA.HI.X.SX32 R12, R13, R2, 0x1, P5 ;  /* 0x000000020d0c7211 */ /* 0x000fe400028f0eff */
[----:B------:R-:W-:Y:S01]  /*3610*/  PRMT R89, RZ, 0x7610, R89 ;  /* 0x00007610ff597816 */ /* 0x000fe20000000059 */
[----:B--2---:R0:W-:Y:S02]  /*3620*/  STL [R1+0xf8], R15 ;  /* 0x0000f80f01007387 */ /* 0x0041e40000100800 */
[----:B0-----:R-:W-:-:S05]  /*3630*/  @!P0 IMAD.MOV.U32 R15, RZ, RZ, R10 ;  /* 0x000000ffff0f8224 */ /* 0x001fca00078e000a */
[----:B------:R0:W2:Y:S02]  /*3640*/  @!P0 LDG.E.U8 R88, desc[UR14][R14.64] ;  /* 0x0000000e0e588981 */ /* 0x0000a4000c1e1100 */
[----:B0-----:R-:W-:Y:S02]  /*3650*/  @!P2 IMAD.MOV.U32 R14, RZ, RZ, R11 ;  /* 0x000000ffff0ea224 */ /* 0x001fe400078e000b */
[----:B------:R-:W-:-:S05]  /*3660*/  @!P2 IMAD.MOV.U32 R15, RZ, RZ, R12 ;  /* 0x000000ffff0fa224 */ /* 0x000fca00078e000c */
[----:B------:R0:W3:Y:S01]  /*3670*/  @!P2 LDG.E.U8 R89, desc[UR14][R14.64] ;  /* 0x0000000e0e59a981 */ /* 0x0000e2000c1e1100 */
[----:B------:R-:W-:-:S03]  /*3680*/  IMAD R16, R28, 0x12, RZ ;  /* 0x000000121c107824 */ /* 0x000fc600078e02ff */
[----:B------:R-:W-:Y:S01]  /*3690*/  STL [R1+0x5fc], R9 ;  /* 0x0005fc0901007387 */ /* 0x000fe20000100800 */
[----:B------:R-:W-:-:S03]  /*36a0*/  VIADD R17, R44, 0xffffffd5 ;  /* 0xffffffd52c117836 */ /* 0x000fc60000000000 */
[----:B------:R-:W-:Y:S01]  /*36b0*/  STL [R1+0x5f8], R10 ;  /* 0x0005f80a01007387 */ /* 0x000fe20000100800 */
[----:B0-----:R-:W-:Y:S02]  /*36c0*/  VIADD R14, R44, 0xffffffcd ;  /* 0xffffffcd2c0e7836 */ /* 0x001fe40000000000 */
[----:B------:R-:W-:Y:S01]  /*36d0*/  IMAD R13, R28, 0x1a, RZ ;  /* 0x0000001a1c0d7824 */ /* 0x000fe200078e02ff */
[----:B------:R-:W-:Y:S02]  /*36e0*/  PRMT R92, RZ, 0x7610, R92 ;  /* 0x00007610ff5c7816 */ /* 0x000fe4000000005c */
[----:B------:R-:W-:Y:S02]  /*36f0*/  ISETP.GE.U32.AND P2, PT, R14, 0x7fffff4e, PT ;  /* 0x7fffff4e0e00780c */ /* 0x000fe40003f46070 */
[----:B------:R-:W-:Y:S02]  /*3700*/  ISETP.GE.U32.AND P0, PT, R17, 0x7fffff56, PT ;  /* 0x7fffff561100780c */ /* 0x000fe40003f06070 */
[----:B------:R-:W-:Y:S01]  /*3710*/  PRMT R93, RZ, 0x7610, R93 ;  /* 0x00007610ff5d7816 */ /* 0x000fe2000000005d */
[----:B--2---:R0:W-:Y:S04]  /*3720*/  STL [R1+0xf0], R88 ;  /* 0x0000f05801007387 */ /* 0x0041e80000100800 */
[----:B------:R-:W-:Y:S01]  /*3730*/  STL [R1+0x604], R11 ;  /* 0x0006040b01007387 */ /* 0x000fe20000100800 */
[----:B0-----:R-:W-:-:S03]  /*3740*/  IADD3 R88, P5, PT, R16, R0, RZ ;  /* 0x0000000010587210 */ /* 0x001fc60007fbe0ff */
[----:B------:R-:W-:Y:S01]  /*3750*/  STL [R1+0x600], R12 ;  /* 0x0006000c01007387 */ /* 0x000fe20000100800 */
[----:B------:R-:W-:Y:S01]  /*3760*/  LEA.HI.X.SX32 R15, R16, R2, 0x1, P5 ;  /* 0x00000002100f7211 */ /* 0x000fe200028f0eff */
[----:B------:R-:W-:Y:S01]  /*3770*/  @!P6 IMAD.MOV.U32 R14, RZ, RZ, R88 ;  /* 0x000000ffff0ee224 */ /* 0x000fe200078e0058 */
[C---:B------:R-:W-:Y:S01]  /*3780*/  IADD3 R17, P5, PT, R13.reuse, R0, RZ ;  /* 0x000000000d117210 */ /* 0x040fe20007fbe0ff */
[----:B------:R-:W-:Y:S04]  /*3790*/  STL [R1+0xcc], R88 ;  /* 0x0000cc5801007387 */ /* 0x000fe80000100800 */
[----:B---3--:R0:W-:Y:S04]  /*37a0*/  STL [R1+0xec], R89 ;  /* 0x0000ec5901007387 */ /* 0x0081e80000100800 */
[----:B------:R1:W2:Y:S04]  /*37b0*/  @!P6 LDG.E.U8 R92, desc[UR14][R14.64] ;  /* 0x0000000e0e5ce981 */ /* 0x0002a8000c1e1100 */
[----:B0-----:R-:W3:Y:S04]  /*37c0*/  LDL.LU R89, [R1+0x650] ;  /* 0x0006500001597983 */ /* 0x001ee80000300800 */
[----:B------:R0:W-:Y:S01]  /*37d0*/  STL [R1+0xb4], R15 ;  /* 0x0000b40f01007387 */ /* 0x0001e20000100800 */
[----:B-1----:R-:W-:-:S03]  /*37e0*/  LEA.HI.X.SX32 R14, R13, R2, 0x1, P5 ;  /* 0x000000020d0e7211 */ /* 0x002fc600028f0eff */
[----:B------:R-:W3:Y:S01]  /*37f0*/  LDL.LU R88, [R1+0x64c] ;  /* 0x00064c0001587983 */ /* 0x000ee20000300800 */
[----:B0-----:R-:W-:-:S03]  /*3800*/  IMAD.MOV.U32 R15, RZ, RZ, R17 ;  /* 0x000000ffff0f7224 */ /* 0x001fc600078e0011 */
[----:B------:R-:W-:Y:S02]  /*3810*/  STL [R1+0x134], R17 ;  /* 0x0001341101007387 */ /* 0x000fe40000100800 */
[-C--:B------:R-:W-:Y:S02]  /*3820*/  @!P4 LOP3.LUT R15, R15, R14.reuse, RZ, 0x3c, !PT ;  /* 0x0000000e0f0fc212 */ /* 0x080fe400078e3cff */
[----:B------:R0:W-:Y:S02]  /*3830*/  STL [R1+0x130], R14 ;  /* 0x0001300e01007387 */ /* 0x0001e40000100800 */
[----:B0-----:R-:W-:-:S04]  /*3840*/  @!P4 LOP3.LUT R14, R15, R14, RZ, 0x3c, !PT ;  /* 0x0000000e0f0ec212 */ /* 0x001fc800078e3cff */
[----:B------:R-:W-:-:S05]  /*3850*/  @!P4 LOP3.LUT R15, R15, R14, RZ, 0x3c, !PT ;  /* 0x0000000e0f0fc212 */ /* 0x000fca00078e3cff */
[----:B------:R0:W3:Y:S01]  /*3860*/  @!P4 LDG.E.U8 R93, desc[UR14][R14.64] ;  /* 0x0000000e0e5dc981 */ /* 0x0000e2000c1e1100 */
[----:B------:R-:W-:-:S05]  /*3870*/  VIADD R16, R44, 0xffffffc5 ;  /* 0xffffffc52c107836 */ /* 0x000fca0000000000 */
[----:B------:R-:W-:Y:S01]  /*3880*/  ISETP.GE.U32.AND P6, PT, R16, 0x7fffff46, PT ;  /* 0x7fffff461000780c */ /* 0x000fe20003fc6070 */
[C---:B------:R-:W-:Y:S02]  /*3890*/  IMAD R16, R28.reuse, 0x22, RZ ;  /* 0x000000221c107824 */ /* 0x040fe400078e02ff */
[----:B------:R-:W-:Y:S01]  /*38a0*/  IMAD R13, R28, 0x2a, RZ ;  /* 0x0000002a1c0d7824 */ /* 0x000fe200078e02ff */
[----:B------:R-:W-:Y:S02]  /*38b0*/  PRMT R90, RZ, 0x7610, R90 ;  /* 0x00007610ff5a7816 */ /* 0x000fe4000000005a */
[----:B------:R-:W-:Y:S01]  /*38c0*/  PRMT R27, RZ, 0x7610, R27 ;  /* 0x00007610ff1b7816 */ /* 0x000fe2000000001b */
[----:B--2---:R1:W-:Y:S02]  /*38d0*/  STL [R1+0xdc], R92 ;  /* 0x0000dc5c01007387 */ /* 0x0043e40000100800 */
[----:B-1----:R-:W-:-:S04]  /*38e0*/  IADD3 R92, P5, PT, R16, R0, RZ ;  /* 0x00000000105c7210 */ /* 0x002fc80007fbe0ff */
[----:B0-----:R-:W-:Y:S01]  /*38f0*/  LEA.HI.X.SX32 R14, R16, R2, 0x1, P5 ;  /* 0x00000002100e7211 */ /* 0x001fe200028f0eff */
[----:B------:R-:W-:Y:S01]  /*3900*/  IMAD.MOV.U32 R15, RZ, RZ, R92 ;  /* 0x000000ffff0f7224 */ /* 0x000fe200078e005c */
[----:B------:R0:W-:Y:S04]  /*3910*/  STL [R1+0x174], R92 ;  /* 0x0001745c01007387 */ /* 0x0001e80000100800 */
[----:B------:R-:W-:Y:S01]  /*3920*/  @!P3 LOP3.LUT R15, R15, R14, RZ, 0x3c, !PT ;  /* 0x0000000e0f0fb212 */ /* 0x000fe200078e3cff */
[----:B------:R1:W-:Y:S01]  /*3930*/  STL [R1+0x170], R14 ;  /* 0x0001700e01007387 */ /* 0x0003e20000100800 */
[----:B0-----:R-:W-:Y:S02]  /*3940*/  IADD3 R92, P5, PT, R13, R0, RZ ;  /* 0x000000000d5c7210 */ /* 0x001fe40007fbe0ff */
[----:B-1----:R-:W-:-:S03]  /*3950*/  @!P3 LOP3.LUT R14, R15, R14, RZ, 0x3c, !PT ;  /* 0x0000000e0f0eb212 */ /* 0x002fc600078e3cff */
[----:B------:R-:W-:Y:S01]  /*3960*/  STL [R1+0x1b4], R92 ;  /* 0x0001b45c01007387 */ /* 0x000fe20000100800 */
[----:B------:R-:W-:-:S05]  /*3970*/  @!P3 LOP3.LUT R15, R15, R14, RZ, 0x3c, !PT ;  /* 0x0000000e0f0fb212 */ /* 0x000fca00078e3cff */
[----:B------:R0:W2:Y:S04]  /*3980*/  @!P3 LDG.E.U8 R90, desc[UR14][R14.64] ;  /* 0x0000000e0e5ab981 */ /* 0x0000a8000c1e1100 */
[----:B---3--:R1:W-:Y:S01]  /*3990*/  STL [R1+0xe0], R93 ;  /* 0x0000e05d01007387 */ /* 0x0083e20000100800 */
[----:B0-----:R-:W-:Y:S01]  /*39a0*/  @!P0 IMAD.MOV.U32 R14, RZ, RZ, R92 ;  /* 0x000000ffff0e8224 */ /* 0x001fe200078e005c */
[----:B-1----:R-:W-:-:S05]  /*39b0*/  LEA.HI.X.SX32 R93, R13, R2, 0x1, P5 ;  /* 0x000000020d5d7211 */ /* 0x002fca00028f0eff */
[----:B------:R-:W-:-:S05]  /*39c0*/  @!P0 IMAD.MOV.U32 R15, RZ, RZ, R93 ;  /* 0x000000ffff0f8224 */ /* 0x000fca00078e005d */
[----:B------:R0:W3:Y:S01]  /*39d0*/  @!P0 LDG.E.U8 R27, desc[UR14][R14.64] ;  /* 0x0000000e0e1b8981 */ /* 0x0000e2000c1e1100 */
[----:B------:R-:W-:-:S05]  /*39e0*/  IMAD R16, R28, 0x32, RZ ;  /* 0x000000321c107824 */ /* 0x000fca00078e02ff */
[----:B------:R-:W-:Y:S01]  /*39f0*/  IADD3 R13, P5, PT, R16, R0, RZ ;  /* 0x00000000100d7210 */ /* 0x000fe20007fbe0ff */
[----:B0-----:R-:W-:-:S03]  /*3a00*/  VIADD R14, R44, 0xffffffad ;  /* 0xffffffad2c0e7836 */ /* 0x001fc60000000000 */
[----:B------:R-:W-:Y:S01]  /*3a10*/  LEA.HI.X.SX32 R16, R16, R2, 0x1, P5 ;  /* 0x0000000210107211 */ /* 0x000fe200028f0eff */
[----:B------:R-:W-:Y:S01]  /*3a20*/  IMAD.MOV.U32 R15, RZ, RZ, R13 ;  /* 0x000000ffff0f7224 */ /* 0x000fe200078e000d */
[----:B------:R-:W-:-:S03]  /*3a30*/  ISETP.GE.U32.AND P0, PT, R14, 0x7fffff2e, PT ;  /* 0x7fffff2e0e00780c */ /* 0x000fc60003f06070 */
[----:B------:R-:W-:Y:S02]  /*3a40*/  IMAD.MOV.U32 R14, RZ, RZ, R16 ;  /* 0x000000ffff0e7224 */ /* 0x000fe400078e0010 */
[----:B------:R-:W-:-:S03]  /*3a50*/  VIADD R17, R44, 0xffffffbd ;  /* 0xffffffbd2c117836 */ /* 0x000fc60000000000 */
[----:B------:R-:W-:-:S04]  /*3a60*/  @!P2 LOP3.LUT R15, R15, R14, RZ, 0x3c, !PT ;  /* 0x0000000e0f0fa212 */ /* 0x000fc800078e3cff */
[----:B------:R-:W-:Y:S02]  /*3a70*/  @!P2 LOP3.LUT R14, R15, R14, RZ, 0x3c, !PT ;  /* 0x0000000e0f0ea212 */ /* 0x000fe400078e3cff */
[----:B------:R-:W-:Y:S01]  /*3a80*/  ISETP.GE.U32.AND P4, PT, R17, 0x7fffff3e, PT ;  /* 0x7fffff3e1100780c */ /* 0x000fe20003f86070 */
[----:B------:R-:W-:Y:S01]  /*3a90*/  VIADD R17, R44, 0xffffffb5 ;  /* 0xffffffb52c117836 */ /* 0x000fe20000000000 */
[----:B------:R-:W-:-:S04]  /*3aa0*/  @!P2 LOP3.LUT R15, R15, R14, RZ, 0x3c, !PT ;  /* 0x0000000e0f0fa212 */ /* 0x000fc800078e3cff */
[----:B------:R-:W-:Y:S01]  /*3ab0*/  ISETP.GE.U32.AND P3, PT, R17, 0x7fffff36, PT ;  /* 0x7fffff361100780c */ /* 0x000fe20003f66070 */
[----:B------:R0:W4:Y:S04]  /*3ac0*/  @!P2 LDG.E.U8 R76, desc[UR14][R14.64] ;  /* 0x0000000e0e4ca981 */ /* 0x000128000c1e1100 */
        /* <DEDUP_REMOVED lines=26> */
[----:B------:R0:W-:Y:S01]  /*3c70*/  STL [R1+0x434], R76 ;  /* 0x0004344c01007387 */ /* 0x0001e20000100800 */
[----:B------:R-:W-:-:S03]  /*3c80*/  IMAD R13, R28, 0x4a, RZ ;  /* 0x0000004a1c0d7824 */ /* 0x000fc600078e02ff */
[----:B------:R-:W-:Y:S01]  /*3c90*/  @!P4 LOP3.LUT R15, R15, R14, RZ, 0x3c, !PT ;  /* 0x0000000e0f0fc212 */ /* 0x000fe200078e3cff */
[----:B------:R1:W-:Y:S01]  /*3ca0*/  STL [R1+0x430], R14 ;  /* 0x0004300e01007387 */ /* 0x0003e20000100800 */
[----:B0-----:R-:W-:Y:S02]  /*3cb0*/  IADD3 R76, P5, PT, R13, R0, RZ ;  /* 0x000000000d4c7210 */ /* 0x001fe40007fbe0ff */
[----:B-1----:R-:W-:-:S04]  /*3cc0*/  @!P4 LOP3.LUT R14, R15, R14, RZ, 0x3c, !PT ;  /* 0x0000000e0f0ec212 */ /* 0x002fc800078e3cff */
[----:B------:R-:W-:Y:S01]  /*3cd0*/  @!P4 LOP3.LUT R15, R15, R14, RZ, 0x3c, !PT ;  /* 0x0000000e0f0fc212 */ /* 0x000fe200078e3cff */
[----:B------:R-:W-:Y:S04]  /*3ce0*/  STL [R1+0x45c], R76 ;  /* 0x00045c4c01007387 */ /* 0x000fe80000100800 */
[----:B------:R0:W4:Y:S02]  /*3cf0*/  @!P4 LDG.E.U8 R74, desc[UR14][R14.64] ;  /* 0x0000000e0e4ac981 */ /* 0x000124000c1e1100 */
[----:B0-----:R-:W-:Y:S02]  /*3d00*/  @!P3 IMAD.MOV.U32 R14, RZ, RZ, R76 ;  /* 0x000000ffff0eb224 */ /* 0x001fe400078e004c */
[----:B--2---:R0:W-:Y:S02]  /*3d10*/  STL [R1+0xc4], R77 ;  /* 0x0000c44d01007387 */ /* 0x0041e40000100800 */
[----:B0-----:R-:W-:-:S05]  /*3d20*/  LEA.HI.X.SX32 R77, R13, R2, 0x1, P5 ;  /* 0x000000020d4d7211 */ /* 0x001fca00028f0eff */
[----:B------:R-:W-:-:S05]  /*3d30*/  @!P3 IMAD.MOV.U32 R15, RZ, RZ, R77 ;  /* 0x000000ffff0fb224 */ /* 0x000fca00078e004d */
[----:B------:R0:W2:Y:S01]  /*3d40*/  @!P3 LDG.E.U8 R73, desc[UR14][R14.64] ;  /* 0x0000000e0e49b981 */ /* 0x0000a2000c1e1100 */
[----:B------:R-:W-:Y:S02]  /*3d50*/  IMAD R16, R28, 0x52, RZ ;  /* 0x000000521c107824 */ /* 0x000fe400078e02ff */
[----:B------:R-:W-:Y:S01]  /*3d60*/  VIADD R17, R44, 0xffffff9d ;  /* 0xffffff9d2c117836 */ /* 0x000fe20000000000 */
[----:B------:R-:W-:Y:S01]  /*3d70*/  STL [R1+0x458], R77 ;  /* 0x0004584d01007387 */ /* 0x000fe20000100800 */
[----:B------:R-:W-:-:S03]  /*3d80*/  IMAD R13, R28, 0x5a, RZ ;  /* 0x0000005a1c0d7824 */ /* 0x000fc600078e02ff */
[----:B------:R-:W-:Y:S01]  /*3d90*/  ISETP.GE.U32.AND P6, PT, R17, 0x7fffff1e, PT ;  /* 0x7fffff1e1100780c */ /* 0x000fe20003fc6070 */
[C---:B------:R-:W-:Y:S02]  /*3da0*/  VIADD R17, R44.reuse, 0xffffff95 ;  /* 0xffffff952c117836 */ /* 0x040fe40000000000 */
[----:B0-----:R-:W-:-:S03]  /*3db0*/  VIADD R14, R44, 0xffffff8d ;  /* 0xffffff8d2c0e7836 */ /* 0x001fc60000000000 */
[----:B------:R-:W-:Y:S02]  /*3dc0*/  ISETP.GE.U32.AND P4, PT, R17, 0x7fffff16, PT ;  /* 0x7fffff161100780c */ /* 0x000fe40003f86070 */
[----:B------:R-:W-:Y:S01]  /*3dd0*/  PRMT R17, RZ, 0x7610, R17 ;  /* 0x00007610ff117816 */ /* 0x000fe20000000011 */
[----:B----4-:R0:W-:Y:S02]  /*3de0*/  STL [R1+0xc0], R74 ;  /* 0x0000c04a01007387 */ /* 0x0101e40000100800 */
[----:B0-----:R-:W-:-:S04]  /*3df0*/  IADD3 R74, P5, PT, R16, R0, RZ ;  /* 0x00000000104a7210 */ /* 0x001fc80007fbe0ff */
[----:B------:R-:W-:Y:S01]  /*3e00*/  LEA.HI.X.SX32 R76, R16, R2, 0x1, P5 ;  /* 0x00000002104c7211 */ /* 0x000fe200028f0eff */
[----:B------:R-:W-:Y:S01]  /*3e10*/  STL [R1+0x484], R74 ;  /* 0x0004844a01007387 */ /* 0x000fe20000100800 */
[----:B------:R-:W-:-:S03]  /*3e20*/  ISETP.GE.U32.AND P3, PT, R14, 0x7fffff0e, PT ;  /* 0x7fffff0e0e00780c */ /* 0x000fc60003f66070 */
[----:B------:R-:W-:Y:S01]  /*3e30*/  STL [R1+0x480], R76 ;  /* 0x0004804c01007387 */ /* 0x000fe20000100800 */
[----:B------:R-:W-:Y:S02]  /*3e40*/  @!P0 IMAD.MOV.U32 R14, RZ, RZ, R74 ;  /* 0x000000ffff0e8224 */ /* 0x000fe400078e004a */
[----:B------:R-:W-:-:S05]  /*3e50*/  @!P0 IMAD.MOV.U32 R15, RZ, RZ, R76 ;  /* 0x000000ffff0f8224 */ /* 0x000fca00078e004c */
[----:B------:R0:W4:Y:S04]  /*3e60*/  @!P0 LDG.E.U8 R17, desc[UR14][R14.64] ;  /* 0x0000000e0e118981 */ /* 0x000128000c1e1100 */
[----:B--2---:R1:W-:Y:S02]  /*3e70*/  STL [R1+0xc8], R73 ;  /* 0x0000c84901007387 */ /* 0x0043e40000100800 */
[----:B-1----:R-:W-:-:S04]  /*3e80*/  IADD3 R73, P5, PT, R13, R0, RZ ;  /* 0x000000000d497210 */ /* 0x002fc80007fbe0ff */
[----:B------:R-:W-:Y:S01]  /*3e90*/  LEA.HI.X.SX32 R76, R13, R2, 0x1, P5 ;  /* 0x000000020d4c7211 */ /* 0x000fe200028f0eff */
[----:B0-----:R-:W-:-:S04]  /*3ea0*/  @!P2 IMAD.MOV.U32 R14, RZ, RZ, R73 ;  /* 0x000000ffff0ea224 */ /* 0x001fc800078e0049 */
[----:B------:R-:W-:-:S05]  /*3eb0*/  @!P2 IMAD.MOV.U32 R15, RZ, RZ, R76 ;  /* 0x000000ffff0fa224 */ /* 0x000fca00078e004c */
[----:B------:R0:W2:Y:S01]  /*3ec0*/  @!P2 LDG.E.U8 R21, desc[UR14][R14.64] ;  /* 0x0000000e0e15a981 */ /* 0x0000a2000c1e1100 */
[----:B------:R-:W-:-:S05]  /*3ed0*/  VIADD R16, R44, 0xffffff85 ;  /* 0xffffff852c107836 */ /* 0x000fca0000000000 */
[----:B------:R-:W-:Y:S01]  /*3ee0*/  ISETP.GE.U32.AND P0, PT, R16, 0x7fffff06, PT ;  /* 0x7fffff061000780c */ /* 0x000fe20003f06070 */
[----:B------:R-:W-:Y:S01]  /*3ef0*/  IMAD R16, R28, 0x62, RZ ;  /* 0x000000621c107824 */ /* 0x000fe200078e02ff */
[----:B------:R-:W-:Y:S04]  /*3f00*/  STL [R1+0x4ac], R73 ;  /* 0x0004ac4901007387 */ /* 0x000fe80000100800 */
[----:B------:R-:W-:Y:S01]  /*3f10*/  IADD3 R74, P5, PT, R16, R0, RZ ;  /* 0x00000000104a7210 */ /* 0x000fe20007fbe0ff */
[----:B------:R-:W-:-:S04]  /*3f20*/  IMAD R13, R28, 0x6a, RZ ;  /* 0x0000006a1c0d7824 */ /* 0x000fc800078e02ff */
[----:B0-----:R-:W-:Y:S01]  /*3f30*/  @!P6 IMAD.MOV.U32 R14, RZ, RZ, R74 ;  /* 0x000000ffff0ee224 */ /* 0x001fe200078e004a */
[----:B----4-:R-:W-:Y:S04]  /*3f40*/  STL [R1+0xbc], R17 ;  /* 0x0000bc1101007387 */ /* 0x010fe80000100800 */
[----:B------:R0:W-:Y:S04]  /*3f50*/  STL [R1+0x4a8], R76 ;  /* 0x0004a84c01007387 */ /* 0x0001e80000100800 */
[----:B------:R-:W-:Y:S01]  /*3f60*/  STL [R1+0x4d4], R74 ;  /* 0x0004d44a01007387 */ /* 0x000fe20000100800 */
[----:B0-----:R-:W-:-:S05]  /*3f70*/  LEA.HI.X.SX32 R76, R16, R2, 0x1, P5 ;  /* 0x00000002104c7211 */ /* 0x001fca00028f0eff */
        /* <DEDUP_REMOVED lines=8> */
[----:B------:R-:W-:-:S03]  /*4000*/  IMAD R16, R28, 0x72, RZ ;  /* 0x000000721c107824 */ /* 0x000fc600078e02ff */
[----:B------:R-:W-:Y:S04]  /*4010*/  STL [R1+0x4d0], R76 ;  /* 0x0004d04c01007387 */ /* 0x000fe80000100800 */
[----:B------:R-:W-:Y:S01]  /*4020*/  STL [R1+0x4fc], R21 ;  /* 0x0004fc1501007387 */ /* 0x000fe20000100800 */
[----:B------:R-:W-:-:S03]  /*4030*/  VIADD R17, R44, 0xfffffffc ;  /* 0xfffffffc2c117836 */ /* 0x000fc60000000000 */
[----:B------:R-:W-:Y:S01]  /*4040*/  STL [R1+0x4f8], R73 ;  /* 0x0004f84901007387 */ /* 0x000fe20000100800 */
[----:B------:R-:W-:Y:S01]  /*4050*/  IMAD R13, R28, 0x7a, RZ ;  /* 0x0000007a1c0d7824 */ /* 0x000fe200078e02ff */
[----:B------:R-:W-:Y:S01]  /*4060*/  ISETP.GE.U32.AND P2, PT, R17, 0x7fffff7d, PT ;  /* 0x7fffff7d1100780c */ /* 0x000fe20003f46070 */
[C---:B------:R-:W-:Y:S02]  /*4070*/  VIADD R17, R44.reuse, 0xfffffff4 ;  /* 0xfffffff42c117836 */ /* 0x040fe40000000000 */
[----:B0-----:R-:W-:Y:S01]  /*4080*/  VIADD R14, R44, 0xffffffec ;  /* 0xffffffec2c0e7836 */ /* 0x001fe20000000000 */
[----:B----4-:R0:W-:Y:S02]  /*4090*/  STL [R1+0xb8], R18 ;  /* 0x0000b81201007387 */ /* 0x0101e40000100800 */
[----:B0-----:R-:W-:-:S04]  /*40a0*/  IADD3 R18, P6, PT, R16, R0, RZ ;  /* 0x0000000010127210 */ /* 0x001fc80007fde0ff */
[----:B------:R-:W-:Y:S01]  /*40b0*/  LEA.HI.X.SX32 R21, R16, R2, 0x1, P6 ;  /* 0x0000000210157211 */ /* 0x000fe200030f0eff */
[----:B------:R-:W-:Y:S01]  /*40c0*/  STL [R1+0x524], R18 ;  /* 0x0005241201007387 */ /* 0x000fe20000100800 */
[----:B------:R-:W-:-:S03]  /*40d0*/  ISETP.GE.U32.AND P5, PT, R17, 0x7fffff75, PT ;  /* 0x7fffff751100780c */ /* 0x000fc60003fa6070 */
[----:B------:R-:W-:Y:S01]  /*40e0*/  STL [R1+0x520], R21 ;  /* 0x0005201501007387 */ /* 0x000fe20000100800 */
[----:B------:R-:W-:Y:S01]  /*40f0*/  PRMT R17, RZ, 0x7610, R17 ;  /* 0x00007610ff117816 */ /* 0x000fe20000000011 */
[----:B------:R-:W-:Y:S01]  /*4100*/  @!P3 IMAD.MOV.U32 R15, RZ, RZ, R21 ;  /* 0x000000ffff0fb224 */ /* 0x000fe200078e0015 */
[----:B------:R-:W-:Y:S01]  /*4110*/  ISETP.GE.U32.AND P4, PT, R14, 0x7fffff6d, PT ;  /* 0x7fffff6d0e00780c */ /* 0x000fe20003f86070 */
        /* <DEDUP_REMOVED lines=11> */
[----:B------:R-:W-:Y:S01]  /*41d0*/  STL [R1+0x54c], R20 ;  /* 0x00054c1401007387 */ /* 0x000fe20000100800 */
[----:B------:R-:W-:-:S03]  /*41e0*/  VIADD R18, R44, 0xffffffdc ;  /* 0xffffffdc2c127836 */ /* 0x000fc60000000000 */
[----:B------:R-:W-:-:S04]  /*41f0*/  IADD3 R13, P6, PT, R16, R0, RZ ;  /* 0x00000000100d7210 */ /* 0x000fc80007fde0ff */
[----:B0-----:R-:W-:Y:S02]  /*4200*/  LEA.HI.X.SX32 R14, R16, R2, 0x1, P6 ;  /* 0x00000002100e7211 */ /* 0x001fe400030f0eff */
[----:B------:R-:W-:Y:S01]  /*4210*/  ISETP.GE.U32.AND P0, PT, R18, 0x7fffff5d, PT ;  /* 0x7fffff5d1200780c */ /* 0x000fe20003f06070 */
[----:B------:R-:W-:Y:S01]  /*4220*/  @!P2 IMAD.MOV.U32 R18, RZ, RZ, R13 ;  /* 0x000000ffff12a224 */ /* 0x000fe200078e000d */
[----:B------:R-:W-:Y:S01]  /*4230*/  PRMT R71, RZ, 0x7610, R71 ;  /* 0x00007610ff477816 */ /* 0x000fe20000000047 */
[----:B----4-:R0:W-:Y:S04]  /*4240*/  STL [R1+0x94], R17 ;  /* 0x0000941101007387 */ /* 0x0101e80000100800 */
[----:B------:R-:W-:Y:S01]  /*4250*/  STL [R1+0x548], R21 ;  /* 0x0005481501007387 */ /* 0x000fe20000100800 */
[----:B0-----:R-:W-:-:S05]  /*4260*/  IMAD R17, R28, 0xb, RZ ;  /* 0x0000000b1c117824 */ /* 0x001fca00078e02ff */
[----:B------:R-:W-:-:S04]  /*4270*/  IADD3 R15, P6, PT, R17, R0, RZ ;  /* 0x00000000110f7210 */ /* 0x000fc80007fde0ff */
[----:B------:R-:W-:Y:S01]  /*4280*/  LEA.HI.X.SX32 R16, R17, R2, 0x1, P6 ;  /* 0x0000000211107211 */ /* 0x000fe200030f0eff */
[----:B--2---:R0:W-:Y:S02]  /*4290*/  STL [R1+0xa8], R19 ;  /* 0x0000a81301007387 */ /* 0x0041e40000100800 */
[----:B0-----:R-:W-:-:S05]  /*42a0*/  @!P2 IMAD.MOV.U32 R19, RZ, RZ, R14 ;  /* 0x000000ffff13a224 */ /* 0x001fca00078e000e */
[----:B------:R0:W2:Y:S02]  /*42b0*/  @!P2 LDG.E.U8 R72, desc[UR14][R18.64] ;  /* 0x0000000e1248a981 */ /* 0x0000a4000c1e1100 */
[----:B0-----:R-:W-:Y:S02]  /*42c0*/  @!P5 IMAD.MOV.U32 R18, RZ, RZ, R15 ;  /* 0x000000ffff12d224 */ /* 0x001fe400078e000f */
[----:B------:R-:W-:-:S05]  /*42d0*/  @!P5 IMAD.MOV.U32 R19, RZ, RZ, R16 ;  /* 0x000000ffff13d224 */ /* 0x000fca00078e0010 */
[----:B------:R0:W4:Y:S01]  /*42e0*/  @!P5 LDG.E.U8 R71, desc[UR14][R18.64] ;  /* 0x0000000e1247d981 */ /* 0x000122000c1e1100 */
[----:B------:R-:W-:-:S03]  /*42f0*/  IMAD R20, R28, 0x13, RZ ;  /* 0x000000131c147824 */ /* 0x000fc600078e02ff */
[----:B------:R-:W-:Y:S04]  /*4300*/  STL [R1+0x60c], R13 ;  /* 0x00060c0d01007387 */ /* 0x000fe80000100800 */
[----:B------:R-:W-:Y:S01]  /*4310*/  STL [R1+0x608], R14 ;  /* 0x0006080e01007387 */ /* 0x000fe20000100800 */
[C---:B------:R-:W-:Y:S02]  /*4320*/  VIADD R21, R44.reuse, 0xffffffd4 ;  /* 0xffffffd42c157836 */ /* 0x040fe40000000000 */
[----:B0-----:R-:W-:Y:S02]  /*4330*/  VIADD R18, R44, 0xffffffcc ;  /* 0xffffffcc2c127836 */ /* 0x001fe40000000000 */
[----:B------:R-:W-:Y:S01]  /*4340*/  IMAD R17, R28, 0x1b, RZ ;  /* 0x0000001b1c117824 */ /* 0x000fe200078e02ff */
[----:B------:R-:W-:-:S02]  /*4350*/  ISETP.GE.U32.AND P2, PT, R21, 0x7fffff55, PT ;  /* 0x7fffff551500780c */ /* 0x000fc40003f46070 */
[----:B------:R-:W-:Y:S02]  /*4360*/  PRMT R21, RZ, 0x7610, R21 ;  /* 0x00007610ff157816 */ /* 0x000fe40000000015 */
[----:B------:R-:W-:Y:S02]  /*4370*/  ISETP.GE.U32.AND P5, PT, R18, 0x7fffff4d, PT ;  /* 0x7fffff4d1200780c */ /* 0x000fe40003fa6070 */
[----:B------:R-:W-:Y:S01]  /*4380*/  PRMT R70, RZ, 0x7610, R70 ;  /* 0x00007610ff467816 */ /* 0x000fe20000000046 */
[----:B--2---:R0:W-:Y:S04]  /*4390*/  STL [R1+0xa4], R72 ;  /* 0x0000a44801007387 */ /* 0x0041e80000100800 */
[----:B------:R-:W-:Y:S01]  /*43a0*/  STL [R1+0x614], R15 ;  /* 0x0006140f01007387 */ /* 0x000fe20000100800 */
[----:B0-----:R-:W-:-:S03]  /*43b0*/  IADD3 R72, P6, PT, R20, R0, RZ ;  /* 0x0000000014487210 */ /* 0x001fc60007fde0ff */
[----:B------:R-:W-:Y:S01]  /*43c0*/  STL [R1+0x610], R16 ;  /* 0x0006101001007387 */ /* 0x000fe20000100800 */
[----:B------:R-:W-:-:S03]  /*43d0*/  LEA.HI.X.SX32 R73, R20, R2, 0x1, P6 ;  /* 0x0000000214497211 */ /* 0x000fc600030f0eff */
[----:B------:R-:W-:Y:S01]  /*43e0*/  STL [R1+0xfc], R72 ;  /* 0x0000fc4801007387 */ /* 0x000fe20000100800 */
[----:B------:R-:W-:-:S03]  /*43f0*/  @!P4 IMAD.MOV.U32 R18, RZ, RZ, R72 ;  /* 0x000000ffff12c224 */ /* 0x000fc600078e0048 */
[----:B------:R-:W-:Y:S01]  /*4400*/  STL [R1+0xe8], R73 ;  /* 0x0000e84901007387 */ /* 0x000fe20000100800 */
[----:B------:R-:W-:-:S03]  /*4410*/  @!P4 IMAD.MOV.U32 R19, RZ, RZ, R73 ;  /* 0x000000ffff13c224 */ /* 0x000fc600078e0049 */
[----:B----4-:R0:W-:Y:S04]  /*4420*/  STL [R1+0x9c], R71 ;  /* 0x00009c4701007387 */ /* 0x0101e80000100800 */
[----:B------:R1:W2:Y:S01]  /*4430*/  @!P4 LDG.E.U8 R21, desc[UR14][R18.64] ;  /* 0x0000000e1215c981 */ /* 0x0002a2000c1e1100 */
[----:B0-----:R-:W-:-:S04]  /*4440*/  IADD3 R71, P6, PT, R17, R0, RZ ;  /* 0x0000000011477210 */ /* 0x001fc80007fde0ff */
[----:B------:R-:W-:Y:S01]  /*4450*/  LEA.HI.X.SX32 R73, R17, R2, 0x1, P6 ;  /* 0x0000000211497211 */ /* 0x000fe200030f0eff */
[----:B-1----:R-:W-:-:S04]  /*4460*/  @!P3 IMAD.MOV.U32 R18, RZ, RZ, R71 ;  /* 0x000000ffff12b224 */ /* 0x002fc800078e0047 */
[----:B------:R-:W-:-:S05]  /*4470*/  @!P3 IMAD.MOV.U32 R19, RZ, RZ, R73 ;  /* 0x000000ffff13b224 */ /* 0x000fca00078e0049 */
[----:B------:R0:W4:Y:S01]  /*4480*/  @!P3 LDG.E.U8 R70, desc[UR14][R18.64] ;  /* 0x0000000e1246b981 */ /* 0x000122000c1e1100 */
[----:B------:R-:W-:-:S05]  /*4490*/  VIADD R20, R44, 0xffffffc4 ;  /* 0xffffffc42c147836 */ /* 0x000fca0000000000 */
[----:B------:R-:W-:Y:S01]  /*44a0*/  ISETP.GE.U32.AND P4, PT, R20, 0x7fffff45, PT ;  /* 0x7fffff451400780c */ /* 0x000fe20003f86070 */
[----:B------:R-:W-:Y:S01]  /*44b0*/  IMAD R20, R28, 0x23, RZ ;  /* 0x000000231c147824 */ /* 0x000fe200078e02ff */
[----:B------:R-:W-:Y:S04]  /*44c0*/  STL [R1+0x13c], R71 ;  /* 0x00013c4701007387 */ /* 0x000fe80000100800 */
[----:B------:R-:W-:Y:S01]  /*44d0*/  IADD3 R72, P6, PT, R20, R0, RZ ;  /* 0x0000000014487210 */ /* 0x000fe20007fde0ff */
[----:B------:R-:W-:Y:S01]  /*44e0*/  IMAD R17, R28, 0x2b, RZ ;  /* 0x0000002b1c117824 */ /* 0x000fe200078e02ff */
[----:B------:R-:W-:-:S03]  /*44f0*/  PRMT R69, RZ, 0x7610, R69 ;  /* 0x00007610ff457816 */ /* 0x000fc60000000045 */
[----:B0-----:R-:W-:Y:S01]  /*4500*/  @!P0 IMAD.MOV.U32 R18, RZ, RZ, R72 ;  /* 0x000000ffff128224 */ /* 0x001fe200078e0048 */
[----:B------:R-:W-:Y:S01]  /*4510*/  PRMT R68, RZ, 0x7610, R68 ;  /* 0x00007610ff447816 */ /* 0x000fe20000000044 */
[----:B--2---:R-:W-:Y:S04]  /*4520*/  STL [R1+0x8c], R21 ;  /* 0x00008c1501007387 */ /* 0x004fe80000100800 */
[----:B------:R0:W-:Y:S04]  /*4530*/  STL [R1+0x138], R73 ;  /* 0x0001384901007387 */ /* 0x0001e80000100800 */
[----:B------:R-:W-:Y:S01]  /*4540*/  STL [R1+0x17c], R72 ;  /* 0x00017c4801007387 */ /* 0x000fe20000100800 */
[----:B0-----:R-:W-:-:S05]  /*4550*/  LEA.HI.X.SX32 R73, R20, R2, 0x1, P6 ;  /* 0x0000000214497211 */ /* 0x001fca00030f0eff */
[----:B------:R-:W-:Y:S01]  /*4560*/  @!P0 IMAD.MOV.U32 R19, RZ, RZ, R73 ;  /* 0x000000ffff138224 */ /* 0x000fe200078e0049 */
[----:B----4-:R0:W-:Y:S04]  /*4570*/  STL [R1+0x90], R70 ;  /* 0x0000904601007387 */ /* 0x0101e80000100800 */
[----:B------:R1:W2:Y:S01]  /*4580*/  @!P0 LDG.E.U8 R69, desc[UR14][R18.64] ;  /* 0x0000000e12458981 */ /* 0x0002a2000c1e1100 */
[----:B0-----:R-:W-:-:S04]  /*4590*/  IADD3 R70, P6, PT, R17, R0, RZ ;  /* 0x0000000011467210 */ /* 0x001fc80007fde0ff */
[----:B------:R-:W-:Y:S01]  /*45a0*/  LEA.HI.X.SX32 R71, R17, R2, 0x1, P6 ;  /* 0x0000000211477211 */ /* 0x000fe200030f0eff */
[----:B-1----:R-:W-:-:S04]  /*45b0*/  @!P2 IMAD.MOV.U32 R18, RZ, RZ, R70 ;  /* 0x000000ffff12a224 */ /* 0x002fc800078e0046 */
[----:B------:R-:W-:-:S05]  /*45c0*/  @!P2 IMAD.MOV.U32 R19, RZ, RZ, R71 ;  /* 0x000000ffff13a224 */ /* 0x000fca00078e0047 */
[----:B------:R0:W4:Y:S01]  /*45d0*/  @!P2 LDG.E.U8 R68, desc[UR14][R18.64] ;  /* 0x0000000e1244a981 */ /* 0x000122000c1e1100 */
[----:B------:R-:W-:-:S03]  /*45e0*/  IMAD R20, R28, 0x33, RZ ;  /* 0x000000331c147824 */ /* 0x000fc600078e02ff */
[----:B------:R-:W-:Y:S01]  /*45f0*/  STL [R1+0x178], R73 ;  /* 0x0001784901007387 */ /* 0x000fe20000100800 */
[----:B------:R-:W-:-:S03]  /*4600*/  VIADD R21, R44, 0xffffffbc ;  /* 0xffffffbc2c157836 */ /* 0x000fc60000000000 */
[----:B------:R-:W-:Y:S04]  /*4610*/  STL [R1+0x1bc], R70 ;  /* 0x0001bc4601007387 */ /* 0x000fe80000100800 */
[----:B------:R-:W-:Y:S01]  /*4620*/  STL [R1+0x1b8], R71 ;  /* 0x0001b84701007387 */ /* 0x000fe20000100800 */
[----:B------:R-:W-:Y:S01]  /*4630*/  ISETP.GE.U32.AND P3, PT, R21, 0x7fffff3d, PT ;  /* 0x7fffff3d1500780c */ /* 0x000fe20003f66070 */
[C---:B------:R-:W-:Y:S02]  /*4640*/  VIADD R21, R44.reuse, 0xffffffb4 ;  /* 0xffffffb42c157836 */ /* 0x040fe40000000000 */
[----:B0-----:R-:W-:Y:S02]  /*4650*/  VIADD R18, R44, 0xffffffac ;  /* 0xffffffac2c127836 */ /* 0x001fe40000000000 */
[----:B------:R-:W-:Y:S01]  /*4660*/  IMAD R17, R28, 0x3b, RZ ;  /* 0x0000003b1c117824 */ /* 0x000fe200078e02ff */
[----:B------:R-:W-:-:S02]  /*4670*/  ISETP.GE.U32.AND P0, PT, R21, 0x7fffff35, PT ;  /* 0x7fffff351500780c */ /* 0x000fc40003f06070 */
[----:B------:R-:W-:Y:S02]  /*4680*/  PRMT R21, RZ, 0x7610, R21 ;  /* 0x00007610ff157816 */ /* 0x000fe40000000015 */
[----:B------:R-:W-:Y:S02]  /*4690*/  ISETP.GE.U32.AND P2, PT, R18, 0x7fffff2d, PT ;  /* 0x7fffff2d1200780c */ /* 0x000fe40003f46070 */
[----:B------:R-:W-:Y:S01]  /*46a0*/  PRMT R67, RZ, 0x7610, R67 ;  /* 0x00007610ff437816 */ /* 0x000fe20000000043 */
[----:B--2---:R0:W-:Y:S02]  /*46b0*/  STL [R1+0x88], R69 ;  /* 0x0000884501007387 */ /* 0x0041e40000100800 */
[----:B0-----:R-:W-:-:S04]  /*46c0*/  IADD3 R69, P6, PT, R20, R0, RZ ;  /* 0x0000000014457210 */ /* 0x001fc80007fde0ff */
[----:B------:R-:W-:Y:S01]  /*46d0*/  LEA.HI.X.SX32 R70, R20, R2, 0x1, P6 ;  /* 0x0000000214467211 */ /* 0x000fe200030f0eff */
        /* <DEDUP_REMOVED lines=40> */
[----:B0-----:R-:W-:-:S03]  /*4960*/  VIADD R18, R44, 0xffffff8c ;  /* 0xffffff8c2c127836 */ /* 0x001fc60000000000 */
[----:B------:R-:W-:Y:S02]  /*4970*/  ISETP.GE.U32.AND P3, PT, R21, 0x7fffff15, PT ;  /* 0x7fffff151500780c */ /* 0x000fe40003f66070 */
[----:B------:R-:W-:Y:S02]  /*4980*/  PRMT R21, RZ, 0x7610, R21 ;  /* 0x00007610ff157816 */ /* 0x000fe40000000015 */
[----:B------:R-:W-:Y:S02]  /*4990*/  ISETP.GE.U32.AND P0, PT, R18, 0x7fffff0d, PT ;  /* 0x7fffff0d1200780c */ /* 0x000fe40003f06070 */
[----:B------:R-:W-:Y:S01]  /*49a0*/  PRMT R64, RZ, 0x7610, R64 ;  /* 0x00007610ff407816 */ /* 0x000fe20000000040 */
[----:B--2---:R0:W-:Y:S02]  /*49b0*/  STL [R1+0x70], R66 ;  /* 0x0000704201007387 */ /* 0x0041e40000100800 */
[----:B0-----:R-:W-:-:S04]  /*49c0*/  IADD3 R66, P6, PT, R20, R0, RZ ;  /* 0x0000000014427210 */ /* 0x001fc80007fde0ff */
[----:B------:R-:W-:Y:S01]  /*49d0*/  LEA.HI.X.SX32 R67, R20, R2, 0x1, P6 ;  /* 0x0000000214437211 */ /* 0x000fe200030f0eff */
[----:B------:R-:W-:Y:S04]  /*49e0*/  STL [R1+0x48c], R66 ;  /* 0x00048c4201007387 */ /* 0x000fe80000100800 */
[----:B------:R-:W-:Y:S04]  /*49f0*/  STL [R1+0x488], R67 ;  /* 0x0004884301007387 */ /* 0x000fe80000100800 */
[----:B----4-:R0:W-:Y:S01]  /*4a00*/  STL [R1+0x78], R65 ;  /* 0x0000784101007387 */ /* 0x0101e20000100800 */
[----:B------:R-:W-:-:S02]  /*4a10*/  @!P2 IMAD.MOV.U32 R18, RZ, RZ, R66 ;  /* 0x000000ffff12a224 */ /* 0x000fc400078e0042 */
[----:B------:R-:W-:-:S05]  /*4a20*/  @!P2 IMAD.MOV.U32 R19, RZ, RZ, R67 ;  /* 0x000000ffff13a224 */ /* 0x000fca00078e0043 */
        /* <DEDUP_REMOVED lines=8> */
[C---:B------:R-:W-:Y:S01]  /*4ab0*/  IMAD R20, R28.reuse, 0x63, RZ ;  /* 0x000000631c147824 */ /* 0x040fe200078e02ff */
[----:B------:R-:W-:Y:S01]  /*4ac0*/  STL [R1+0x4b4], R65 ;  /* 0x0004b44101007387 */ /* 0x000fe20000100800 */
[----:B------:R-:W-:-:S03]  /*4ad0*/  IMAD R17, R28, 0x6b, RZ ;  /* 0x0000006b1c117824 */ /* 0x000fc600078e02ff */
[----:B------:R-:W-:Y:S02]  /*4ae0*/  IADD3 R66, P6, PT, R20, R0, RZ ;  /* 0x0000000014427210 */ /* 0x000fe40007fde0ff */
[----:B------:R-:W-:-:S03]  /*4af0*/  PRMT R22, RZ, 0x7610, R22 ;  /* 0x00007610ff167816 */ /* 0x000fc60000000016 */
[----:B0-----:R-:W-:Y:S01]  /*4b00*/  @!P4 IMAD.MOV.U32 R18, RZ, RZ, R66 ;  /* 0x000000ffff12c224 */ /* 0x001fe200078e0042 */
[----:B------:R-:W-:Y:S01]  /*4b10*/  PRMT R47, RZ, 0x7610, R47 ;  /* 0x00007610ff2f7816 */ /* 0x000fe2000000002f */
[----:B--2---:R-:W-:Y:S04]  /*4b20*/  STL [R1+0x68], R21 ;  /* 0x0000681501007387 */ /* 0x004fe80000100800 */
[----:B------:R0:W-:Y:S04]  /*4b30*/  STL [R1+0x4b0], R67 ;  /* 0x0004b04301007387 */ /* 0x0001e80000100800 */
[----:B------:R-:W-:Y:S01]  /*4b40*/  STL [R1+0x4dc], R66 ;  /* 0x0004dc4201007387 */ /* 0x000fe20000100800 */
[----:B0-----:R-:W-:-:S03]  /*4b50*/  LEA.HI.X.SX32 R67, R20, R2, 0x1, P6 ;  /* 0x0000000214437211 */ /* 0x001fc600030f0eff */
[----:B----4-:R0:W-:Y:S02]  /*4b60*/  STL [R1+0x54], R64 ;  /* 0x0000544001007387 */ /* 0x0101e40000100800 */
[----:B------:R-:W-:-:S05]  /*4b70*/  @!P4 IMAD.MOV.U32 R19, RZ, RZ, R67 ;  /* 0x000000ffff13c224 */ /* 0x000fca00078e0043 */
        /* <DEDUP_REMOVED lines=13> */
[----:B0-----:R-:W-:-:S03]  /*4c50*/  VIADD R18, R44, 0xffffffeb ;  /* 0xffffffeb2c127836 */ /* 0x001fc60000000000 */
[----:B------:R-:W-:Y:S02]  /*4c60*/  ISETP.GE.U32.AND P4, PT, R21, 0x7fffff74, PT ;  /* 0x7fffff741500780c */ /* 0x000fe40003f86070 */
[----:B------:R-:W-:Y:S02]  /*4c70*/  PRMT R21, RZ, 0x7610, R21 ;  /* 0x00007610ff157816 */ /* 0x000fe40000000015 */
[----:B------:R-:W-:Y:S01]  /*4c80*/  ISETP.GE.U32.AND P3, PT, R18, 0x7fffff6c, PT ;  /* 0x7fffff6c1200780c */ /* 0x000fe20003f66070 */
[----:B--2---:R0:W-:Y:S02]  /*4c90*/  STL [R1+0x64], R22 ;  /* 0x0000641601007387 */ /* 0x0041e40000100800 */
[----:B0-----:R-:W-:-:S05]  /*4ca0*/  IADD3 R22, P6, PT, R20, R0, RZ ;  /* 0x0000000014167210 */ /* 0x001fca0007fde0ff */
[----:B------:R-:W-:Y:S04]  /*4cb0*/  STL [R1+0x52c], R22 ;  /* 0x00052c1601007387 */ /* 0x000fe80000100800 */
[----:B----4-:R0:W-:Y:S01]  /*4cc0*/  STL [R1+0x60], R47 ;  /* 0x0000602f01007387 */ /* 0x0101e20000100800 */
[----:B------:R-:W-:Y:S01]  /*4cd0*/  @!P0 IMAD.MOV.U32 R18, RZ, RZ, R22 ;  /* 0x000000ffff128224 */ /* 0x000fe200078e0016 */
[----:B0-----:R-:W-:-:S05]  /*4ce0*/  LEA.HI.X.SX32 R47, R20, R2, 0x1, P6 ;  /* 0x00000002142f7211 */ /* 0x001fca00030f0eff */
[----:B------:R-:W-:-:S05]  /*4cf0*/  @!P0 IMAD.MOV.U32 R19, RZ, RZ, R47 ;  /* 0x000000ffff138224 */ /* 0x000fca00078e002f */
[----:B------:R0:W2:Y:S01]  /*4d00*/  @!P0 LDG.E.U8 R21, desc[UR14][R18.64] ;  /* 0x0000000e12158981 */ /* 0x0000a2000c1e1100 */
[----:B------:R-:W-:-:S03]  /*4d10*/  IMAD R17, R28, 0x7b, RZ ;  /* 0x0000007b1c117824 */ /* 0x000fc600078e02ff */
[----:B------:R-:W-:Y:S01]  /*4d20*/  STL [R1+0x528], R47 ;  /* 0x0005282f01007387 */ /* 0x000fe20000100800 */
[----:B------:R-:W-:Y:S02]  /*4d30*/  VIADD R20, R44, 0xffffffe3 ;  /* 0xffffffe32c147836 */ /* 0x000fe40000000000 */
[----:B0-----:R-:W-:-:S03]  /*4d40*/  IMAD.SHL.U32 R18, R28, 0x4, RZ ;  /* 0x000000041c127824 */ /* 0x001fc600078e00ff */
[----:B------:R-:W-:Y:S02]  /*4d50*/  ISETP.GE.U32.AND P0, PT, R20, 0x7fffff64, PT ;  /* 0x7fffff641400780c */ /* 0x000fe40003f06070 */
[----:B------:R-:W-:Y:S02]  /*4d60*/  PRMT R45, RZ, 0x7610, R45 ;  /* 0x00007610ff2d7816 */ /* 0x000fe4000000002d */
[----:B------:R-:W-:Y:S01]  /*4d70*/  PRMT R26, RZ, 0x7610, R26 ;  /* 0x00007610ff1a7816 */ /* 0x000fe2000000001a */
[----:B--2---:R0:W-:Y:S02]  /*4d80*/  STL [R1+0x38], R21 ;  /* 0x0000381501007387 */ /* 0x0041e40000100800 */
[----:B0-----:R-:W-:-:S04]  /*4d90*/  IADD3 R21, P6, PT, R17, R0, RZ ;  /* 0x0000000011157210 */ /* 0x001fc80007fde0ff */
[----:B------:R-:W-:Y:S02]  /*4da0*/  LEA.HI.X.SX32 R47, R17, R2, 0x1, P6 ;  /* 0x00000002112f7211 */ /* 0x000fe400030f0eff */
[C---:B------:R-:W-:Y:S01]  /*4db0*/  IADD3 R17, P6, PT, R18.reuse, R0, RZ ;  /* 0x0000000012117210 */ /* 0x040fe20007fde0ff */
[----:B------:R0:W-:Y:S01]  /*4dc0*/  STL [R1+0x554], R21 ;  /* 0x0005541501007387 */ /* 0x0001e20000100800 */
[----:B------:R-:W-:Y:S02]  /*4dd0*/  @!P2 IMAD.MOV.U32 R20, RZ, RZ, R21 ;  /* 0x000000ffff14a224 */ /* 0x000fe400078e0015 */
[----:B------:R-:W-:Y:S01]  /*4de0*/  LEA.HI.X.SX32 R18, R18, R2, 0x1, P6 ;  /* 0x0000000212127211 */ /* 0x000fe200030f0eff */
[----:B0-----:R-:W-:-:S05]  /*4df0*/  @!P2 IMAD.MOV.U32 R21, RZ, RZ, R47 ;  /* 0x000000ffff15a224 */ /* 0x001fca00078e002f */
[----:B------:R0:W2:Y:S02]  /*4e00*/  @!P2 LDG.E.U8 R45, desc[UR14][R20.64] ;  /* 0x0000000e142da981 */ /* 0x0000a4000c1e1100 */
[----:B0-----:R-:W-:Y:S02]  /*4e10*/  @!P5 IMAD.MOV.U32 R20, RZ, RZ, R17 ;  /* 0x000000ffff14d224 */ /* 0x001fe400078e0011 */
[----:B------:R-:W-:-:S05]  /*4e20*/  @!P5 IMAD.MOV.U32 R21, RZ, RZ, R18 ;  /* 0x000000ffff15d224 */ /* 0x000fca00078e0012 */
[----:B------:R0:W4:Y:S01]  /*4e30*/  @!P5 LDG.E.U8 R26, desc[UR14][R20.64] ;  /* 0x0000000e141ad981 */ /* 0x000122000c1e1100 */
[----:B------:R-:W-:Y:S02]  /*4e40*/  VIADD R19, R44, 0xffffffdb ;  /* 0xffffffdb2c137836 */ /* 0x000fe40000000000 */
[----:B------:R-:W-:-:S03]  /*4e50*/  IMAD R22, R28, 0xc, RZ ;  /* 0x0000000c1c167824 */ /* 0x000fc600078e02ff */
[----:B------:R-:W-:Y:S02]  /*4e60*/  ISETP.GE.U32.AND P2, PT, R19, 0x7fffff5c, PT ;  /* 0x7fffff5c1300780c */ /* 0x000fe40003f46070 */
[C---:B------:R-:W-:Y:S01]  /*4e70*/  IADD3 R19, P6, PT, R22.reuse, R0, RZ ;  /* 0x0000000016137210 */ /* 0x040fe20007fde0ff */
[----:B------:R-:W-:Y:S03]  /*4e80*/  STL [R1+0x550], R47 ;  /* 0x0005502f01007387 */ /* 0x000fe60000100800 */
[----:B0-----:R-:W-:Y:S01]  /*4e90*/  LEA.HI.X.SX32 R20, R22, R2, 0x1, P6 ;  /* 0x0000000216147211 */ /* 0x001fe200030f0eff */
[----:B------:R-:W-:Y:S01]  /*4ea0*/  STL [R1+0x61c], R17 ;  /* 0x00061c1101007387 */ /* 0x000fe20000100800 */
[----:B------:R-:W-:Y:S01]  /*4eb0*/  PRMT R43, RZ, 0x7610, R43 ;  /* 0x00007610ff2b7816 */ /* 0x000fe2000000002b */
[C---:B------:R-:W-:Y:S02]  /*4ec0*/  VIADD R22, R44.reuse, 0xffffffcb ;  /* 0xffffffcb2c167836 */ /* 0x040fe40000000000 */
[----:B------:R-:W-:Y:S04]  /*4ed0*/  STL [R1+0x618], R18 ;  /* 0x0006181201007387 */ /* 0x000fe80000100800 */
[----:B----4-:R0:W-:Y:S04]  /*4ee0*/  STL [R1+0x5c], R26 ;  /* 0x00005c1a01007387 */ /* 0x0101e80000100800 */
[----:B--2---:R1:W-:Y:S01]  /*4ef0*/  STL [R1+0x50], R45 ;  /* 0x0000502d01007387 */ /* 0x0043e20000100800 */
[----:B0-----:R-:W-:-:S02]  /*4f00*/  VIADD R26, R44, 0xffffffd3 ;  /* 0xffffffd32c1a7836 */ /* 0x001fc40000000000 */
[----:B------:R-:W-:Y:S02]  /*4f10*/  @!P4 IMAD.MOV.U32 R44, RZ, RZ, R19 ;  /* 0x000000ffff2cc224 */ /* 0x000fe400078e0013 */
[----:B-1----:R-:W-:-:S05]  /*4f20*/  @!P4 IMAD.MOV.U32 R45, RZ, RZ, R20 ;  /* 0x000000ffff2dc224 */ /* 0x002fca00078e0014 */
[----:B------:R0:W2:Y:S01]  /*4f30*/  @!P4 LDG.E.U8 R43, desc[UR14][R44.64] ;  /* 0x0000000e2c2bc981 */ /* 0x0000a2000c1e1100 */
[----:B------:R-:W-:-:S05]  /*4f40*/  IMAD R21, R28, 0x14, RZ ;  /* 0x000000141c157824 */ /* 0x000fca00078e02ff */
[----:B------:R-:W-:Y:S01]  /*4f50*/  IADD3 R18, P6, PT, R21, R0, RZ ;  /* 0x0000000015127210 */ /* 0x000fe20007fde0ff */
[----:B------:R-:W-:Y:S04]  /*4f60*/  STL [R1+0x624], R19 ;  /* 0x0006241301007387 */ /* 0x000fe80000100800 */
[----:B------:R1:W-:Y:S04]  /*4f70*/  STL [R1+0x620], R20 ;  /* 0x0006201401007387 */ /* 0x0003e80000100800 */
[----:B------:R-:W-:Y:S01]  /*4f80*/  STL [R1+0x104], R18 ;  /* 0x0001041201007387 */ /* 0x000fe20000100800 */
[----:B------:R-:W-:Y:S01]  /*4f90*/  PRMT R17, RZ, 0x7610, R17 ;  /* 0x00007610ff117816 */ /* 0x000fe20000000011 */
[----:B0-----:R-:W-:Y:S01]  /*4fa0*/  @!P3 IMAD.MOV.U32 R44, RZ, RZ, R18 ;  /* 0x000000ffff2cb224 */ /* 0x001fe200078e0012 */
[----:B------:R-:W-:-:S02]  /*4fb0*/  ISETP.GE.U32.AND P4, PT, R22, 0x7fffff4c, PT ;  /* 0x7fffff4c1600780c */ /* 0x000fc40003f86070 */
[----:B------:R-:W-:Y:S01]  /*4fc0*/  PRMT R16, RZ, 0x7610, R16 ;  /* 0x00007610ff107816 */ /* 0x000fe20000000010 */
[----:B-1----:R-:W0:Y:S01]  /*4fd0*/  LDC R20, c[0x0][0x3a0] ;  /* 0x0000e800ff147b82 */ /* 0x002e220000000800 */
[----:B--2---:R1:W-:Y:S02]  /*4fe0*/  STL [R1+0x44], R43 ;  /* 0x0000442b01007387 */ /* 0x0043e40000100800 */
[----:B-1----:R-:W-:-:S05]  /*4ff0*/  LEA.HI.X.SX32 R43, R21, R2, 0x1, P6 ;  /* 0x00000002152b7211 */ /* 0x002fca00030f0eff */
[----:B------:R-:W-:-:S05]  /*5000*/  @!P3 IMAD.MOV.U32 R45, RZ, RZ, R43 ;  /* 0x000000ffff2db224 */ /* 0x000fca00078e002b */
[----:B------:R1:W2:Y:S01]  /*5010*/  @!P3 LDG.E.U8 R17, desc[UR14][R44.64] ;  /* 0x0000000e2c11b981 */ /* 0x0002a2000c1e1100 */
[----:B------:R-:W-:-:S05]  /*5020*/  IMAD R22, R28, 0x1c, RZ ;  /* 0x0000001c1c167824 */ /* 0x000fca00078e02ff */
[----:B------:R-:W-:Y:S01]  /*5030*/  IADD3 R19, P6, PT, R22, R0, RZ ;  /* 0x0000000016137210 */ /* 0x000fe20007fde0ff */
[----:B------:R4:W-:Y:S01]  /*5040*/  STL [R1+0x100], R43 ;  /* 0x0001002b01007387 */ /* 0x0009e20000100800 */
[----:B------:R-:W-:-:S03]  /*5050*/  IMAD R21, R28, 0x24, RZ ;  /* 0x000000241c157824 */ /* 0x000fc600078e02ff */
[----:B------:R-:W-:Y:S01]  /*5060*/  STL [R1+0x144], R19 ;  /* 0x0001441301007387 */ /* 0x000fe20000100800 */
[----:B-1----:R-:W-:Y:S01]  /*5070*/  @!P0 IMAD.MOV.U32 R44, RZ, RZ, R19 ;  /* 0x000000ffff2c8224 */ /* 0x002fe200078e0013 */
[----:B----4-:R-:W-:-:S05]  /*5080*/  LEA.HI.X.SX32 R43, R22, R2, 0x1, P6 ;  /* 0x00000002162b7211 */ /* 0x010fca00030f0eff */
[----:B------:R-:W-:-:S05]  /*5090*/  @!P0 IMAD.MOV.U32 R45, RZ, RZ, R43 ;  /* 0x000000ffff2d8224 */ /* 0x000fca00078e002b */
[----:B------:R1:W4:Y:S01]  /*50a0*/  @!P0 LDG.E.U8 R16, desc[UR14][R44.64] ;  /* 0x0000000e2c108981 */ /* 0x000322000c1e1100 */
[----:B------:R-:W-:-:S03]  /*50b0*/  PRMT R14, RZ, 0x7610, R14 ;  /* 0x00007610ff0e7816 */ /* 0x000fc6000000000e */
[----:B--2---:R2:W-:Y:S02]  /*50c0*/  STL [R1+0x28], R17 ;  /* 0x0000281101007387 */ /* 0x0045e40000100800 */
[----:B--2---:R-:W-:-:S04]  /*50d0*/  IADD3 R17, P6, PT, R21, R0, RZ ;  /* 0x0000000015117210 */ /* 0x004fc80007fde0ff */
[----:B------:R-:W-:Y:S01]  /*50e0*/  LEA.HI.X.SX32 R18, R21, R2, 0x1, P6 ;  /* 0x0000000215127211 */ /* 0x000fe200030f0eff */
[----:B-1----:R-:W-:-:S04]  /*50f0*/  @!P2 IMAD.MOV.U32 R44, RZ, RZ, R17 ;  /* 0x000000ffff2ca224 */ /* 0x002fc800078e0011 */
[----:B------:R-:W-:-:S05]  /*5100*/  @!P2 IMAD.MOV.U32 R45, RZ, RZ, R18 ;  /* 0x000000ffff2da224 */ /* 0x000fca00078e0012 */
[----:B------:R1:W2:Y:S01]  /*5110*/  @!P2 LDG.E.U8 R14, desc[UR14][R44.64] ;  /* 0x0000000e2c0ea981 */ /* 0x0002a2000c1e1100 */
[----:B------:R-:W-:Y:S01]  /*5120*/  IMAD R22, R28, 0x2c, RZ ;  /* 0x0000002c1c167824 */ /* 0x000fe200078e02ff */
[----:B------:R-:W-:Y:S02]  /*5130*/  ISETP.GE.U32.AND P5, PT, R26, 0x7fffff54, PT ;  /* 0x7fffff541a00780c */ /* 0x000fe40003fa6070 */
[----:B------:R-:W-:Y:S04]  /*5140*/  STL [R1+0x140], R43 ;  /* 0x0001402b01007387 */ /* 0x000fe80000100800 */
[----:B------:R-:W-:Y:S04]  /*5150*/  STL [R1+0x184], R17 ;  /* 0x0001841101007387 */ /* 0x000fe80000100800 */
[----:B------:R-:W-:Y:S04]  /*5160*/  STL [R1+0x180], R18 ;  /* 0x0001801201007387 */ /* 0x000fe80000100800 */
[----:B----4-:R4:W-:Y:S01]  /*5170*/  STL [R1+0x4c], R16 ;  /* 0x00004c1001007387 */ /* 0x0109e20000100800 */
[----:B------:R-:W-:Y:S01]  /*5180*/  IMAD R21, R28, 0x34, RZ ;  /* 0x000000341c157824 */ /* 0x000fe200078e02ff */
[----:B------:R-:W-:-:S02]  /*5190*/  PRMT R15, RZ, 0x7610, R15 ;  /* 0x00007610ff0f7816 */ /* 0x000fc4000000000f */
[----:B----4-:R-:W-:-:S04]  /*51a0*/  IADD3 R16, P6, PT, R22, R0, RZ ;  /* 0x0000000016107210 */ /* 0x010fc80007fde0ff */
[----:B------:R-:W-:Y:S01]  /*51b0*/  LEA.HI.X.SX32 R17, R22, R2, 0x1, P6 ;  /* 0x0000000216117211 */ /* 0x000fe200030f0eff */
[----:B------:R-:W-:Y:S01]  /*51c0*/  STL [R1+0x1dc], R16 ;  /* 0x0001dc1001007387 */ /* 0x000fe20000100800 */
[----:B-1----:R-:W-:-:S03]  /*51d0*/  @!P5 IMAD.MOV.U32 R44, RZ, RZ, R16 ;  /* 0x000000ffff2cd224 */ /* 0x002fc600078e0010 */
[----:B------:R-:W-:Y:S01]  /*51e0*/  STL [R1+0x1d8], R17 ;  /* 0x0001d81101007387 */ /* 0x000fe20000100800 */
        /* <DEDUP_REMOVED lines=9> */
[C---:B0-----:R-:W-:Y:S02]  /*5280*/  VIADD R22, R20.reuse, 0xffffffab ;  /* 0xffffffab14167836 */ /* 0x041fe40000000000 */
[----:B------:R-:W-:-:S03]  /*5290*/  VIADD R26, R20, 0xffffffc3 ;  /* 0xffffffc3141a7836 */ /* 0x000fc60000000000 */
[----:B------:R-:W-:Y:S01]  /*52a0*/  ISETP.GE.U32.AND P5, PT, R22, 0x7fffff2c, PT ;  /* 0x7fffff2c1600780c */ /* 0x000fe20003fa6070 */
[----:B------:R-:W-:Y:S01]  /*52b0*/  IMAD R22, R28, 0x3c, RZ ;  /* 0x0000003c1c167824 */ /* 0x000fe200078e02ff */
[----:B------:R-:W-:Y:S01]  /*52c0*/  ISETP.GE.U32.AND P3, PT, R26, 0x7fffff44, PT ;  /* 0x7fffff441a00780c */ /* 0x000fe20003f66070 */
[----:B------:R-:W-:Y:S04]  /*52d0*/  STL [R1+0x21c], R14 ;  /* 0x00021c0e01007387 */ /* 0x000fe80000100800 */
[----:B------:R-:W-:Y:S01]  /*52e0*/  STL [R1+0x218], R16 ;  /* 0x0002181001007387 */ /* 0x000fe20000100800 */
[----:B------:R-:W-:-:S03]  /*52f0*/  VIADD R26, R20, 0xffffffbb ;  /* 0xffffffbb141a7836 */ /* 0x000fc60000000000 */
[----:B----4-:R0:W-:Y:S01]  /*5300*/  STL [R1+0x18], R15 ;  /* 0x0000180f01007387 */ /* 0x0101e20000100800 */
[----:B------:R-:W-:Y:S01]  /*5310*/  IMAD R21, R28, 0x44, RZ ;  /* 0x000000441c157824 */ /* 0x000fe200078e02ff */
[----:B------:R-:W-:Y:S02]  /*5320*/  ISETP.GE.U32.AND P0, PT, R26, 0x7fffff3c, PT ;  /* 0x7fffff3c1a00780c */ /* 0x000fe40003f06070 */
[----:B0-----:R-:W-:-:S04]  /*5330*/  IADD3 R15, P6, PT, R22, R0, RZ ;  /* 0x00000000160f7210 */ /* 0x001fc80007fde0ff */
[----:B------:R-:W-:Y:S01]  /*5340*/  LEA.HI.X.SX32 R16, R22, R2, 0x1, P6 ;  /* 0x0000000216107211 */ /* 0x000fe200030f0eff */
[----:B------:R-:W-:Y:S01]  /*5350*/  STL [R1+0x41c], R15 ;  /* 0x00041c0f01007387 */ /* 0x000fe20000100800 */
[----:B------:R-:W-:Y:S01]  /*5360*/  PRMT R12, RZ, 0x7610, R12 ;  /* 0x00007610ff0c7816 */ /* 0x000fe2000000000c */
[----:B-1----:R-:W-:Y:S02]  /*5370*/  @!P3 IMAD.MOV.U32 R44, RZ, RZ, R15 ;  /* 0x000000ffff2cb224 */ /* 0x002fe400078e000f */
[----:B------:R-:W-:-:S05]  /*5380*/  @!P3 IMAD.MOV.U32 R45, RZ, RZ, R16 ;  /* 0x000000ffff2db224 */ /* 0x000fca00078e0010 */
[----:B------:R0:W4:Y:S01]  /*5390*/  @!P3 LDG.E.U8 R12, desc[UR14][R44.64] ;  /* 0x0000000e2c0cb981 */ /* 0x000122000c1e1100 */
[----:B------:R-:W-:-:S03]  /*53a0*/  PRMT R10, RZ, 0x7610, R10 ;  /* 0x00007610ff0a7816 */ /* 0x000fc6000000000a */
[----:B--2---:R1:W-:Y:S02]  /*53b0*/  STL [R1+0x40], R13 ;  /* 0x0000400d01007387 */ /* 0x0043e40000100800 */
[----:B-1----:R-:W-:-:S04]  /*53c0*/  IADD3 R13, P6, PT, R21, R0, RZ ;  /* 0x00000000150d7210 */ /* 0x002fc80007fde0ff */
[----:B------:R-:W-:Y:S01]  /*53d0*/  LEA.HI.X.SX32 R14, R21, R2, 0x1, P6 ;  /* 0x00000002150e7211 */ /* 0x000fe200030f0eff */
[----:B0-----:R-:W-:-:S04]  /*53e0*/  @!P0 IMAD.MOV.U32 R44, RZ, RZ, R13 ;  /* 0x000000ffff2c8224 */ /* 0x001fc800078e000d */
[----:B------:R-:W-:-:S05]  /*53f0*/  @!P0 IMAD.MOV.U32 R45, RZ, RZ, R14 ;  /* 0x000000ffff2d8224 */ /* 0x000fca00078e000e */
[----:B------:R0:W2:Y:S01]  /*5400*/  @!P0 LDG.E.U8 R10, desc[UR14][R44.64] ;  /* 0x0000000e2c0a8981 */ /* 0x0000a2000c1e1100 */
[----:B------:R-:W-:Y:S02]  /*5410*/  VIADD R26, R20, 0xffffffb3 ;  /* 0xffffffb3141a7836 */ /* 0x000fe40000000000 */
[----:B------:R-:W-:Y:S01]  /*5420*/  IMAD R22, R28, 0x4c, RZ ;  /* 0x0000004c1c167824 */ /* 0x000fe200078e02ff */
[----:B------:R-:W-:Y:S02]  /*5430*/  STL [R1+0x418], R16 ;  /* 0x0004181001007387 */ /* 0x000fe40000100800 */
[----:B------:R-:W-:Y:S02]  /*5440*/  ISETP.GE.U32.AND P2, PT, R26, 0x7fffff34, PT ;  /* 0x7fffff341a00780c */ /* 0x000fe40003f46070 */
[----:B------:R-:W-:Y:S04]  /*5450*/  STL [R1+0x444], R13 ;  /* 0x0004440d01007387 */ /* 0x000fe80000100800 */
[----:B------:R-:W-:Y:S04]  /*5460*/  STL [R1+0x440], R14 ;  /* 0x0004400e01007387 */ /* 0x000fe80000100800 */
[----:B----4-:R1:W-:Y:S01]  /*5470*/  STL [R1+0x24], R12 ;  /* 0x0000240c01007387 */ /* 0x0103e20000100800 */
[----:B------:R-:W-:Y:S01]  /*5480*/  IMAD R21, R28, 0x54, RZ ;  /* 0x000000541c157824 */ /* 0x000fe200078e02ff */
[----:B------:R-:W-:-:S02]  /*5490*/  PRMT R11, RZ, 0x7610, R11 ;  /* 0x00007610ff0b7816 */ /* 0x000fc4000000000b */
[----:B-1----:R-:W-:-:S04]  /*54a0*/  IADD3 R12, P6, PT, R22, R0, RZ ;  /* 0x00000000160c7210 */ /* 0x002fc80007fde0ff */
[----:B------:R-:W-:Y:S01]  /*54b0*/  LEA.HI.X.SX32 R13, R22, R2, 0x1, P6 ;  /* 0x00000002160d7211 */ /* 0x000fe200030f0eff */
[----:B------:R-:W-:Y:S01]  /*54c0*/  STL [R1+0x46c], R12 ;  /* 0x00046c0c01007387 */ /* 0x000fe20000100800 */
[----:B0-----:R-:W-:-:S03]  /*54d0*/  @!P2 IMAD.MOV.U32 R44, RZ, RZ, R12 ;  /* 0x000000ffff2ca224 */ /* 0x001fc600078e000c */
[----:B------:R-:W-:Y:S01]  /*54e0*/  STL [R1+0x468], R13 ;  /* 0x0004680d01007387 */ /* 0x000fe20000100800 */
        /* <DEDUP_REMOVED lines=9> */
[C---:B------:R-:W-:Y:S02]  /*5580*/  VIADD R22, R20.reuse, 0xffffff8b ;  /* 0xffffff8b14167836 */ /* 0x040fe40000000000 */
        /* <DEDUP_REMOVED lines=10> */
[----:B-1----:R-:W-:-:S04]  /*5630*/  IADD3 R11, P6, PT, R22, R0, RZ ;  /* 0x00000000160b7210 */ /* 0x002fc80007fde0ff */
[----:B------:R-:W-:Y:S01]  /*5640*/  LEA.HI.X.SX32 R12, R22, R2, 0x1, P6 ;  /* 0x00000002160c7211 */ /* 0x000fe200030f0eff */
[----:B------:R-:W-:Y:S01]  /*5650*/  STL [R1+0x4bc], R11 ;  /* 0x0004bc0b01007387 */ /* 0x000fe20000100800 */
[----:B------:R-:W-:Y:S01]  /*5660*/  PRMT R8, RZ, 0x7610, R8 ;  /* 0x00007610ff087816 */ /* 0x000fe20000000008 */
[----:B0-----:R-:W-:Y:S02]  /*5670*/  @!P4 IMAD.MOV.U32 R44, RZ, RZ, R11 ;  /* 0x000000ffff2cc224 */ /* 0x001fe400078e000b */
        /* <DEDUP_REMOVED lines=11> */
[----:B------:R-:W-:Y:S04]  /*5730*/  STL [R1+0x4b8], R12 ;  /* 0x0004b80c01007387 */ /* 0x000fe80000100800 */
[----:B------:R-:W-:Y:S01]  /*5740*/  STL [R1+0x4e4], R9 ;  /* 0x0004e40901007387 */ /* 0x000fe20000100800 */
[----:B------:R-:W-:-:S03]  /*5750*/  ISETP.GE.U32.AND P0, PT, R26, 0x7fffff14, PT ;  /* 0x7fffff141a00780c */ /* 0x000fc60003f06070 */
[----:B------:R-:W-:Y:S04]  /*5760*/  STL [R1+0x4e0], R10 ;  /* 0x0004e00a01007387 */ /* 0x000fe80000100800 */
[----:B----4-:R1:W-:Y:S01]  /*5770*/  STL [R1+0x4], R8 ;  /* 0x0000040801007387 */ /* 0x0103e20000100800 */
[----:B------:R-:W-:Y:S01]  /*5780*/  IMAD R21, R28, 0x74, RZ ;  /* 0x000000741c157824 */ /* 0x000fe200078e02ff */
[----:B-1----:R-:W-:-:S04]  /*5790*/  IADD3 R8, P6, PT, R22, R0, RZ ;  /* 0x0000000016087210 */ /* 0x002fc80007fde0ff */
[----:B------:R-:W-:Y:S01]  /*57a0*/  LEA.HI.X.SX32 R9, R22, R2, 0x1, P6 ;  /* 0x0000000216097211 */ /* 0x000fe200030f0eff */
[----:B------:R-:W-:Y:S01]  /*57b0*/  STL [R1+0x50c], R8 ;  /* 0x00050c0801007387 */ /* 0x000fe20000100800 */
[----:B------:R-:W-:-:S03]  /*57c0*/  PRMT R5, RZ, 0x7610, R5 ;  /* 0x00007610ff057816 */ /* 0x000fc60000000005 */
[----:B------:R-:W-:Y:S01]  /*57d0*/  STL [R1+0x508], R9 ;  /* 0x0005080901007387 */ /* 0x000fe20000100800 */
[----:B0-----:R-:W-:Y:S02]  /*57e0*/  @!P0 IMAD.MOV.U32 R44, RZ, RZ, R8 ;  /* 0x000000ffff2c8224 */ /* 0x001fe400078e0008 */
[----:B------:R-:W-:Y:S01]  /*57f0*/  @!P0 IMAD.MOV.U32 R45, RZ, RZ, R9 ;  /* 0x000000ffff2d8224 */ /* 0x000fe200078e0009 */
[----:B------:R-:W-:-:S04]  /*5800*/  PRMT R6, RZ, 0x7610, R6 ;  /* 0x00007610ff067816 */ /* 0x000fc80000000006 */
[----:B------:R0:W4:Y:S04]  /*5810*/  @!P0 LDG.E.U8 R5, desc[UR14][R44.64] ;  /* 0x0000000e2c058981 */ /* 0x000128000c1e1100 */
        /* <DEDUP_REMOVED lines=9> */
[----:B------:R-:W-:Y:S01]  /*58b0*/  VIADD R26, R20, 0xfffffffa ;  /* 0xfffffffa141a7836 */ /* 0x000fe20000000000 */
[----:B------:R-:W-:Y:S01]  /*58c0*/  ISETP.GE.U32.AND P0, PT, R22, 0x7fffff6b, PT ;  /* 0x7fffff6b1600780c */ /* 0x000fe20003f06070 */
[----:B------:R-:W-:Y:S01]  /*58d0*/  IMAD R22, R28, 0x7c, RZ ;  /* 0x0000007c1c167824 */ /* 0x000fe200078e02ff */
[----:B------:R-:W-:Y:S02]  /*58e0*/  STL [R1+0x534], R7 ;  /* 0x0005340701007387 */ /* 0x000fe40000100800 */
[----:B------:R-:W-:Y:S01]  /*58f0*/  ISETP.GE.U32.AND P4, PT, R26, 0x7fffff7b, PT ;  /* 0x7fffff7b1a00780c */ /* 0x000fe20003f86070 */
[C---:B------:R-:W-:Y:S01]  /*5900*/  VIADD R26, R20.reuse, 0xfffffff2 ;  /* 0xfffffff2141a7836 */ /* 0x040fe20000000000 */
[----:B------:R-:W-:Y:S01]  /*5910*/  STL [R1+0x530], R8 ;  /* 0x0005300801007387 */ /* 0x000fe20000100800 */
[----:B------:R-:W-:-:S03]  /*5920*/  VIADD R21, R20, 0xffffffe2 ;  /* 0xffffffe214157836 */ /* 0x000fc60000000000 */
[----:B----4-:R1:W-:Y:S01]  /*5930*/  STL [R1+0xc], R5 ;  /* 0x00000c0501007387 */ /* 0x0103e20000100800 */
[----:B------:R-:W-:Y:S01]  /*5940*/  ISETP.GE.U32.AND P3, PT, R26, 0x7fffff73, PT ;  /* 0x7fffff731a00780c */ /* 0x000fe20003f66070 */
[----:B------:R-:W-:Y:S01]  /*5950*/  IMAD R26, R28, 0x5, RZ ;  /* 0x000000051c1a7824 */ /* 0x000fe200078e02ff */
[----:B-1----:R-:W-:Y:S02]  /*5960*/  IADD3 R5, P6, PT, R22, R0, RZ ;  /* 0x0000000016057210 */ /* 0x002fe40007fde0ff */
[----:B------:R-:W-:-:S03]  /*5970*/  ISETP.GE.U32.AND P2, PT, R21, 0x7fffff63, PT ;  /* 0x7fffff631500780c */ /* 0x000fc60003f46070 */
[----:B------:R-:W-:Y:S01]  /*5980*/  STL [R1+0x560], R5 ;  /* 0x0005600501007387 */ /* 0x000fe20000100800 */
[----:B------:R-:W-:Y:S01]  /*5990*/  PRMT R4, RZ, 0x7610, R4 ;  /* 0x00007610ff047816 */ /* 0x000fe20000000004 */
[----:B0-----:R-:W-:Y:S01]  /*59a0*/  @!P5 IMAD.MOV.U32 R44, RZ, RZ, R5 ;  /* 0x000000ffff2cd224 */ /* 0x001fe200078e0005 */
[----:B------:R-:W-:Y:S01]  /*59b0*/  PRMT R3, RZ, 0x7610, R3 ;  /* 0x00007610ff037816 */ /* 0x000fe20000000003 */
[----:B--2---:R0:W-:Y:S02]  /*59c0*/  STL [R1], R6 ;  /* 0x0000000601007387 */ /* 0x0041e40000100800 */
[----:B0-----:R-:W-:Y:S02]  /*59d0*/  LEA.HI.X.SX32 R6, R22, R2, 0x1, P6 ;  /* 0x0000000216067211 */ /* 0x001fe400030f0eff */
[----:B------:R-:W-:-:S03]  /*59e0*/  IADD3 R21, P6, PT, R26, R0, RZ ;  /* 0x000000001a157210 */ /* 0x000fc60007fde0ff */
[----:B------:R-:W-:Y:S01]  /*59f0*/  @!P5 IMAD.MOV.U32 R45, RZ, RZ, R6 ;  /* 0x000000ffff2dd224 */ /* 0x000fe200078e0006 */
[----:B------:R-:W-:-:S04]  /*5a00*/  LEA.HI.X.SX32 R22, R26, R2, 0x1, P6 ;  /* 0x000000021a167211 */ /* 0x000fc800030f0eff */
[----:B------:R0:W2:Y:S02]  /*5a10*/  @!P5 LDG.E.U8 R4, desc[UR14][R44.64] ;  /* 0x0000000e2c04d981 */ /* 0x0000a4000c1e1100 */
[----:B0-----:R-:W-:Y:S02]  /*5a20*/  @!P4 IMAD.MOV.U32 R44, RZ, RZ, R21 ;  /* 0x000000ffff2cc224 */ /* 0x001fe400078e0015 */
[----:B------:R-:W-:-:S05]  /*5a30*/  @!P4 IMAD.MOV.U32 R45, RZ, RZ, R22 ;  /* 0x000000ffff2dc224 */ /* 0x000fca00078e0016 */
[----:B------:R0:W4:Y:S01]  /*5a40*/  @!P4 LDG.E.U8 R3, desc[UR14][R44.64] ;  /* 0x0000000e2c03c981 */ /* 0x000122000c1e1100 */
[----:B------:R-:W-:-:S05]  /*5a50*/  IMAD R65, R28, 0xd, RZ ;  /* 0x0000000d1c417824 */ /* 0x000fca00078e02ff */
[C---:B------:R-:W-:Y:S01]  /*5a60*/  IADD3 R74, P6, PT, R65.reuse, R0, RZ ;  /* 0x00000000414a7210 */ /* 0x040fe20007fde0ff */
[----:B------:R-:W-:Y:S03]  /*5a70*/  STL [R1+0x558], R6 ;  /* 0x0005580601007387 */ /* 0x000fe60000100800 */
[----:B------:R-:W-:Y:S01]  /*5a80*/  LEA.HI.X.SX32 R65, R65, R2, 0x1, P6 ;  /* 0x0000000241417211 */ /* 0x000fe200030f0eff */
[----:B------:R1:W-:Y:S01]  /*5a90*/  STL [R1+0x630], R21 ;  /* 0x0006301501007387 */ /* 0x0003e20000100800 */
[----:B0-----:R-:W-:Y:S02]  /*5aa0*/  @!P3 IMAD.MOV.U32 R44, RZ, RZ, R74 ;  /* 0x000000ffff2cb224 */ /* 0x001fe400078e004a */
[----:B------:R-:W-:Y:S02]  /*5ab0*/  VIADD R43, R20, 0xffffffda ;  /* 0xffffffda142b7836 */ /* 0x000fe40000000000 */
[----:B------:R-:W-:-:S02]  /*5ac0*/  @!P3 IMAD.MOV.U32 R45, RZ, RZ, R65 ;  /* 0x000000ffff2db224 */ /* 0x000fc400078e0041 */
[C---:B------:R-:W-:Y:S01]  /*5ad0*/  IMAD R26, R28.reuse, 0x15, RZ ;  /* 0x000000151c1a7824 */ /* 0x040fe200078e02ff */
[----:B-1----:R-:W-:Y:S02]  /*5ae0*/  PRMT R21, RZ, 0x7610, R21 ;  /* 0x00007610ff157816 */ /* 0x002fe40000000015 */
[----:B------:R-:W-:Y:S01]  /*5af0*/  ISETP.GE.U32.AND P5, PT, R43, 0x7fffff5b, PT ;  /* 0x7fffff5b2b00780c */ /* 0x000fe20003fa6070 */
[----:B------:R-:W-:-:S03]  /*5b00*/  IMAD R43, R28, 0x1d, RZ ;  /* 0x0000001d1c2b7824 */ /* 0x000fc600078e02ff */
[----:B------:R0:W3:Y:S01]  /*5b10*/  @!P3 LDG.E.U8 R21, desc[UR14][R44.64] ;  /* 0x0000000e2c15b981 */ /* 0x0000e2000c1e1100 */
[-C--:B------:R-:W-:Y:S01]  /*5b20*/  IADD3 R7, P3, PT, R26, R0.reuse, RZ ;  /* 0x000000001a077210 */ /* 0x080fe20007f7e0ff */
[----:B------:R-:W-:Y:S01]  /*5b30*/  IMAD R47, R28, 0x25, RZ ;  /* 0x000000251c2f7824 */ /* 0x000fe200078e02ff */
[----:B------:R-:W-:Y:S01]  /*5b40*/  IADD3 R5, P4, PT, R43, R0, RZ ;  /* 0x000000002b057210 */ /* 0x000fe20007f9e0ff */
[----:B------:R1:W-:Y:S01]  /*5b50*/  STL [R1+0x62c], R22 ;  /* 0x00062c1601007387 */ /* 0x0003e20000100800 */
[----:B------:R-:W-:-:S03]  /*5b60*/  LEA.HI.X.SX32 R8, R26, R2, 0x1, P3 ;  /* 0x000000021a087211 */ /* 0x000fc600018f0eff */
[----:B------:R-:W-:Y:S01]  /*5b70*/  STL [R1+0x638], R74 ;  /* 0x0006384a01007387 */ /* 0x000fe20000100800 */
[----:B------:R-:W-:Y:S01]  /*5b80*/  PRMT R91, RZ, 0x7610, R91 ;  /* 0x00007610ff5b7816 */ /* 0x000fe2000000005b */
[----:B0-----:R-:W-:Y:S02]  /*5b90*/  @!P0 IMAD.MOV.U32 R44, RZ, RZ, R7 ;  /* 0x000000ffff2c8224 */ /* 0x001fe400078e0007 */
[----:B------:R-:W-:Y:S01]  /*5ba0*/  STL [R1+0x634], R65 ;  /* 0x0006344101007387 */ /* 0x000fe20000100800 */
[----:B------:R-:W-:Y:S01]  /*5bb0*/  @!P0 IMAD.MOV.U32 R45, RZ, RZ, R8 ;  /* 0x000000ffff2d8224 */ /* 0x000fe200078e0008 */
[----:B------:R-:W-:Y:S02]  /*5bc0*/  LEA.HI.X.SX32 R6, R43, R2, 0x1, P4 ;  /* 0x000000022b067211 */ /* 0x000fe400020f0eff */
[----:B-1----:R-:W-:Y:S02]  /*5bd0*/  PRMT R22, RZ, 0x7610, R22 ;  /* 0x00007610ff167816 */ /* 0x002fe40000000016 */
[----:B------:R0:W3:Y:S01]  /*5be0*/  @!P0 LDG.E.U8 R91, desc[UR14][R44.64] ;  /* 0x0000000e2c5b8981 */ /* 0x0000e2000c1e1100 */
[----:B------:R-:W-:Y:S01]  /*5bf0*/  PRMT R29, RZ, 0x7610, R29 ;  /* 0x00007610ff1d7816 */ /* 0x000fe2000000001d */
[----:B0-----:R-:W-:-:S02]  /*5c00*/  @!P2 IMAD.MOV.U32 R44, RZ, RZ, R5 ;  /* 0x000000ffff2ca224 */ /* 0x001fc400078e0005 */
[----:B------:R-:W-:-:S05]  /*5c10*/  @!P2 IMAD.MOV.U32 R45, RZ, RZ, R6 ;  /* 0x000000ffff2da224 */ /* 0x000fca00078e0006 */
[----:B------:R0:W3:Y:S01]  /*5c20*/  @!P2 LDG.E.U8 R22, desc[UR14][R44.64] ;  /* 0x0000000e2c16a981 */ /* 0x0000e2000c1e1100 */
[----:B------:R-:W-:-:S04]  /*5c30*/  LOP3.LUT R70, R24, 0x18, RZ, 0xfc, !PT ;  /* 0x0000001818467812 */ /* 0x000fc800078efcff */
[----:B------:R-:W-:Y:S01]  /*5c40*/  IABS R43, R70 ;  /* 0x00000046002b7213 */ /* 0x000fe20000000000 */
[----:B------:R-:W-:Y:S01]  /*5c50*/  IMAD.MOV.U32 R68, RZ, RZ, R48 ;  /* 0x000000ffff447224 */ /* 0x000fe200078e0030 */
[----:B------:R-:W-:-:S03]  /*5c60*/  LOP3.LUT R72, R24, 0x1b, RZ, 0xfc, !PT ;  /* 0x0000001b18487812 */ /* 0x000fc600078efcff */
[----:B------:R-:W-:-:S04]  /*5c70*/  IMAD.HI.U32 R48, R25, R43, RZ ;  /* 0x0000002b19307227 */ /* 0x000fc800078e00ff */
[----:B------:R-:W-:-:S04]  /*5c80*/  IMAD.MOV R48, RZ, RZ, -R48 ;  /* 0x000000ffff307224 */ /* 0x000fc800078e0a30 */
[C---:B------:R-:W-:Y:S01]  /*5c90*/  IMAD R43, R23.reuse, R48, R43 ;  /* 0x00000030172b7224 */ /* 0x040fe200078e022b */
[C---:B------:R-:W-:Y:S01]  /*5ca0*/  LOP3.LUT R66, R24.reuse, 0x1c, RZ, 0xfc, !PT ;  /* 0x0000001c18427812 */ /* 0x040fe200078efcff */
[----:B------:R-:W-:Y:S01]  /*5cb0*/  IMAD.MOV.U32 R9, RZ, RZ, R60 ;  /* 0x000000ffff097224 */ /* 0x000fe200078e003c */
[C---:B------:R-:W-:Y:S02]  /*5cc0*/  ISETP.GT.U32.AND P4, PT, R23.reuse, R31, PT ;  /* 0x0000001f1700720c */ /* 0x040fe40003f84070 */
[----:B------:R-:W-:Y:S02]  /*5cd0*/  ISETP.GT.U32.AND P3, PT, R23, R36, PT ;  /* 0x000000241700720c */ /* 0x000fe40003f64070 */
[----:B------:R-:W-:Y:S02]  /*5ce0*/  LOP3.LUT R64, R24, 0x17, RZ, 0xfc, !PT ;  /* 0x0000001718407812 */ /* 0x000fe400078efcff */
[----:B------:R-:W-:-:S07]  /*5cf0*/  PRMT R83, RZ, 0x7610, R83 ;  /* 0x00007610ff537816 */ /* 0x000fce0000000053 */
[--C-:B------:R-:W-:Y:S01]  /*5d00*/  @!P4 IMAD.IADD R31, R31, 0x1, -R23.reuse ;  /* 0x000000011f1fc824 */ /* 0x100fe200078e0a17 */
[C---:B------:R-:W-:Y:S02]  /*5d10*/  ISETP.GT.U32.AND P4, PT, R23.reuse, R38, PT ;  /* 0x000000261700720c */ /* 0x040fe40003f84070 */
[----:B------:R-:W-:Y:S01]  /*5d20*/  LOP3.LUT R69, R24, 0x1a, RZ, 0xfc, !PT ;  /* 0x0000001a18457812 */ /* 0x000fe200078efcff */
[----:B------:R-:W-:Y:S01]  /*5d30*/  @!P3 IMAD.IADD R36, R36, 0x1, -R23 ;  /* 0x000000012424b824 */ /* 0x000fe200078e0a17 */
[----:B------:R-:W-:-:S09]  /*5d40*/  ISETP.GT.U32.AND P3, PT, R23, R37, PT ;  /* 0x000000251700720c */ /* 0x000fd20003f64070 */
[--C-:B------:R-:W-:Y:S01]  /*5d50*/  @!P4 IMAD.IADD R38, R38, 0x1, -R23.reuse ;  /* 0x000000012626c824 */ /* 0x100fe200078e0a17 */
[----:B------:R-:W-:Y:S02]  /*5d60*/  ISETP.GT.U32.AND P4, PT, R23, R53, PT ;  /* 0x000000351700720c */ /* 0x000fe40003f84070 */
[----:B------:R-:W-:Y:S01]  /*5d70*/  LOP3.LUT R71, R24, 0x1d, RZ, 0xfc, !PT ;  /* 0x0000001d18477812 */ /* 0x000fe200078efcff */
[----:B------:R-:W-:Y:S01]  /*5d80*/  @!P3 IMAD.IADD R37, R37, 0x1, -R23 ;  /* 0x000000012525b824 */ /* 0x000fe200078e0a17 */
[----:B------:R-:W-:-:S09]  /*5d90*/  ISETP.GT.U32.AND P3, PT, R23, R52, PT ;  /* 0x000000341700720c */ /* 0x000fd20003f64070 */
[----:B------:R-:W-:Y:S01]  /*5da0*/  @!P4 IMAD.IADD R53, R53, 0x1, -R23 ;  /* 0x000000013535c824 */ /* 0x000fe200078e0a17 */
[----:B------:R-:W-:-:S03]  /*5db0*/  ISETP.GT.U32.AND P4, PT, R23, R54, PT ;  /* 0x000000361700720c */ /* 0x000fc60003f84070 */
[----:B------:R-:W-:Y:S01]  /*5dc0*/  @!P3 IMAD.IADD R52, R52, 0x1, -R23 ;  /* 0x000000013434b824 */ /* 0x000fe200078e0a17 */
[----:B------:R-:W-:-:S09]  /*5dd0*/  ISETP.GT.U32.AND P3, PT, R23, R59, PT ;  /* 0x0000003b1700720c */ /* 0x000fd20003f64070 */
[----:B------:R-:W-:-:S04]  /*5de0*/  @!P4 IMAD.IADD R54, R54, 0x1, -R23 ;  /* 0x000000013636c824 */ /* 0x000fc800078e0a17 */
[----:B------:R-:W-:Y:S01]  /*5df0*/  @!P3 IMAD.IADD R59, R59, 0x1, -R23 ;  /* 0x000000013b3bb824 */ /* 0x000fe200078e0a17 */
[----:B------:R-:W-:Y:S01]  /*5e00*/  ISETP.GT.U32.AND P3, PT, R23, R43, PT ;  /* 0x0000002b1700720c */ /* 0x000fe20003f64070 */
[----:B----4-:R1:W-:Y:S04]  /*5e10*/  STL [R1+0x2c], R3 ;  /* 0x00002c0301007387 */ /* 0x0103e80000100800 */
[----:B------:R-:W-:Y:S01]  /*5e20*/  STL [R1+0x10c], R7 ;  /* 0x00010c0701007387 */ /* 0x000fe20000100800 */
[----:B-1----:R-:W-:-:S03]  /*5e30*/  IADD3 R3, P6, PT, R47, R0, RZ ;  /* 0x000000002f037210 */ /* 0x002fc60007fde0ff */
[----:B------:R-:W-:Y:S04]  /*5e40*/  STL [R1+0x14c], R5 ;  /* 0x00014c0501007387 */ /* 0x000fe80000100800 */
[----:B------:R-:W-:Y:S04]  /*5e50*/  STL [R1+0x108], R8 ;  /* 0x0001080801007387 */ /* 0x000fe80000100800 */
[----:B------:R-:W-:Y:S04]  /*5e60*/  STL [R1+0x18c], R3 ;  /* 0x00018c0301007387 */ /* 0x000fe80000100800 */
[----:B--2---:R1:W-:Y:S01]  /*5e70*/  STL [R1+0x10], R4 ;  /* 0x0000100401007387 */ /* 0x0043e20000100800 */
[----:B0-----:R-:W-:-:S03]  /*5e80*/  @!P5 IMAD.MOV.U32 R44, RZ, RZ, R3 ;  /* 0x000000ffff2cd224 */ /* 0x001fc600078e0003 */
[----:B------:R-:W-:Y:S01]  /*5e90*/  STL [R1+0x148], R6 ;  /* 0x0001480601007387 */ /* 0x000fe20000100800 */
[----:B-1----:R-:W-:-:S05]  /*5ea0*/  LEA.HI.X.SX32 R4, R47, R2, 0x1, P6 ;  /* 0x000000022f047211 */ /* 0x002fca00030f0eff */
[----:B------:R0:W-:Y:S01]  /*5eb0*/  STL [R1+0x188], R4 ;  /* 0x0001880401007387 */ /* 0x0001e20000100800 */
[----:B------:R-:W-:-:S05]  /*5ec0*/  @!P5 IMAD.MOV.U32 R45, RZ, RZ, R4 ;  /* 0x000000ffff2dd224 */ /* 0x000fca00078e0004 */
[----:B------:R1:W2:Y:S01]  /*5ed0*/  @!P5 LDG.E.U8 R29, desc[UR14][R44.64] ;  /* 0x0000000e2c1dd981 */ /* 0x0002a2000c1e1100 */
[----:B0-----:R-:W-:Y:S01]  /*5ee0*/  IMAD.MOV.U32 R4, RZ, RZ, R62 ;  /* 0x000000ffff047224 */ /* 0x001fe200078e003e */
[----:B------:R-:W-:Y:S01]  /*5ef0*/  LOP3.LUT R62, R24, 0x16, RZ, 0xfc, !PT ;  /* 0x00000016183e7812 */ /* 0x000fe200078efcff */
[----:B------:R-:W-:-:S03]  /*5f00*/  IMAD.MOV.U32 R3, RZ, RZ, R63 ;  /* 0x000000ffff037224 */ /* 0x000fc600078e003f */
[----:B-1----:R-:W-:Y:S02]  /*5f10*/  IABS R45, R62 ;  /* 0x0000003e002d7213 */ /* 0x002fe40000000000 */
[----:B------:R-:W-:-:S03]  /*5f20*/  LOP3.LUT R63, R24, 0x19, RZ, 0xfc, !PT ;  /* 0x00000019183f7812 */ /* 0x000fc600078efcff */
[----:B------:R-:W-:-:S04]  /*5f30*/  IMAD.HI.U32 R26, R25, R45, RZ ;  /* 0x0000002d191a7227 */ /* 0x000fc800078e00ff */
[----:B------:R-:W-:Y:S01]  /*5f40*/  IMAD.MOV.U32 R5, RZ, RZ, R51 ;  /* 0x000000ffff057224 */ /* 0x000fe200078e0033 */
[----:B------:R-:W-:Y:S01]  /*5f50*/  IABS R51, R63 ;  /* 0x0000003f00337213 */ /* 0x000fe20000000000 */
[----:B------:R-:W-:-:S04]  /*5f60*/  IMAD.MOV R26, RZ, RZ, -R26 ;  /* 0x000000ffff1a7224 */ /* 0x000fc800078e0a1a */
[----:B------:R-:W-:Y:S02]  /*5f70*/  IMAD R45, R23, R26, R45 ;  /* 0x0000001a172d7224 */ /* 0x000fe400078e022d */
[----:B------:R-:W-:-:S04]  /*5f80*/  IMAD.HI.U32 R26, R25, R51, RZ ;  /* 0x00000033191a7227 */ /* 0x000fc800078e00ff */
[----:B------:R-:W-:Y:S01]  /*5f90*/  IMAD.MOV.U32 R8, RZ, RZ, R61 ;  /* 0x000000ffff087224 */ /* 0x000fe200078e003d */
[----:B------:R-:W-:Y:S01]  /*5fa0*/  LOP3.LUT R61, R24, 0x1f, RZ, 0xfc, !PT ;  /* 0x0000001f183d7812 */ /* 0x000fe200078efcff */
[----:B------:R-:W-:-:S04]  /*5fb0*/  IMAD.MOV R26, RZ, RZ, -R26 ;  /* 0x000000ffff1a7224 */ /* 0x000fc800078e0a1a */
[----:B------:R-:W-:Y:S01]  /*5fc0*/  IMAD R51, R23, R26, R51 ;  /* 0x0000001a17337224 */ /* 0x000fe200078e0233 */
[----:B------:R-:W-:Y:S01]  /*5fd0*/  IABS R26, R61 ;  /* 0x0000003d001a7213 */ /* 0x000fe20000000000 */
[----:B------:R-:W-:Y:S01]  /*5fe0*/  IMAD.MOV.U32 R6, RZ, RZ, R49 ;  /* 0x000000ffff067224 */ /* 0x000fe200078e0031 */
[----:B------:R-:W-:-:S03]  /*5ff0*/  IABS R49, R72 ;  /* 0x0000004800317213 */ /* 0x000fc60000000000 */
[----:B------:R-:W-:-:S04]  /*6000*/  IMAD.HI.U32 R73, R25, R26, RZ ;  /* 0x0000001a19497227 */ /* 0x000fc800078e00ff */
[----:B------:R-:W-:Y:S02]  /*6010*/  IMAD.MOV R73, RZ, RZ, -R73 ;  /* 0x000000ffff497224 */ /* 0x000fe400078e0a49 */
[----:B------:R-:W-:-:S04]  /*6020*/  IMAD.HI.U32 R48, R25, R49, RZ ;  /* 0x0000003119307227 */ /* 0x000fc800078e00ff */
[C---:B------:R-:W-:Y:S02]  /*6030*/  IMAD R26, R23.reuse, R73, R26 ;  /* 0x00000049171a7224 */ /* 0x040fe400078e021a */
[----:B------:R-:W-:Y:S02]  /*6040*/  IMAD.MOV R48, RZ, RZ, -R48 ;  /* 0x000000ffff307224 */ /* 0x000fe400078e0a30 */
[----:B------:R-:W-:Y:S02]  /*6050*/  IMAD R73, R28, 0x2d, RZ ;  /* 0x0000002d1c497824 */ /* 0x000fe400078e02ff */
[----:B------:R-:W-:Y:S01]  /*6060*/  IMAD R49, R23, R48, R49 ;  /* 0x0000003017317224 */ /* 0x000fe200078e0231 */
[----:B------:R-:W-:Y:S02]  /*6070*/  IABS R48, R66 ;  /* 0x0000004200307213 */ /* 0x000fe40000000000 */
[----:B------:R-:W-:-:S03]  /*6080*/  IADD3 R10, P2, PT, R73, R0, RZ ;  /* 0x00000000490a7210 */ /* 0x000fc60007f5e0ff */
[----:B------:R-:W-:Y:S01]  /*6090*/  IMAD.HI.U32 R60, R25, R48, RZ ;  /* 0x00000030193c7227 */ /* 0x000fe200078e00ff */
[----:B------:R-:W-:Y:S02]  /*60a0*/  LEA.HI.X.SX32 R11, R73, R2, 0x1, P2 ;  /* 0x00000002490b7211 */ /* 0x000fe400010f0eff */
[----:B------:R-:W-:Y:S01]  /*60b0*/  ISETP.GT.U32.AND P2, PT, R23, R30, PT ;  /* 0x0000001e1700720c */ /* 0x000fe20003f44070 */
[----:B------:R-:W-:-:S04]  /*60c0*/  IMAD.MOV R60, RZ, RZ, -R60 ;  /* 0x000000ffff3c7224 */ /* 0x000fc800078e0a3c */
[C---:B------:R-:W-:Y:S02]  /*60d0*/  IMAD R48, R23.reuse, R60, R48 ;  /* 0x0000003c17307224 */ /* 0x040fe400078e0230 */
[----:B------:R-:W-:Y:S01]  /*60e0*/  VIADD R60, R20, 0xffffffd2 ;  /* 0xffffffd2143c7836 */ /* 0x000fe20000000000 */
[----:B------:R-:W-:-:S04]  /*60f0*/  ISETP.GT.U32.AND P5, PT, R23, R32, PT ;  /* 0x000000201700720c */ /* 0x000fc80003fa4070 */
[----:B------:R-:W-:Y:S01]  /*6100*/  ISETP.GE.U32.AND P0, PT, R60, 0x7fffff53, PT ;  /* 0x7fffff533c00780c */ /* 0x000fe20003f06070 */
[----:B------:R-:W-:Y:S01]  /*6110*/  @!P2 IMAD.IADD R30, R30, 0x1, -R23 ;  /* 0x000000011e1ea824 */ /* 0x000fe200078e0a17 */
[----:B------:R-:W-:Y:S02]  /*6120*/  ISETP.GT.U32.AND P2, PT, R23, R35, PT ;  /* 0x000000231700720c */ /* 0x000fe40003f44070 */
[----:B------:R-:W-:Y:S01]  /*6130*/  IABS R44, R64 ;  /* 0x00000040002c7213 */ /* 0x000fe20000000000 */
[----:B------:R-:W-:-:S04]  /*6140*/  IMAD.MOV.U32 R7, RZ, RZ, R50 ;  /* 0x000000ffff077224 */ /* 0x000fc800078e0032 */
[----:B------:R-:W-:Y:S01]  /*6150*/  @!P5 IMAD.IADD R32, R32, 0x1, -R23 ;  /* 0x000000012020d824 */ /* 0x000fe200078e0a17 */
[----:B------:R-:W-:-:S03]  /*6160*/  ISETP.GT.U32.AND P5, PT, R23, R39, PT ;  /* 0x000000271700720c */ /* 0x000fc60003fa4070 */
[----:B------:R-:W-:Y:S02]  /*6170*/  @!P0 IMAD.MOV.U32 R76, RZ, RZ, R10 ;  /* 0x000000ffff4c8224 */ /* 0x000fe400078e000a */
[----:B------:R-:W-:Y:S02]  /*6180*/  @!P0 IMAD.MOV.U32 R77, RZ, RZ, R11 ;  /* 0x000000ffff4d8224 */ /* 0x000fe400078e000b */
[----:B------:R-:W-:Y:S01]  /*6190*/  @!P2 IMAD.IADD R35, R35, 0x1, -R23 ;  /* 0x000000012323a824 */ /* 0x000fe200078e0a17 */
[----:B------:R-:W-:Y:S01]  /*61a0*/  ISETP.GT.U32.AND P2, PT, R23, R42, PT ;  /* 0x0000002a1700720c */ /* 0x000fe20003f44070 */
[----:B------:R-:W-:Y:S01]  /*61b0*/  IMAD.HI.U32 R47, R25, R44, RZ ;  /* 0x0000002c192f7227 */ /* 0x000fe200078e00ff */
[----:B------:R0:W4:Y:S01]  /*61c0*/  @!P0 LDG.E.U8 R83, desc[UR14][R76.64] ;  /* 0x0000000e4c538981 */ /* 0x000122000c1e1100 */
[----:B------:R-:W-:Y:S02]  /*61d0*/  ISETP.GT.U32.AND P0, PT, R23, R33, PT ;  /* 0x000000211700720c */ /* 0x000fe40003f04070 */
[----:B------:R-:W-:Y:S01]  /*61e0*/  IMAD.MOV R47, RZ, RZ, -R47 ;  /* 0x000000ffff2f7224 */ /* 0x000fe200078e0a2f */
[----:B------:R-:W-:-:S03]  /*61f0*/  IABS R50, R69 ;  /* 0x0000004500327213 */ /* 0x000fc60000000000 */
[----:B------:R-:W-:Y:S02]  /*6200*/  IMAD R44, R23, R47, R44 ;  /* 0x0000002f172c7224 */ /* 0x000fe400078e022c */
[----:B------:R-:W-:-:S04]  /*6210*/  IMAD.HI.U32 R47, R25, R50, RZ ;  /* 0x00000032192f7227 */ /* 0x000fc800078e00ff */
[----:B------:R-:W-:Y:S01]  /*6220*/  @!P2 IMAD.IADD R42, R42, 0x1, -R23 ;  /* 0x000000012a2aa824 */ /* 0x000fe200078e0a17 */
[----:B------:R-:W-:Y:S01]  /*6230*/  ISETP.GT.U32.AND P2, PT, R23, R46, PT ;  /* 0x0000002e1700720c */ /* 0x000fe20003f44070 */
[----:B------:R-:W-:Y:S02]  /*6240*/  IMAD.MOV R47, RZ, RZ, -R47 ;  /* 0x000000ffff2f7224 */ /* 0x000fe400078e0a2f */
[--C-:B------:R-:W-:Y:S01]  /*6250*/  @!P5 IMAD.IADD R39, R39, 0x1, -R23.reuse ;  /* 0x000000012727d824 */ /* 0x100fe200078e0a17 */
[----:B------:R-:W-:Y:S01]  /*6260*/  ISETP.GT.U32.AND P5, PT, R23, R40, PT ;  /* 0x000000281700720c */ /* 0x000fe20003fa4070 */
[----:B------:R-:W-:Y:S01]  /*6270*/  @!P0 IMAD.IADD R33, R33, 0x1, -R23 ;  /* 0x0000000121218824 */ /* 0x000fe200078e0a17 */
[C---:B------:R-:W-:Y:S01]  /*6280*/  ISETP.GT.U32.AND P0, PT, R23.reuse, R34, PT ;  /* 0x000000221700720c */ /* 0x040fe20003f04070 */
[----:B------:R-:W-:Y:S01]  /*6290*/  IMAD R50, R23, R47, R50 ;  /* 0x0000002f17327224 */ /* 0x000fe200078e0232 */
[----:B------:R-:W-:-:S05]  /*62a0*/  IABS R47, R71 ;  /* 0x00000047002f7213 */ /* 0x000fca0000000000 */
[----:B------:R-:W-:-:S04]  /*62b0*/  IMAD.HI.U32 R67, R25, R47, RZ ;  /* 0x0000002f19437227 */ /* 0x000fc800078e00ff */
[----:B------:R-:W-:Y:S01]  /*62c0*/  @!P2 IMAD.IADD R46, R46, 0x1, -R23 ;  /* 0x000000012e2ea824 */ /* 0x000fe200078e0a17 */
[C---:B------:R-:W-:Y:S01]  /*62d0*/  ISETP.GT.U32.AND P2, PT, R23.reuse, R58, PT ;  /* 0x0000003a1700720c */ /* 0x040fe20003f44070 */
[----:B------:R-:W-:Y:S02]  /*62e0*/  IMAD.MOV R67, RZ, RZ, -R67 ;  /* 0x000000ffff437224 */ /* 0x000fe400078e0a43 */
[--C-:B------:R-:W-:Y:S01]  /*62f0*/  @!P5 IMAD.IADD R40, R40, 0x1, -R23.reuse ;  /* 0x000000012828d824 */ /* 0x100fe200078e0a17 */
[C---:B------:R-:W-:Y:S01]  /*6300*/  ISETP.GT.U32.AND P5, PT, R23.reuse, R55, PT ;  /* 0x000000371700720c */ /* 0x040fe20003fa4070 */
[----:B------:R-:W-:Y:S01]  /*6310*/  @!P0 IMAD.IADD R34, R34, 0x1, -R23 ;  /* 0x0000000122228824 */ /* 0x000fe200078e0a17 */
[C---:B------:R-:W-:Y:S01]  /*6320*/  ISETP.GT.U32.AND P0, PT, R23.reuse, R41, PT ;  /* 0x000000291700720c */ /* 0x040fe20003f04070 */
[C---:B------:R-:W-:Y:S01]  /*6330*/  IMAD R47, R23.reuse, R67, R47 ;  /* 0x00000043172f7224 */ /* 0x040fe200078e022f */
[----:B------:R-:W-:Y:S02]  /*6340*/  LOP3.LUT R67, R24, 0x1e, RZ, 0xfc, !PT ;  /* 0x0000001e18437812 */ /* 0x000fe400078efcff */
[----:B------:R-:W-:-:S02]  /*6350*/  ISETP.GT.U32.AND P4, PT, R23, R44, PT ;  /* 0x0000002c1700720c */ /* 0x000fc40003f84070 */
[----:B------:R-:W-:Y:S01]  /*6360*/  IABS R60, R67 ;  /* 0x00000043003c7213 */ /* 0x000fe20000000000 */
[----:B------:R-:W-:Y:S01]  /*6370*/  @!P2 IMAD.IADD R58, R58, 0x1, -R23 ;  /* 0x000000013a3aa824 */ /* 0x000fe200078e0a17 */
[----:B------:R-:W-:-:S03]  /*6380*/  ISETP.GT.U32.AND P2, PT, R23, R51, PT ;  /* 0x000000331700720c */ /* 0x000fc60003f44070 */
[----:B------:R-:W-:-:S04]  /*6390*/  IMAD.HI.U32 R25, R25, R60, RZ ;  /* 0x0000003c19197227 */ /* 0x000fc800078e00ff */
[--C-:B------:R-:W-:Y:S01]  /*63a0*/  @!P5 IMAD.IADD R55, R55, 0x1, -R23.reuse ;  /* 0x000000013737d824 */ /* 0x100fe200078e0a17 */
[----:B------:R-:W-:Y:S01]  /*63b0*/  ISETP.GT.U32.AND P5, PT, R23, R45, PT ;  /* 0x0000002d1700720c */ /* 0x000fe20003fa4070 */
[----:B------:R-:W-:Y:S01]  /*63c0*/  @!P0 IMAD.IADD R41, R41, 0x1, -R23 ;  /* 0x0000000129298824 */ /* 0x000fe200078e0a17 */
[C---:B------:R-:W-:Y:S01]  /*63d0*/  ISETP.GT.U32.AND P0, PT, R23.reuse, R56, PT ;  /* 0x000000381700720c */ /* 0x040fe20003f04070 */
[----:B------:R-:W-:Y:S02]  /*63e0*/  IMAD.MOV R25, RZ, RZ, -R25 ;  /* 0x000000ffff197224 */ /* 0x000fe400078e0a19 */
[--C-:B------:R-:W-:Y:S01]  /*63f0*/  @!P4 IMAD.IADD R44, R44, 0x1, -R23.reuse ;  /* 0x000000012c2cc824 */ /* 0x100fe200078e0a17 */
[C---:B------:R-:W-:Y:S01]  /*6400*/  ISETP.GT.U32.AND P4, PT, R23.reuse, R48, PT ;  /* 0x000000301700720c */ /* 0x040fe20003f84070 */
[C---:B------:R-:W-:Y:S01]  /*6410*/  IMAD R25, R23.reuse, R25, R60 ;  /* 0x0000001917197224 */ /* 0x040fe200078e023c */
[----:B------:R-:W-:Y:S01]  /*6420*/  ISETP.GT.U32.AND P6, PT, R23, R26, PT ;  /* 0x0000001a1700720c */ /* 0x000fe20003fc4070 */
[----:B------:R-:W-:-:S03]  /*6430*/  @!P2 IMAD.IADD R51, R51, 0x1, -R23 ;  /* 0x000000013333a824 */ /* 0x000fc600078e0a17 */
[----:B------:R-:W-:Y:S01]  /*6440*/  ISETP.GT.U32.AND P2, PT, R23, R25, PT ;  /* 0x000000191700720c */ /* 0x000fe20003f44070 */
[--C-:B------:R-:W-:Y:S01]  /*6450*/  @!P5 IMAD.IADD R45, R45, 0x1, -R23.reuse ;  /* 0x000000012d2dd824 */ /* 0x100fe200078e0a17 */
[C---:B------:R-:W-:Y:S01]  /*6460*/  ISETP.GT.U32.AND P5, PT, R23.reuse, R49, PT ;  /* 0x000000311700720c */ /* 0x040fe20003fa4070 */
[--C-:B------:R-:W-:Y:S01]  /*6470*/  @!P0 IMAD.IADD R56, R56, 0x1, -R23.reuse ;  /* 0x0000000138388824 */ /* 0x100fe200078e0a17 */
[----:B------:R-:W-:Y:S01]  /*6480*/  ISETP.GT.U32.AND P0, PT, R23, R57, PT ;  /* 0x000000391700720c */ /* 0x000fe20003f04070 */
[--C-:B------:R-:W-:Y:S01]  /*6490*/  @!P3 IMAD.IADD R43, R43, 0x1, -R23.reuse ;  /* 0x000000012b2bb824 */ /* 0x100fe200078e0a17 */
[C---:B------:R-:W-:Y:S01]  /*64a0*/  ISETP.GT.U32.AND P3, PT, R23.reuse, R47, PT ;  /* 0x0000002f1700720c */ /* 0x040fe20003f64070 */
[--C-:B------:R-:W-:Y:S01]  /*64b0*/  @!P4 IMAD.IADD R48, R48, 0x1, -R23.reuse ;  /* 0x000000013030c824 */ /* 0x100fe200078e0a17 */
[----:B------:R-:W-:Y:S01]  /*64c0*/  ISETP.GT.U32.AND P4, PT, R23, R33, PT ;  /* 0x000000211700720c */ /* 0x000fe20003f84070 */
[----:B------:R-:W-:-:S04]  /*64d0*/  @!P6 IMAD.IADD R26, R26, 0x1, -R23 ;  /* 0x000000011a1ae824 */ /* 0x000fc800078e0a17 */
[--C-:B------:R-:W-:Y:S01]  /*64e0*/  @!P2 IMAD.IADD R25, R25, 0x1, -R23.reuse ;  /* 0x000000011919a824 */ /* 0x100fe200078e0a17 */
[----:B------:R-:W-:Y:S01]  /*64f0*/  ISETP.GT.U32.AND P2, PT, R23, R31, PT ;  /* 0x0000001f1700720c */ /* 0x000fe20003f44070 */
[--C-:B------:R-:W-:Y:S01]  /*6500*/  @!P5 IMAD.IADD R49, R49, 0x1, -R23.reuse ;  /* 0x000000013131d824 */ /* 0x100fe200078e0a17 */
[----:B------:R-:W-:Y:S01]  /*6510*/  ISETP.GT.U32.AND P5, PT, R23, R26, PT ;  /* 0x0000001a1700720c */ /* 0x000fe20003fa4070 */
[--C-:B------:R-:W-:Y:S01]  /*6520*/  @!P0 IMAD.IADD R57, R57, 0x1, -R23.reuse ;  /* 0x0000000139398824 */ /* 0x100fe200078e0a17 */
[----:B------:R-:W-:Y:S01]  /*6530*/  ISETP.GT.U32.AND P0, PT, R23, R50, PT ;  /* 0x000000321700720c */ /* 0x000fe20003f04070 */
[--C-:B------:R-:W-:Y:S01]  /*6540*/  @!P3 IMAD.IADD R47, R47, 0x1, -R23.reuse ;  /* 0x000000012f2fb824 */ /* 0x100fe200078e0a17 */
[----:B------:R-:W-:Y:S01]  /*6550*/  ISETP.GT.U32.AND P3, PT, R23, R32, PT ;  /* 0x000000201700720c */ /* 0x000fe20003f64070 */
[----:B------:R-:W-:Y:S01]  /*6560*/  @!P4 IMAD.IADD R33, R33, 0x1, -R23 ;  /* 0x000000012121c824 */ /* 0x000fe200078e0a17 */
[----:B------:R-:W-:-:S05]  /*6570*/  ISETP.GT.U32.AND P4, PT, R23, R34, PT ;  /* 0x000000221700720c */ /* 0x000fca0003f84070 */
[--C-:B------:R-:W-:Y:S01]  /*6580*/  @!P2 IMAD.IADD R31, R31, 0x1, -R23.reuse ;  /* 0x000000011f1fa824 */ /* 0x100fe200078e0a17 */
[C---:B------:R-:W-:Y:S01]  /*6590*/  ISETP.GT.U32.AND P2, PT, R23.reuse, R38, PT ;  /* 0x000000261700720c */ /* 0x040fe20003f44070 */
[--C-:B------:R-:W-:Y:S01]  /*65a0*/  @!P5 IMAD.IADD R26, R26, 0x1, -R23.reuse ;  /* 0x000000011a1ad824 */ /* 0x100fe200078e0a17 */
[C---:B------:R-:W-:Y:S01]  /*65b0*/  ISETP.GT.U32.AND P5, PT, R23.reuse, R35, PT ;  /* 0x000000231700720c */ /* 0x040fe20003fa4070 */
[--C-:B------:R-:W-:Y:S01]  /*65c0*/  @!P0 IMAD.IADD R50, R50, 0x1, -R23.reuse ;  /* 0x0000000132328824 */ /* 0x100fe200078e0a17 */
[C---:B------:R-:W-:Y:S01]  /*65d0*/  ISETP.GT.U32.AND P0, PT, R23.reuse, R30, PT ;  /* 0x0000001e1700720c */ /* 0x040fe20003f04070 */
[--C-:B------:R-:W-:Y:S01]  /*65e0*/  @!P3 IMAD.IADD R32, R32, 0x1, -R23.reuse ;  /* 0x000000012020b824 */ /* 0x100fe200078e0a17 */
[C---:B------:R-:W-:Y:S01]  /*65f0*/  ISETP.GT.U32.AND P3, PT, R23.reuse, R39, PT ;  /* 0x000000271700720c */ /* 0x040fe20003f64070 */
[----:B------:R-:W-:Y:S01]  /*6600*/  @!P4 IMAD.IADD R34, R34, 0x1, -R23 ;  /* 0x000000012222c824 */ /* 0x000fe200078e0a17 */
[----:B------:R-:W-:-:S05]  /*6610*/  ISETP.GT.U32.AND P4, PT, R23, R41, PT ;  /* 0x000000291700720c */ /* 0x000fca0003f84070 */
[--C-:B------:R-:W-:Y:S01]  /*6620*/  @!P2 IMAD.IADD R38, R38, 0x1, -R23.reuse ;  /* 0x000000012626a824 */ /* 0x100fe200078e0a17 */
[----:B------:R-:W-:Y:S01]  /*6630*/  ISETP.GT.U32.AND P2, PT, R23, R53, PT ;  /* 0x000000351700720c */ /* 0x000fe20003f44070 */
[--C-:B------:R-:W-:Y:S01]  /*6640*/  @!P5 IMAD.IADD R35, R35, 0x1, -R23.reuse ;  /* 0x000000012323d824 */ /* 0x100fe200078e0a17 */
[C---:B------:R-:W-:Y:S01]  /*6650*/  ISETP.GT.U32.AND P5, PT, R23.reuse, R42, PT ;  /* 0x0000002a1700720c */ /* 0x040fe20003fa4070 */
        /* <DEDUP_REMOVED lines=17> */
[C---:B------:R-:W-:Y:S01]  /*6770*/  ISETP.GT.U32.AND P2, PT, R23.reuse, R44, PT ;  /* 0x0000002c1700720c */ /* 0x040fe20003f44070 */
        /* <DEDUP_REMOVED lines=11> */
[----:B------:R-:W-:Y:S01]  /*6830*/  ISETP.GE.AND P5, PT, R24, RZ, PT ;  /* 0x000000ff1800720c */ /* 0x000fe20003fa6270 */
[----:B------:R-:W-:Y:S02]  /*6840*/  VIADD R24, R20, 0xffffffca ;  /* 0xffffffca14187836 */ /* 0x000fe40000000000 */
[--C-:B------:R-:W-:Y:S01]  /*6850*/  @!P0 IMAD.IADD R52, R52, 0x1, -R23.reuse ;  /* 0x0000000134348824 */ /* 0x100fe200078e0a17 */
[----:B------:R-:W-:Y:S01]  /*6860*/  ISETP.GT.U32.AND P0, PT, R23, R59, PT ;  /* 0x0000003b1700720c */ /* 0x000fe20003f04070 */
[--C-:B------:R-:W-:Y:S01]  /*6870*/  @!P3 IMAD.IADD R45, R45, 0x1, -R23.reuse ;  /* 0x000000012d2db824 */ /* 0x100fe200078e0a17 */
[----:B------:R-:W-:Y:S01]  /*6880*/  ISETP.GT.U32.AND P3, PT, R23, R50, PT ;  /* 0x000000321700720c */ /* 0x000fe20003f64070 */
[--C-:B------:R-:W-:Y:S01]  /*6890*/  @!P4 IMAD.IADD R51, R51, 0x1, -R23.reuse ;  /* 0x000000013333c824 */ /* 0x100fe200078e0a17 */
[----:B------:R-:W-:Y:S01]  /*68a0*/  ISETP.GE.U32.AND P4, PT, R24, 0x7fffff4b, PT ;  /* 0x7fffff4b1800780c */ /* 0x000fe20003f86070 */
[----:B------:R-:W-:Y:S01]  /*68b0*/  IMAD R24, R28, 0x35, RZ ;  /* 0x000000351c187824 */ /* 0x000fe200078e02ff */
[----:B------:R1:W-:Y:S01]  /*68c0*/  STL [R1+0x1e4], R10 ;  /* 0x0001e40a01007387 */ /* 0x0003e20000100800 */
[----:B------:R-:W-:Y:S01]  /*68d0*/  @!P2 IMAD.IADD R49, R49, 0x1, -R23 ;  /* 0x000000013131a824 */ /* 0x000fe200078e0a17 */
[----:B------:R-:W-:-:S02]  /*68e0*/  ISETP.GT.U32.AND P6, PT, R23, R47, PT ;  /* 0x0000002f1700720c */ /* 0x000fc40003fc4070 */
[----:B------:R0:W-:Y:S01]  /*68f0*/  STL [R1+0x1e0], R11 ;  /* 0x0001e00b01007387 */ /* 0x0001e20000100800 */
[----:B-1----:R-:W-:Y:S02]  /*6900*/  IADD3 R10, P2, PT, R24, R0, RZ ;  /* 0x00000000180a7210 */ /* 0x002fe40007f5e0ff */
[--C-:B------:R-:W-:Y:S01]  /*6910*/  @!P0 IMAD.IADD R59, R59, 0x1, -R23.reuse ;  /* 0x000000013b3b8824 */ /* 0x100fe200078e0a17 */
[C---:B------:R-:W-:Y:S01]  /*6920*/  ISETP.GT.U32.AND P0, PT, R23.reuse, R43, PT ;  /* 0x0000002b1700720c */ /* 0x040fe20003f04070 */
[--C-:B------:R-:W-:Y:S01]  /*6930*/  @!P3 IMAD.IADD R50, R50, 0x1, -R23.reuse ;  /* 0x000000013232b824 */ /* 0x100fe200078e0a17 */
[----:B0-----:R-:W-:Y:S02]  /*6940*/  LEA.HI.X.SX32 R11, R24, R2, 0x1, P2 ;  /* 0x00000002180b7211 */ /* 0x001fe400010f0eff */
[C---:B------:R-:W-:Y:S02]  /*6950*/  ISETP.GT.U32.AND P3, PT, R23.reuse, R48, PT ;  /* 0x000000301700720c */ /* 0x040fe40003f64070 */
[----:B------:R-:W-:Y:S01]  /*6960*/  ISETP.GT.U32.AND P2, PT, R23, R25, PT ;  /* 0x000000191700720c */ /* 0x000fe20003f44070 */
[----:B------:R-:W-:-:S06]  /*6970*/  @!P6 IMAD.IADD R47, R47, 0x1, -R23 ;  /* 0x000000012f2fe824 */ /* 0x000fcc00078e0a17 */
[----:B------:R-:W-:-:S04]  /*6980*/  @!P0 IMAD.IADD R43, R43, 0x1, -R23 ;  /* 0x000000012b2b8824 */ /* 0x000fc800078e0a17 */
[--C-:B------:R-:W-:Y:S02]  /*6990*/  @!P3 IMAD.IADD R48, R48, 0x1, -R23.reuse ;  /* 0x000000013030b824 */ /* 0x100fe400078e0a17 */
[----:B------:R-:W-:Y:S02]  /*69a0*/  @!P2 IMAD.IADD R25, R25, 0x1, -R23 ;  /* 0x000000011919a824 */ /* 0x000fe400078e0a17 */
[----:B------:R-:W-:Y:S01]  /*69b0*/  VIADD R23, R20, 0xffffffc2 ;  /* 0xffffffc214177836 */ /* 0x000fe20000000000 */
[----:B------:R-:W-:Y:S01]  /*69c0*/  PRMT R81, RZ, 0x7610, R81 ;  /* 0x00007610ff517816 */ /* 0x000fe20000000051 */
[----:B------:R-:W-:-:S03]  /*69d0*/  @!P4 IMAD.MOV.U32 R76, RZ, RZ, R10 ;  /* 0x000000ffff4cc224 */ /* 0x000fc600078e000a */
[----:B------:R-:W-:Y:S01]  /*69e0*/  ISETP.GE.U32.AND P2, PT, R23, 0x7fffff43, PT ;  /* 0x7fffff431700780c */ /* 0x000fe20003f46070 */
[----:B------:R-:W-:Y:S02]  /*69f0*/  IMAD R23, R28, 0x3d, RZ ;  /* 0x0000003d1c177824 */ /* 0x000fe400078e02ff */
[----:B------:R-:W-:Y:S01]  /*6a00*/  @!P4 IMAD.MOV.U32 R77, RZ, RZ, R11 ;  /* 0x000000ffff4dc224 */ /* 0x000fe200078e000b */
[----:B------:R0:W-:Y:S04]  /*6a10*/  STL [R1+0x224], R10 ;  /* 0x0002240a01007387 */ /* 0x0001e80000100800 */
[----:B------:R-:W2:Y:S01]  /*6a20*/  @!P4 LDG.E.U8 R81, desc[UR14][R76.64] ;  /* 0x0000000e4c51c981 */ /* 0x000ea2000c1e1100 */
[----:B------:R-:W-:Y:S02]  /*6a30*/  ISETP.GE.AND P4, PT, R61, RZ, PT ;  /* 0x000000ff3d00720c */ /* 0x000fe40003f86270 */
[C---:B0-----:R-:W-:Y:S01]  /*6a40*/  IADD3 R10, P6, PT, R23.reuse, R0, RZ ;  /* 0x00000000170a7210 */ /* 0x041fe20007fde0ff */
[----:B------:R0:W-:Y:S03]  /*6a50*/  STL [R1+0x220], R11 ;  /* 0x0002200b01007387 */ /* 0x0001e60000100800 */
[----:B0-----:R-:W-:Y:S01]  /*6a60*/  LEA.HI.X.SX32 R11, R23, R2, 0x1, P6 ;  /* 0x00000002170b7211 */ /* 0x001fe200030f0eff */
[----:B------:R-:W-:-:S05]  /*6a70*/  VIADD R23, R20, 0xffffffba ;  /* 0xffffffba14177836 */ /* 0x000fca0000000000 */
[----:B------:R-:W-:Y:S01]  /*6a80*/  ISETP.GE.U32.AND P6, PT, R23, 0x7fffff3b, PT ;  /* 0x7fffff3b1700780c */ /* 0x000fe20003fc6070 */
[----:B------:R-:W-:Y:S01]  /*6a90*/  IMAD R23, R28, 0x45, RZ ;  /* 0x000000451c177824 */ /* 0x000fe200078e02ff */
[----:B------:R0:W-:Y:S01]  /*6aa0*/  STL [R1+0x250], R10 ;  /* 0x0002500a01007387 */ /* 0x0001e20000100800 */
[----:B------:R-:W-:Y:S01]  /*6ab0*/  @!P2 IMAD.MOV.U32 R60, RZ, RZ, R10 ;  /* 0x000000ffff3ca224 */ /* 0x000fe200078e000a */
[----:B------:R-:W-:Y:S01]  /*6ac0*/  PRMT R80, RZ, 0x7610, R80 ;  /* 0x00007610ff507816 */ /* 0x000fe20000000050 */
[----:B------:R-:W-:Y:S02]  /*6ad0*/  @!P4 IMAD.MOV R26, RZ, RZ, -R26 ;  /* 0x000000ffff1ac224 */ /* 0x000fe400078e0a1a */
[----:B------:R-:W-:Y:S01]  /*6ae0*/  @!P2 IMAD.MOV.U32 R61, RZ, RZ, R11 ;  /* 0x000000ffff3da224 */ /* 0x000fe200078e000b */
[----:B------:R1:W-:Y:S01]  /*6af0*/  STL [R1+0x24c], R11 ;  /* 0x00024c0b01007387 */ /* 0x0003e20000100800 */
[----:B0-----:R-:W-:-:S03]  /*6b00*/  IADD3 R10, P4, PT, R23, R0, RZ ;  /* 0x00000000170a7210 */ /* 0x001fc60007f9e0ff */
[----:B------:R0:W2:Y:S01]  /*6b10*/  @!P2 LDG.E.U8 R80, desc[UR14][R60.64] ;  /* 0x0000000e3c50a981 */ /* 0x0000a2000c1e1100 */
[----:B------:R-:W-:Y:S01]  /*6b20*/  @!P5 IMAD.MOV R30, RZ, RZ, -R30 ;  /* 0x000000ffff1ed224 */ /* 0x000fe200078e0a1e */
[----:B------:R-:W-:Y:S02]  /*6b30*/  ISETP.GE.AND P2, PT, R82, RZ, PT ;  /* 0x000000ff5200720c */ /* 0x000fe40003f46270 */
[----:B-1----:R-:W-:Y:S02]  /*6b40*/  LEA.HI.X.SX32 R11, R23, R2, 0x1, P4 ;  /* 0x00000002170b7211 */ /* 0x002fe400020f0eff */
[----:B------:R-:W-:Y:S02]  /*6b50*/  ISETP.GE.AND P5, PT, R79, RZ, PT ;  /* 0x000000ff4f00720c */ /* 0x000fe40003fa6270 */
[----:B------:R-:W-:Y:S01]  /*6b60*/  PRMT R79, RZ, 0x7610, R79 ;  /* 0x00007610ff4f7816 */ /* 0x000fe2000000004f */
[----:B0-----:R-:W-:Y:S02]  /*6b70*/  @!P6 IMAD.MOV.U32 R60, RZ, RZ, R10 ;  /* 0x000000ffff3ce224 */ /* 0x001fe400078e000a */
[----:B------:R-:W-:-:S02]  /*6b80*/  @!P6 IMAD.MOV.U32 R61, RZ, RZ, R11 ;  /* 0x000000ffff3de224 */ /* 0x000fc400078e000b */
[----:B------:R-:W-:Y:S01]  /*6b90*/  VIADD R23, R20, 0xffffffb2 ;  /* 0xffffffb214177836 */ /* 0x000fe20000000000 */
[----:B------:R-:W-:Y:S02]  /*6ba0*/  ISETP.GE.AND P0, PT, R75, RZ, PT ;  /* 0x000000ff4b00720c */ /* 0x000fe40003f06270 */
[----:B------:R0:W2:Y:S02]  /*6bb0*/  @!P6 LDG.E.U8 R79, desc[UR14][R60.64] ;  /* 0x0000000e3c4fe981 */ /* 0x0000a4000c1e1100 */
[----:B------:R-:W-:Y:S01]  /*6bc0*/  ISETP.GE.U32.AND P6, PT, R23, 0x7fffff33, PT ;  /* 0x7fffff331700780c */ /* 0x000fe20003fc6070 */
[----:B------:R-:W-:Y:S01]  /*6bd0*/  IMAD R23, R28, 0x4d, RZ ;  /* 0x0000004d1c177824 */ /* 0x000fe200078e02ff */
[----:B------:R1:W-:Y:S01]  /*6be0*/  STL [R1+0x268], R10 ;  /* 0x0002680a01007387 */ /* 0x0003e20000100800 */
[----:B------:R-:W-:-:S03]  /*6bf0*/  @!P2 IMAD.MOV R31, RZ, RZ, -R31 ;  /* 0x000000ffff1fa224 */ /* 0x000fc600078e0a1f */
[----:B------:R0:W-:Y:S01]  /*6c00*/  STL [R1+0x264], R11 ;  /* 0x0002640b01007387 */ /* 0x0001e20000100800 */
[C---:B-1----:R-:W-:Y:S02]  /*6c10*/  IADD3 R10, P2, PT, R23.reuse, R0, RZ ;  /* 0x00000000170a7210 */ /* 0x042fe40007f5e0ff */
[----:B------:R-:W-:Y:S02]  /*6c20*/  @!P0 IMAD.MOV R33, RZ, RZ, -R33 ;  /* 0x000000ffff218224 */ /* 0x000fe400078e0a21 */
[----:B0-----:R-:W-:Y:S02]  /*6c30*/  LEA.HI.X.SX32 R11, R23, R2, 0x1, P2 ;  /* 0x00000002170b7211 */ /* 0x001fe400010f0eff */
[----:B------:R-:W-:Y:S02]  /*6c40*/  ISETP.GE.AND P3, PT, R78, RZ, PT ;  /* 0x000000ff4e00720c */ /* 0x000fe40003f66270 */
[----:B------:R-:W-:Y:S01]  /*6c50*/  ISETP.GE.AND P0, PT, R86, RZ, PT ;  /* 0x000000ff5600720c */ /* 0x000fe20003f06270 */
[----:B------:R-:W-:Y:S01]  /*6c60*/  @!P6 IMAD.MOV.U32 R60, RZ, RZ, R10 ;  /* 0x000000ffff3ce224 */ /* 0x000fe200078e000a */
[----:B------:R-:W-:Y:S01]  /*6c70*/  PRMT R78, RZ, 0x7610, R78 ;  /* 0x00007610ff4e7816 */ /* 0x000fe2000000004e */
[----:B------:R-:W-:-:S02]  /*6c80*/  @!P6 IMAD.MOV.U32 R61, RZ, RZ, R11 ;  /* 0x000000ffff3de224 */ /* 0x000fc400078e000b */
[----:B------:R-:W-:-:S03]  /*6c90*/  VIADD R23, R20, 0xffffffaa ;  /* 0xffffffaa14177836 */ /* 0x000fc60000000000 */
[----:B------:R0:W2:Y:S02]  /*6ca0*/  @!P6 LDG.E.U8 R78, desc[UR14][R60.64] ;  /* 0x0000000e3c4ee981 */ /* 0x0000a4000c1e1100 */
[----:B------:R-:W-:Y:S01]  /*6cb0*/  ISETP.GE.U32.AND P6, PT, R23, 0x7fffff2b, PT ;  /* 0x7fffff2b1700780c */ /* 0x000fe20003fc6070 */
[----:B------:R-:W-:Y:S01]  /*6cc0*/  IMAD R23, R28, 0x55, RZ ;  /* 0x000000551c177824 */ /* 0x000fe200078e02ff */
[----:B------:R-:W-:Y:S01]  /*6cd0*/  STL [R1+0x280], R10 ;  /* 0x0002800a01007387 */ /* 0x000fe20000100800 */
[----:B------:R-:W-:-:S03]  /*6ce0*/  @!P0 IMAD.MOV R34, RZ, RZ, -R34 ;  /* 0x000000ffff228224 */ /* 0x000fc600078e0a22 */
[----:B------:R1:W-:Y:S01]  /*6cf0*/  STL [R1+0x27c], R11 ;  /* 0x00027c0b01007387 */ /* 0x0003e20000100800 */
[----:B------:R-:W-:Y:S01]  /*6d00*/  @!P5 IMAD.MOV R36, RZ, RZ, -R36 ;  /* 0x000000ffff24d224 */ /* 0x000fe200078e0a24 */
[----:B------:R-:W-:Y:S01]  /*6d10*/  ISETP.GE.AND P5, PT, R89, RZ, PT ;  /* 0x000000ff5900720c */ /* 0x000fe20003fa6270 */
[----:B-1----:R-:W-:Y:S01]  /*6d20*/  IMAD.MOV.U32 R11, RZ, RZ, R9 ;  /* 0x000000ffff0b7224 */ /* 0x002fe200078e0009 */
[----:B------:R-:W-:-:S04]  /*6d30*/  IADD3 R9, P0, PT, R23, R0, RZ ;  /* 0x0000000017097210 */ /* 0x000fc80007f1e0ff */
[----:B------:R-:W-:Y:S01]  /*6d40*/  LEA.HI.X.SX32 R10, R23, R2, 0x1, P0 ;  /* 0x00000002170a7211 */ /* 0x000fe200000f0eff */
[----:B0-----:R-:W-:Y:S01]  /*6d50*/  @!P6 IMAD.MOV.U32 R60, RZ, RZ, R9 ;  /* 0x000000ffff3ce224 */ /* 0x001fe200078e0009 */
[----:B------:R-:W-:Y:S01]  /*6d60*/  PRMT R77, RZ, 0x7610, R77 ;  /* 0x00007610ff4d7816 */ /* 0x000fe2000000004d */
[----:B------:R-:W-:Y:S02]  /*6d70*/  VIADD R23, R20, 0xffffffa2 ;  /* 0xffffffa214177836 */ /* 0x000fe40000000000 */
[----:B------:R-:W-:Y:S02]  /*6d80*/  @!P6 IMAD.MOV.U32 R61, RZ, RZ, R10 ;  /* 0x000000ffff3de224 */ /* 0x000fe400078e000a */
[----:B------:R-:W-:Y:S01]  /*6d90*/  @!P3 IMAD.MOV R32, RZ, RZ, -R32 ;  /* 0x000000ffff20b224 */ /* 0x000fe200078e0a20 */
[----:B------:R-:W-:Y:S02]  /*6da0*/  ISETP.GE.AND P3, PT, R85, RZ, PT ;  /* 0x000000ff5500720c */ /* 0x000fe40003f66270 */
[----:B------:R0:W2:Y:S01]  /*6db0*/  @!P6 LDG.E.U8 R77, desc[UR14][R60.64] ;  /* 0x0000000e3c4de981 */ /* 0x0000a2000c1e1100 */
[----:B------:R-:W-:Y:S01]  /*6dc0*/  ISETP.GE.U32.AND P6, PT, R23, 0x7fffff23, PT ;  /* 0x7fffff231700780c */ /* 0x000fe20003fc6070 */
[----:B------:R-:W-:Y:S01]  /*6dd0*/  IMAD R23, R28, 0x5d, RZ ;  /* 0x0000005d1c177824 */ /* 0x000fe200078e02ff */
[----:B------:R-:W-:Y:S01]  /*6de0*/  ISETP.GE.AND P4, PT, R84, RZ, PT ;  /* 0x000000ff5400720c */ /* 0x000fe20003f86270 */
[----:B------:R1:W-:Y:S01]  /*6df0*/  STL [R1+0x298], R9 ;  /* 0x0002980901007387 */ /* 0x0003e20000100800 */
[----:B------:R-:W-:-:S03]  /*6e00*/  @!P5 IMAD.MOV R37, RZ, RZ, -R37 ;  /* 0x000000ffff25d224 */ /* 0x000fc600078e0a25 */
[----:B------:R0:W-:Y:S01]  /*6e10*/  STL [R1+0x294], R10 ;  /* 0x0002940a01007387 */ /* 0x0001e20000100800 */
[C---:B-1----:R-:W-:Y:S02]  /*6e20*/  IADD3 R9, P5, PT, R23.reuse, R0, RZ ;  /* 0x0000000017097210 */ /* 0x042fe40007fbe0ff */
[----:B------:R-:W-:Y:S01]  /*6e30*/  @!P3 IMAD.MOV R39, RZ, RZ, -R39 ;  /* 0x000000ffff27b224 */ /* 0x000fe200078e0a27 */
[----:B------:R-:W-:Y:S02]  /*6e40*/  ISETP.GE.AND P0, PT, R90, RZ, PT ;  /* 0x000000ff5a00720c */ /* 0x000fe40003f06270 */
[----:B0-----:R-:W-:Y:S02]  /*6e50*/  LEA.HI.X.SX32 R10, R23, R2, 0x1, P5 ;  /* 0x00000002170a7211 */ /* 0x001fe400028f0eff */
[----:B------:R-:W-:Y:S01]  /*6e60*/  ISETP.GE.AND P3, PT, R93, RZ, PT ;  /* 0x000000ff5d00720c */ /* 0x000fe20003f66270 */
[----:B------:R-:W-:Y:S01]  /*6e70*/  @!P4 IMAD.MOV R35, RZ, RZ, -R35 ;  /* 0x000000ffff23c224 */ /* 0x000fe200078e0a23 */
[----:B------:R-:W-:Y:S01]  /*6e80*/  PRMT R76, RZ, 0x7610, R76 ;  /* 0x00007610ff4c7816 */ /* 0x000fe2000000004c */
[----:B------:R-:W-:Y:S01]  /*6e90*/  @!P6 IMAD.MOV.U32 R60, RZ, RZ, R9 ;  /* 0x000000ffff3ce224 */ /* 0x000fe200078e0009 */
[----:B------:R-:W-:Y:S01]  /*6ea0*/  ISETP.GE.AND P4, PT, R88, RZ, PT ;  /* 0x000000ff5800720c */ /* 0x000fe20003f86270 */
[----:B------:R-:W-:-:S02]  /*6eb0*/  @!P6 IMAD.MOV.U32 R61, RZ, RZ, R10 ;  /* 0x000000ffff3de224 */ /* 0x000fc400078e000a */
[----:B------:R-:W-:-:S03]  /*6ec0*/  VIADD R23, R20, 0xffffff9a ;  /* 0xffffff9a14177836 */ /* 0x000fc60000000000 */
[----:B------:R0:W2:Y:S02]  /*6ed0*/  @!P6 LDG.E.U8 R76, desc[UR14][R60.64] ;  /* 0x0000000e3c4ce981 */ /* 0x0000a4000c1e1100 */
[----:B------:R-:W-:Y:S01]  /*6ee0*/  ISETP.GE.U32.AND P6, PT, R23, 0x7fffff1b, PT ;  /* 0x7fffff1b1700780c */ /* 0x000fe20003fc6070 */
[----:B------:R-:W-:Y:S01]  /*6ef0*/  IMAD R23, R28, 0x65, RZ ;  /* 0x000000651c177824 */ /* 0x000fe200078e02ff */
[----:B------:R-:W-:Y:S01]  /*6f00*/  ISETP.GE.AND P2, PT, R87, RZ, PT ;  /* 0x000000ff5700720c */ /* 0x000fe20003f46270 */
[----:B------:R-:W-:Y:S01]  /*6f10*/  @!P0 IMAD.MOV R41, RZ, RZ, -R41 ;  /* 0x000000ffff298224 */ /* 0x000fe200078e0a29 */
[----:B------:R-:W-:Y:S01]  /*6f20*/  ISETP.GE.AND P0, PT, R6, RZ, PT ;  /* 0x000000ff0600720c */ /* 0x000fe20003f06270 */
[----:B------:R-:W-:Y:S01]  /*6f30*/  @!P3 IMAD.MOV R40, RZ, RZ, -R40 ;  /* 0x000000ffff28b224 */ /* 0x000fe200078e0a28 */
[----:B------:R-:W-:Y:S01]  /*6f40*/  IADD3 R6, P3, PT, R23, R0, RZ ;  /* 0x0000000017067210 */ /* 0x000fe20007f7e0ff */
[----:B------:R-:W-:Y:S01]  /*6f50*/  @!P4 IMAD.MOV R42, RZ, RZ, -R42 ;  /* 0x000000ffff2ac224 */ /* 0x000fe200078e0a2a */
[----:B------:R-:W-:-:S02]  /*6f60*/  ISETP.GE.AND P4, PT, R7, RZ, PT ;  /* 0x000000ff0700720c */ /* 0x000fc40003f86270 */
[----:B------:R-:W-:Y:S02]  /*6f70*/  LEA.HI.X.SX32 R7, R23, R2, 0x1, P3 ;  /* 0x0000000217077211 */ /* 0x000fe400018f0eff */
[----:B------:R-:W-:Y:S01]  /*6f80*/  ISETP.GE.AND P5, PT, R11, RZ, PT ;  /* 0x000000ff0b00720c */ /* 0x000fe20003fa6270 */
[----:B0-----:R-:W-:Y:S01]  /*6f90*/  @!P6 IMAD.MOV.U32 R60, RZ, RZ, R6 ;  /* 0x000000ffff3ce224 */ /* 0x001fe200078e0006 */
[----:B------:R-:W-:Y:S01]  /*6fa0*/  PRMT R75, RZ, 0x7610, R75 ;  /* 0x00007610ff4b7816 */ /* 0x000fe2000000004b */
[----:B------:R-:W-:Y:S01]  /*6fb0*/  @!P2 IMAD.MOV R38, RZ, RZ, -R38 ;  /* 0x000000ffff26a224 */ /* 0x000fe200078e0a26 */
[----:B------:R-:W-:Y:S01]  /*6fc0*/  ISETP.GE.AND P2, PT, R92, RZ, PT ;  /* 0x000000ff5c00720c */ /* 0x000fe20003f46270 */
[----:B------:R-:W-:Y:S02]  /*6fd0*/  @!P6 IMAD.MOV.U32 R61, RZ, RZ, R7 ;  /* 0x000000ffff3de224 */ /* 0x000fe400078e0007 */
[----:B------:R-:W-:-:S03]  /*6fe0*/  VIADD R23, R20, 0xffffff92 ;  /* 0xffffff9214177836 */ /* 0x000fc60000000000 */
[----:B------:R0:W2:Y:S02]  /*6ff0*/  @!P6 LDG.E.U8 R75, desc[UR14][R60.64] ;  /* 0x0000000e3c4be981 */ /* 0x0000a4000c1e1100 */
[----:B------:R-:W-:Y:S01]  /*7000*/  ISETP.GE.U32.AND P6, PT, R23, 0x7fffff13, PT ;  /* 0x7fffff131700780c */ /* 0x000fe20003fc6070 */
[----:B------:R-:W-:Y:S02]  /*7010*/  IMAD R23, R28, 0x6d, RZ ;  /* 0x0000006d1c177824 */ /* 0x000fe400078e02ff */
[----:B------:R-:W-:Y:S01]  /*7020*/  @!P5 IMAD.MOV R52, RZ, RZ, -R52 ;  /* 0x000000ffff34d224 */ /* 0x000fe200078e0a34 */
[----:B------:R-:W-:Y:S01]  /*7030*/  ISETP.GE.AND P5, PT, R3, RZ, PT ;  /* 0x000000ff0300720c */ /* 0x000fe20003fa6270 */
[----:B------:R-:W-:Y:S01]  /*7040*/  @!P4 IMAD.MOV R46, RZ, RZ, -R46 ;  /* 0x000000ffff2ec224 */ /* 0x000fe200078e0a2e */
[----:B------:R-:W-:Y:S01]  /*7050*/  IADD3 R3, P4, PT, R23, R0, RZ ;  /* 0x0000000017037210 */ /* 0x000fe20007f9e0ff */
[----:B------:R-:W-:Y:S01]  /*7060*/  @!P2 IMAD.MOV R53, RZ, RZ, -R53 ;  /* 0x000000ffff35a224 */ /* 0x000fe200078e0a35 */
[----:B------:R-:W-:-:S02]  /*7070*/  ISETP.GE.AND P2, PT, R4, RZ, PT ;  /* 0x000000ff0400720c */ /* 0x000fc40003f46270 */
[----:B------:R-:W-:Y:S02]  /*7080*/  LEA.HI.X.SX32 R4, R23, R2, 0x1, P4 ;  /* 0x0000000217047211 */ /* 0x000fe400020f0eff */
[----:B------:R-:W-:Y:S01]  /*7090*/  PRMT R73, RZ, 0x7610, R73 ;  /* 0x00007610ff497816 */ /* 0x000fe20000000049 */
[----:B0-----:R-:W-:Y:S02]  /*70a0*/  @!P6 IMAD.MOV.U32 R60, RZ, RZ, R3 ;  /* 0x000000ffff3ce224 */ /* 0x001fe400078e0003 */
[----:B------:R-:W-:Y:S02]  /*70b0*/  @!P6 IMAD.MOV.U32 R61, RZ, RZ, R4 ;  /* 0x000000ffff3de224 */ /* 0x000fe400078e0004 */
[----:B------:R-:W-:Y:S01]  /*70c0*/  VIADD R23, R20, 0xffffff8a ;  /* 0xffffff8a14177836 */ /* 0x000fe20000000000 */
[----:B------:R-:W-:Y:S04]  /*70d0*/  STL [R1+0x2b0], R9 ;  /* 0x0002b00901007387 */ /* 0x000fe80000100800 */
[----:B------:R0:W2:Y:S01]  /*70e0*/  @!P6 LDG.E.U8 R73, desc[UR14][R60.64] ;  /* 0x0000000e3c49e981 */ /* 0x0000a2000c1e1100 */
[----:B------:R-:W-:Y:S01]  /*70f0*/  ISETP.GE.U32.AND P6, PT, R23, 0x7fffff0b, PT ;  /* 0x7fffff0b1700780c */ /* 0x000fe20003fc6070 */
[----:B------:R-:W-:-:S02]  /*7100*/  IMAD R23, R28, 0x75, RZ ;  /* 0x000000751c177824 */ /* 0x000fc400078e02ff */
[----:B------:R-:W-:Y:S01]  /*7110*/  STL [R1+0x2ac], R10 ;  /* 0x0002ac0a01007387 */ /* 0x000fe20000100800 */
[----:B------:R-:W-:-:S03]  /*7120*/  @!P2 IMAD.MOV R54, RZ, RZ, -R54 ;  /* 0x000000ffff36a224 */ /* 0x000fc600078e0a36 */
[----:B------:R-:W-:Y:S04]  /*7130*/  STL [R1+0x2c8], R6 ;  /* 0x0002c80601007387 */ /* 0x000fe80000100800 */
[----:B------:R-:W-:Y:S04]  /*7140*/  STL [R1+0x2c4], R7 ;  /* 0x0002c40701007387 */ /* 0x000fe80000100800 */
[----:B------:R1:W-:Y:S01]  /*7150*/  STL [R1+0x2e0], R3 ;  /* 0x0002e00301007387 */ /* 0x0003e20000100800 */
[----:B------:R-:W-:-:S03]  /*7160*/  @!P0 IMAD.MOV R56, RZ, RZ, -R56 ;  /* 0x000000ffff388224 */ /* 0x000fc600078e0a38 */
[----:B------:R0:W-:Y:S01]  /*7170*/  STL [R1+0x2dc], R4 ;  /* 0x0002dc0401007387 */ /* 0x0001e20000100800 */
[----:B-1----:R-:W-:-:S04]  /*7180*/  IADD3 R3, P2, PT, R23, R0, RZ ;  /* 0x0000000017037210 */ /* 0x002fc80007f5e0ff */
[----:B0-----:R-:W-:Y:S02]  /*7190*/  LEA.HI.X.SX32 R4, R23, R2, 0x1, P2 ;  /* 0x0000000217047211 */ /* 0x001fe400010f0eff */
[----:B------:R-:W-:Y:S02]  /*71a0*/  ISETP.GE.AND P0, PT, R68, RZ, PT ;  /* 0x000000ff4400720c */ /* 0x000fe40003f06270 */
[----:B------:R-:W-:Y:S01]  /*71b0*/  ISETP.GE.AND P2, PT, R64, RZ, PT ;  /* 0x000000ff4000720c */ /* 0x000fe20003f46270 */
[----:B------:R-:W-:Y:S01]  /*71c0*/  @!P6 IMAD.MOV.U32 R60, RZ, RZ, R3 ;  /* 0x000000ffff3ce224 */ /* 0x000fe200078e0003 */
[----:B------:R-:W-:Y:S01]  /*71d0*/  PRMT R64, RZ, 0x7610, R64 ;  /* 0x00007610ff407816 */ /* 0x000fe20000000040 */
[----:B------:R-:W-:Y:S02]  /*71e0*/  @!P6 IMAD.MOV.U32 R61, RZ, RZ, R4 ;  /* 0x000000ffff3de224 */ /* 0x000fe400078e0004 */
[----:B------:R-:W-:Y:S01]  /*71f0*/  VIADD R23, R20, 0xffffff82 ;  /* 0xffffff8214177836 */ /* 0x000fe20000000000 */
[----:B------:R-:W-:-:S02]  /*7200*/  ISETP.GE.AND P4, PT, R5, RZ, PT ;  /* 0x000000ff0500720c */ /* 0x000fc40003f86270 */
[----:B------:R0:W2:Y:S02]  /*7210*/  @!P6 LDG.E.U8 R64, desc[UR14][R60.64] ;  /* 0x0000000e3c40e981 */ /* 0x0000a4000c1e1100 */
[----:B------:R-:W-:Y:S01]  /*7220*/  ISETP.GE.U32.AND P6, PT, R23, 0x7fffff03, PT ;  /* 0x7fffff031700780c */ /* 0x000fe20003fc6070 */
[----:B------:R-:W-:Y:S01]  /*7230*/  IMAD R23, R28, 0x7d, RZ ;  /* 0x0000007d1c177824 */ /* 0x000fe200078e02ff */
[----:B------:R1:W-:Y:S01]  /*7240*/  STL [R1+0x2f8], R3 ;  /* 0x0002f80301007387 */ /* 0x0003e20000100800 */
[----:B------:R-:W-:Y:S02]  /*7250*/  @!P0 IMAD.MOV R57, RZ, RZ, -R57 ;  /* 0x000000ffff398224 */ /* 0x000fe400078e0a39 */
[----:B------:R-:W-:Y:S01]  /*7260*/  @!P5 IMAD.MOV R59, RZ, RZ, -R59 ;  /* 0x000000ffff3bd224 */ /* 0x000fe200078e0a3b */
[----:B------:R0:W-:Y:S01]  /*7270*/  STL [R1+0x2f4], R4 ;  /* 0x0002f40401007387 */ /* 0x0001e20000100800 */
[----:B------:R-:W-:Y:S02]  /*7280*/  ISETP.GE.AND P5, PT, R70, RZ, PT ;  /* 0x000000ff4600720c */ /* 0x000fe40003fa6270 */
[----:B-1----:R-:W-:Y:S01]  /*7290*/  IADD3 R3, P0, PT, R23, R0, RZ ;  /* 0x0000000017037210 */ /* 0x002fe20007f1e0ff */
[----:B------:R-:W-:-:S03]  /*72a0*/  @!P4 IMAD.MOV R58, RZ, RZ, -R58 ;  /* 0x000000ffff3ac224 */ /* 0x000fc600078e0a3a */
[----:B0-----:R-:W-:Y:S02]  /*72b0*/  LEA.HI.X.SX32 R4, R23, R2, 0x1, P0 ;  /* 0x0000000217047211 */ /* 0x001fe400000f0eff */
[----:B------:R-:W-:Y:S01]  /*72c0*/  ISETP.GE.AND P4, PT, R63, RZ, PT ;  /* 0x000000ff3f00720c */ /* 0x000fe20003f86270 */
[----:B------:R-:W-:Y:S01]  /*72d0*/  @!P6 IMAD.MOV.U32 R60, RZ, RZ, R3 ;  /* 0x000000ffff3ce224 */ /* 0x000fe200078e0003 */
[----:B------:R-:W-:Y:S01]  /*72e0*/  PRMT R63, RZ, 0x7610, R63 ;  /* 0x00007610ff3f7816 */ /* 0x000fe2000000003f */
[----:B------:R-:W-:Y:S02]  /*72f0*/  @!P6 IMAD.MOV.U32 R61, RZ, RZ, R4 ;  /* 0x000000ffff3de224 */ /* 0x000fe400078e0004 */
[----:B------:R-:W-:Y:S01]  /*7300*/  VIADD R23, R20, 0xfffffff9 ;  /* 0xfffffff914177836 */ /* 0x000fe20000000000 */
[----:B------:R-:W-:Y:S01]  /*7310*/  ISETP.GE.AND P3, PT, R8, RZ, PT ;  /* 0x000000ff0800720c */ /* 0x000fe20003f66270 */
[----:B------:R-:W-:Y:S01]  /*7320*/  IMAD R24, R28, 0x6, RZ ;  /* 0x000000061c187824 */ /* 0x000fe200078e02ff */
[----:B------:R0:W2:Y:S02]  /*7330*/  @!P6 LDG.E.U8 R63, desc[UR14][R60.64] ;  /* 0x0000000e3c3fe981 */ /* 0x0000a4000c1e1100 */
[----:B------:R-:W-:Y:S01]  /*7340*/  ISETP.GE.U32.AND P6, PT, R23, 0x7fffff7a, PT ;  /* 0x7fffff7a1700780c */ /* 0x000fe20003fc6070 */
[----:B------:R-:W-:Y:S01]  /*7350*/  @!P5 IMAD.MOV R43, RZ, RZ, -R43 ;  /* 0x000000ffff2bd224 */ /* 0x000fe200078e0a2b */
[----:B------:R-:W-:-:S02]  /*7360*/  ISETP.GE.AND P0, PT, R69, RZ, PT ;  /* 0x000000ff4500720c */ /* 0x000fc40003f06270 */
[----:B------:R-:W-:-:S04]  /*7370*/  IADD3 R23, P5, PT, R24, R0, RZ ;  /* 0x0000000018177210 */ /* 0x000fc80007fbe0ff */
[----:B------:R-:W-:Y:S01]  /*7380*/  LEA.HI.X.SX32 R24, R24, R2, 0x1, P5 ;  /* 0x0000000218187211 */ /* 0x000fe200028f0eff */
[----:B------:R-:W-:Y:S01]  /*7390*/  @!P3 IMAD.MOV R55, RZ, RZ, -R55 ;  /* 0x000000ffff37b224 */ /* 0x000fe200078e0a37 */
[----:B------:R-:W-:Y:S02]  /*73a0*/  ISETP.GE.AND P3, PT, R62, RZ, PT ;  /* 0x000000ff3e00720c */ /* 0x000fe40003f66270 */
[----:B------:R-:W-:Y:S01]  /*73b0*/  PRMT R62, RZ, 0x7610, R62 ;  /* 0x00007610ff3e7816 */ /* 0x000fe2000000003e */
[----:B0-----:R-:W-:Y:S02]  /*73c0*/  @!P6 IMAD.MOV.U32 R60, RZ, RZ, R23 ;  /* 0x000000ffff3ce224 */ /* 0x001fe400078e0017 */
[----:B------:R-:W-:Y:S01]  /*73d0*/  @!P6 IMAD.MOV.U32 R61, RZ, RZ, R24 ;  /* 0x000000ffff3de224 */ /* 0x000fe200078e0018 */
[----:B------:R-:W-:Y:S01]  /*73e0*/  STL [R1+0x310], R3 ;  /* 0x0003100301007387 */ /* 0x000fe20000100800 */
[----:B------:R-:W-:Y:S01]  /*73f0*/  @!P0 IMAD.MOV R50, RZ, RZ, -R50 ;  /* 0x000000ffff328224 */ /* 0x000fe200078e0a32 */
[----:B---3--:R-:W-:Y:S01]  /*7400*/  ISETP.NE.AND P0, PT, R27, RZ, PT ;  /* 0x000000ff1b00720c */ /* 0x008fe20003f05270 */
[----:B------:R-:W-:Y:S01]  /*7410*/  @!P4 IMAD.MOV R51, RZ, RZ, -R51 ;  /* 0x000000ffff33c224 */ /* 0x000fe200078e0a33 */
[----:B------:R0:W-:Y:S01]  /*7420*/  STL [R1+0x30c], R4 ;  /* 0x00030c0401007387 */ /* 0x0001e20000100800 */
[----:B------:R-:W-:-:S03]  /*7430*/  LOP3.LUT R27, RZ, R27, RZ, 0x33, !PT ;  /* 0x0000001bff1b7212 */ /* 0x000fc600078e33ff */
[----:B------:R-:W3:Y:S01]  /*7440*/  @!P6 LDG.E.U8 R62, desc[UR14][R60.64] ;  /* 0x0000000e3c3ee981 */ /* 0x000ee2000c1e1100 */
[----:B------:R-:W-:-:S03]  /*7450*/  SEL R93, R27, R52, !P0 ;  /* 0x000000341b5d7207 */ /* 0x000fc60004000000 */
[----:B------:R-:W2:Y:S01]  /*7460*/  LDL.LU R65, [R1+0x110] ;  /* 0x0001100001417983 */ /* 0x000ea20000300800 */
[----:B------:R-:W-:-:S03]  /*7470*/  SEL R70, R27, R51, !P0 ;  /* 0x000000331b467207 */ /* 0x000fc60004000000 */
[----:B------:R-:W2:Y:S04]  /*7480*/  LDL.LU R60, [R1+0x254] ;  /* 0x00025400013c7983 */ /* 0x000ea80000300800 */
[----:B------:R-:W2:Y:S04]  /*7490*/  LDL.LU R61, [R1+0x154] ;  /* 0x00015400013d7983 */ /* 0x000ea80000300800 */
[----:B------:R-:W2:Y:S04]  /*74a0*/  LDL.LU R74, [R1+0x150] ;  /* 0x00015000014a7983 */ /* 0x000ea80000300800 */
[----:B------:R-:W2:Y:S04]  /*74b0*/  LDL.LU R52, [R1+0x114] ;  /* 0x0001140001347983 */ /* 0x000ea80000300800 */
[----:B------:R-:W2:Y:S01]  /*74c0*/  LDL.LU R51, [R1+0x25c] ;  /* 0x00025c0001337983 */ /* 0x000ea20000300800 */
[----:B------:R-:W1:Y:S01]  /*74d0*/  S2R R68, SR_CgaCtaId ;  /* 0x0000000000447919 */ /* 0x000e620000008800 */
[----:B------:R-:W-:Y:S01]  /*74e0*/  ISETP.GE.AND P6, PT, R67, RZ, PT ;  /* 0x000000ff4300720c */ /* 0x000fe20003fc6270 */
[----:B------:R-:W-:Y:S01]  /*74f0*/  @!P3 IMAD.MOV R45, RZ, RZ, -R45 ;  /* 0x000000ffff2db224 */ /* 0x000fe200078e0a2d */
[----:B------:R-:W-:Y:S01]  /*7500*/  ISETP.GE.AND P3, PT, R72, RZ, PT ;  /* 0x000000ff4800720c */ /* 0x000fe20003f66270 */
[----:B------:R-:W-:Y:S01]  /*7510*/  @!P2 IMAD.MOV R44, RZ, RZ, -R44 ;  /* 0x000000ffff2ca224 */ /* 0x000fe200078e0a2c */
[----:B------:R-:W-:-:S02]  /*7520*/  ISETP.GE.AND P2, PT, R66, RZ, PT ;  /* 0x000000ff4200720c */ /* 0x000fc40003f46270 */
[----:B------:R-:W-:-:S07]  /*7530*/  ISETP.GE.AND P5, PT, R71, RZ, PT ;  /* 0x000000ff4700720c */ /* 0x000fce0003fa6270 */
[----:B------:R-:W-:Y:S02]  /*7540*/  @!P6 IMAD.MOV R25, RZ, RZ, -R25 ;  /* 0x000000ffff19e224 */ /* 0x000fe400078e0a19 */
[----:B------:R-:W-:Y:S02]  /*7550*/  @!P3 IMAD.MOV R49, RZ, RZ, -R49 ;  /* 0x000000ffff31b224 */ /* 0x000fe400078e0a31 */
[----:B------:R-:W-:Y:S01]  /*7560*/  @!P2 IMAD.MOV R48, RZ, RZ, -R48 ;  /* 0x000000ffff30a224 */ /* 0x000fe200078e0a30 */
[C---:B0-----:R-:W-:Y:S01]  /*7570*/  SEL R4, R27.reuse, R25, !P0 ;  /* 0x000000191b047207 */ /* 0x041fe20004000000 */
[----:B------:R-:W-:Y:S01]  /*7580*/  @!P5 IMAD.MOV R47, RZ, RZ, -R47 ;  /* 0x000000ffff2fd224 */ /* 0x000fe200078e0a2f */
[----:B-1----:R-:W-:Y:S01]  /*7590*/  LOP3.LUT P4, RZ, R68, UR9, RZ, 0xfc, !PT ;  /* 0x0000000944ff7c12 */ /* 0x002fe2000f88fcff */
[----:B------:R-:W-:Y:S01]  /*75a0*/  VIADD R25, R20, 0xfffffff1 ;  /* 0xfffffff114197836 */ /* 0x000fe20000000000 */
[----:B------:R-:W0:Y:S01]  /*75b0*/  S2R R68, SR_TID.X ;  /* 0x0000000000447919 */ /* 0x000e220000002100 */
[C---:B------:R-:W-:Y:S01]  /*75c0*/  SEL R19, R27.reuse, R30, !P0 ;  /* 0x0000001e1b137207 */ /* 0x040fe20004000000 */
[----:B------:R-:W-:Y:S01]  /*75d0*/  IMAD R82, R28, 0xe, RZ ;  /* 0x0000000e1c527824 */ /* 0x000fe200078e02ff */
[C---:B------:R-:W-:Y:S01]  /*75e0*/  SEL R18, R27.reuse, R33, !P0 ;  /* 0x000000211b127207 */ /* 0x040fe20004000000 */
[----:B------:R-:W1:Y:S01]  /*75f0*/  LDCU UR9, c[0x0][0x3b0] ;  /* 0x00007600ff0977ac */ /* 0x000e620008000800 */
[----:B------:R-:W-:-:S02]  /*7600*/  SEL R17, R27, R32, !P0 ;  /* 0x000000201b117207 */ /* 0x000fc40004000000 */
[C---:B------:R-:W-:Y:S02]  /*7610*/  SEL R16, R27.reuse, R31, !P0 ;  /* 0x0000001f1b107207 */ /* 0x040fe40004000000 */
[C---:B------:R-:W-:Y:S02]  /*7620*/  SEL R15, R27.reuse, R36, !P0 ;  /* 0x000000241b0f7207 */ /* 0x040fe40004000000 */
[C---:B------:R-:W-:Y:S02]  /*7630*/  SEL R14, R27.reuse, R35, !P0 ;  /* 0x000000231b0e7207 */ /* 0x040fe40004000000 */
[C---:B------:R-:W-:Y:S02]  /*7640*/  SEL R13, R27.reuse, R34, !P0 ;  /* 0x000000221b0d7207 */ /* 0x040fe40004000000 */
[C---:B------:R-:W-:Y:S02]  /*7650*/  SEL R12, R27.reuse, R39, !P0 ;  /* 0x000000271b0c7207 */ /* 0x040fe40004000000 */
        /* <DEDUP_REMOVED lines=20> */
[----:B------:R-:W-:Y:S02]  /*77a0*/  SEL R3, R27, R26, !P0 ;  /* 0x0000001a1b037207 */ /* 0x000fe40004000000 */
[----:B------:R-:W-:Y:S02]  /*77b0*/  ISETP.GE.U32.AND P0, PT, R25, 0x7fffff72, PT ;  /* 0x7fffff721900780c */ /* 0x000fe40003f06070 */
[----:B------:R-:W-:Y:S01]  /*77c0*/  IADD3 R53, P2, PT, R82, R0, RZ ;  /* 0x0000000052357210 */ /* 0x000fe20007f5e0ff */
[----:B------:R-:W-:-:S04]  /*77d0*/  @!UP1 UIADD3 UR4, UPT, UPT, -UR5, 0x100000, URZ ;  /* 0x0010000005049890 */ /* 0x000fc8000fffe1ff */
[----:B------:R-:W-:Y:S02]  /*77e0*/  @!UP1 USHF.L.U32 UR5, UR4, 0xb, URZ ;  /* 0x0000000b04059899 */ /* 0x000fe400080006ff */
[----:B------:R-:W-:Y:S01]  /*77f0*/  @!UP1 USHF.L.U32 UR4, UR4, 0x1, URZ ;  /* 0x0000000104049899 */ /* 0x000fe200080006ff */
[----:B------:R-:W-:Y:S02]  /*7800*/  LEA.HI.X.SX32 R82, R82, R2, 0x1, P2 ;  /* 0x0000000252527211 */ /* 0x000fe400010f0eff */
[----:B------:R-:W-:Y:S01]  /*7810*/  PRMT R43, RZ, 0x7610, R43 ;  /* 0x00007610ff2b7816 */ /* 0x000fe2000000002b */
[----:B------:R1:W-:Y:S01]  /*7820*/  STL [R1+0x8], R53 ;  /* 0x0000083501007387 */ /* 0x0003e20000100800 */
[----:B------:R-:W-:Y:S02]  /*7830*/  VIADD R25, R20, 0xffffffe9 ;  /* 0xffffffe914197836 */ /* 0x000fe40000000000 */
[----:B------:R-:W-:Y:S01]  /*7840*/  @!P0 IMAD.MOV.U32 R26, RZ, RZ, R53 ;  /* 0x000000ffff1a8224 */ /* 0x000fe200078e0035 */
[----:B------:R-:W3:Y:S01]  /*7850*/  LDL.LU R45, [R1+0x258] ;  /* 0x00025800012d7983 */ /* 0x000ee20000300800 */
[----:B------:R-:W-:Y:S01]  /*7860*/  @!P0 IMAD.MOV.U32 R27, RZ, RZ, R82 ;  /* 0x000000ffff1b8224 */ /* 0x000fe200078e0052 */
[----:B------:R-:W-:Y:S01]  /*7870*/  VOTEU.ALL UP1, P1 ;  /* 0x0000000000ff7886 */ /* 0x000fe20000820000 */
[----:B0-----:R-:W-:Y:S01]  /*7880*/  LOP3.LUT R68, R68, 0x7f, RZ, 0xc0, !PT ;  /* 0x0000007f44447812 */ /* 0x001fe200078ec0ff */
[----:B------:R-:W4:Y:S03]  /*7890*/  LDL.LU R44, [R1+0x194] ;  /* 0x00019400012c7983 */ /* 0x000f260000300800 */
[----:B------:R0:W2:Y:S01]  /*78a0*/  @!UP1 SYNCS.EXCH.64 URZ, [UR6+0xa008], UR4 ;  /* 0x00a0080406ff95b2 */ /* 0x0000a20008000100 */
[----:B-1----:R-:W4:Y:S04]  /*78b0*/  LDL.LU R53, [R1+0x190] ;  /* 0x0001900001357983 */ /* 0x002f280000300800 */
[----:B------:R1:W4:Y:S01]  /*78c0*/  @!P0 LDG.E.U8 R43, desc[UR14][R26.64] ;  /* 0x0000000e1a2b8981 */ /* 0x000322000c1e1100 */
[----:B------:R-:W-:Y:S01]  /*78d0*/  ISETP.GE.U32.AND P0, PT, R25, 0x7fffff6a, PT ;  /* 0x7fffff6a1900780c */ /* 0x000fe20003f06070 */
[----:B------:R-:W-:Y:S01]  /*78e0*/  IMAD R25, R28, 0x16, RZ ;  /* 0x000000161c197824 */ /* 0x000fe200078e02ff */
[----:B------:R-:W-:-:S02]  /*78f0*/  PRMT R42, RZ, 0x7610, R42 ;  /* 0x00007610ff2a7816 */ /* 0x000fc4000000002a */
[----:B------:R-:W-:Y:S02]  /*7900*/  PRMT R41, RZ, 0x7610, R41 ;  /* 0x00007610ff297816 */ /* 0x000fe40000000029 */
[----:B------:R-:W-:Y:S01]  /*7910*/  PRMT R40, RZ, 0x7610, R40 ;  /* 0x00007610ff287816 */ /* 0x000fe20000000028 */
[----:B0-----:R-:W0:Y:S01]  /*7920*/  LDCU UR4, c[0x0][0x3b0] ;  /* 0x00007600ff0477ac */ /* 0x001e220008000800 */
[C---:B-1----:R-:W-:Y:S02]  /*7930*/  IADD3 R26, P2, PT, R25.reuse, R0, RZ ;  /* 0x00000000191a7210 */ /* 0x042fe40007f5e0ff */
[----:B------:R-:W-:Y:S01]  /*7940*/  PRMT R39, RZ, 0x7610, R39 ;  /* 0x00007610ff277816 */ /* 0x000fe20000000027 */
[----:B------:R-:W1:Y:S01]  /*7950*/  LDCU UR5, c[0x0][0x3b0] ;  /* 0x00007600ff0577ac */ /* 0x000e620008000800 */
[----:B------:R-:W-:Y:S01]  /*7960*/  LEA.HI.X.SX32 R27, R25, R2, 0x1, P2 ;  /* 0x00000002191b7211 */ /* 0x000fe200010f0eff */
[----:B------:R-:W-:-:S04]  /*7970*/  VIADD R25, R20, 0xffffffe1 ;  /* 0xffffffe114197836 */ /* 0x000fc80000000000 */
[----:B------:R0:W4:Y:S01]  /*7980*/  @!P0 LDG.E.U8 R42, desc[UR14][R26.64] ;  /* 0x0000000e1a2a8981 */ /* 0x000122000c1e1100 */
[----:B------:R-:W-:Y:S01]  /*7990*/  ISETP.GE.U32.AND P0, PT, R25, 0x7fffff62, PT ;  /* 0x7fffff621900780c */ /* 0x000fe20003f06070 */
[----:B------:R-:W-:Y:S02]  /*79a0*/  IMAD R25, R28, 0x1e, RZ ;  /* 0x0000001e1c197824 */ /* 0x000fe400078e02ff */
[----:B--2---:R-:W-:Y:S04]  /*79b0*/  STS.U8 [R68+UR6], R51 ;  /* 0x0000003344007988 */ /* 0x004fe80008000006 */
[----:B------:R2:W-:Y:S04]  /*79c0*/  STS.U8 [R68+UR6+0x400], R52 ;  /* 0x0004003444007988 */ /* 0x0005e80008000006 */
[----:B------:R0:W-:Y:S04]  /*79d0*/  STS.U8 [R68+UR6+0x800], R65 ;  /* 0x0008004144007988 */ /* 0x0001e80008000006 */
[----:B--2---:R-:W2:Y:S04]  /*79e0*/  LDL.LU R52, [R1+0x22c] ;  /* 0x00022c0001347983 */ /* 0x004ea80000300800 */
[----:B0-----:R-:W2:Y:S04]  /*79f0*/  LDL.LU R65, [R1+0x1ec] ;  /* 0x0001ec0001417983 */ /* 0x001ea80000300800 */
[----:B------:R0:W-:Y:S04]  /*7a00*/  STL [R1+0x114], R26 ;  /* 0x0001141a01007387 */ /* 0x0001e80000100800 */
[----:B------:R1:W-:Y:S01]  /*7a10*/  STL [R1+0x110], R27 ;  /* 0x0001101b01007387 */ /* 0x0003e20000100800 */
[----:B0-----:R-:W-:-:S03]  /*7a20*/  IADD3 R26, P2, PT, R25, R0, RZ ;  /* 0x00000000191a7210 */ /* 0x001fc60007f5e0ff */
[----:B------:R0:W-:Y:S01]  /*7a30*/  STS.U8 [R68+UR6+0xc00], R60 ;  /* 0x000c003c44007988 */ /* 0x0001e20008000006 */
[----:B-1----:R-:W-:-:S03]  /*7a40*/  LEA.HI.X.SX32 R27, R25, R2, 0x1, P2 ;  /* 0x00000002191b7211 */ /* 0x002fc600010f0eff */
[----:B------:R1:W-:Y:S04]  /*7a50*/  STS.U8 [R68+UR6+0x1000], R61 ;  /* 0x0010003d44007988 */ /* 0x0003e80008000006 */
[----:B0-----:R-:W2:Y:S04]  /*7a60*/  LDL.LU R60, [R1+0x1e8] ;  /* 0x0001e800013c7983 */ /* 0x001ea80000300800 */
[----:B-1----:R-:W2:Y:S04]  /*7a70*/  LDL.LU R61, [R1+0x228] ;  /* 0x00022800013d7983 */ /* 0x002ea80000300800 */
[----:B------:R-:W-:Y:S04]  /*7a80*/  STL [R1+0x154], R26 ;  /* 0x0001541a01007387 */ /* 0x000fe80000100800 */
[----:B------:R0:W-:Y:S04]  /*7a90*/  STS.U8 [R68+UR6+0x1400], R74 ;  /* 0x0014004a44007988 */ /* 0x0001e80008000006 */
[----:B------:R1:W-:Y:S01]  /*7aa0*/  STL [R1+0x150], R27 ;  /* 0x0001501b01007387 */ /* 0x0003e20000100800 */
[----:B------:R-:W-:-:S03]  /*7ab0*/  VIADD R25, R20, 0xffffffd9 ;  /* 0xffffffd914197836 */ /* 0x000fc60000000000 */
[----:B------:R1:W2:Y:S04]  /*7ac0*/  @!P0 LDG.E.U8 R41, desc[UR14][R26.64] ;  /* 0x0000000e1a298981 */ /* 0x0002a8000c1e1100 */
[----:B0-----:R-:W2:Y:S01]  /*7ad0*/  LDL.LU R74, [R1+0x1f4] ;  /* 0x0001f400014a7983 */ /* 0x001ea20000300800 */
[----:B------:R-:W-:Y:S01]  /*7ae0*/  ISETP.GE.U32.AND P0, PT, R25, 0x7fffff5a, PT ;  /* 0x7fffff5a1900780c */ /* 0x000fe20003f06070 */
[----:B------:R-:W-:-:S05]  /*7af0*/  IMAD R25, R28, 0x26, RZ ;  /* 0x000000261c197824 */ /* 0x000fca00078e02ff */
[----:B-1----:R-:W-:-:S04]  /*7b00*/  IADD3 R26, P2, PT, R25, R0, RZ ;  /* 0x00000000191a7210 */ /* 0x002fc80007f5e0ff */
[----:B------:R-:W-:Y:S01]  /*7b10*/  LEA.HI.X.SX32 R27, R25, R2, 0x1, P2 ;  /* 0x00000002191b7211 */ /* 0x000fe200010f0eff */
[----:B------:R-:W-:-:S04]  /*7b20*/  VIADD R25, R20, 0xffffffd1 ;  /* 0xffffffd114197836 */ /* 0x000fc80000000000 */
[----:B------:R0:W2:Y:S01]  /*7b30*/  @!P0 LDG.E.U8 R40, desc[UR14][R26.64] ;  /* 0x0000000e1a288981 */ /* 0x0000a2000c1e1100 */
[----:B------:R-:W-:Y:S01]  /*7b40*/  ISETP.GE.U32.AND P0, PT, R25, 0x7fffff52, PT ;  /* 0x7fffff521900780c */ /* 0x000fe20003f06070 */
[----:B------:R-:W-:Y:S02]  /*7b50*/  IMAD R25, R28, 0x2e, RZ ;  /* 0x0000002e1c197824 */ /* 0x000fe400078e02ff */
[----:B---3--:R1:W-:Y:S04]  /*7b60*/  STS.U8 [R68+UR6+0x1800], R45 ;  /* 0x0018002d44007988 */ /* 0x0083e80008000006 */
[----:B----4-:R-:W-:Y:S04]  /*7b70*/  STS.U8 [R68+UR6+0x1c00], R44 ;  /* 0x001c002c44007988 */ /* 0x010fe80008000006 */
[----:B------:R3:W-:Y:S04]  /*7b80*/  STS.U8 [R68+UR6+0x2000], R53 ;  /* 0x0020003544007988 */ /* 0x0007e80008000006 */
[----:B-1----:R-:W4:Y:S04]  /*7b90*/  LDL.LU R45, [R1+0x1f0] ;  /* 0x0001f000012d7983 */ /* 0x002f280000300800 */
[----:B---3--:R-:W3:Y:S04]  /*7ba0*/  LDL.LU R53, [R1+0x234] ;  /* 0x0002340001357983 */ /* 0x008ee80000300800 */
[----:B------:R0:W-:Y:S04]  /*7bb0*/  STL [R1+0x194], R26 ;  /* 0x0001941a01007387 */ /* 0x0001e80000100800 */
[----:B------:R1:W-:Y:S04]  /*7bc0*/  STL [R1+0x190], R27 ;  /* 0x0001901b01007387 */ /* 0x0003e80000100800 */
[----:B------:R-:W3:Y:S01]  /*7bd0*/  LDL.LU R50, [R1+0x230] ;  /* 0x0002300001327983 */ /* 0x000ee20000300800 */
[----:B0-----:R-:W-:-:S04]  /*7be0*/  IADD3 R26, P2, PT, R25, R0, RZ ;  /* 0x00000000191a7210 */ /* 0x001fc80007f5e0ff */
[----:B-1----:R-:W-:Y:S01]  /*7bf0*/  LEA.HI.X.SX32 R27, R25, R2, 0x1, P2 ;  /* 0x00000002191b7211 */ /* 0x002fe200010f0eff */
[----:B--2---:R0:W-:Y:S04]  /*7c00*/  STS.U8 [R68+UR6+0x2400], R52 ;  /* 0x0024003444007988 */ /* 0x0041e80008000006 */
[----:B------:R1:W-:Y:S01]  /*7c10*/  STS.U8 [R68+UR6+0x2800], R65 ;  /* 0x0028004144007988 */ /* 0x0003e20008000006 */
[----:B------:R-:W-:-:S03]  /*7c20*/  VIADD R25, R20, 0xffffffc9 ;  /* 0xffffffc914197836 */ /* 0x000fc60000000000 */
[----:B------:R2:W3:Y:S04]  /*7c30*/  @!P0 LDG.E.U8 R39, desc[UR14][R26.64] ;  /* 0x0000000e1a278981 */ /* 0x0004e8000c1e1100 */
[----:B0-----:R-:W3:Y:S04]  /*7c40*/  LDL.LU R52, [R1+0x1d4] ;  /* 0x0001d40001347983 */ /* 0x001ee80000300800 */
[----:B-1----:R-:W3:Y:S04]  /*7c50*/  LDL.LU R65, [R1+0x1d0] ;  /* 0x0001d00001417983 */ /* 0x002ee80000300800 */
[----:B------:R-:W-:Y:S04]  /*7c60*/  STL [R1+0x1ec], R26 ;  /* 0x0001ec1a01007387 */ /* 0x000fe80000100800 */
[----:B------:R-:W-:Y:S04]  /*7c70*/  STL [R1+0x1e8], R27 ;  /* 0x0001e81b01007387 */ /* 0x000fe80000100800 */
[----:B------:R0:W-:Y:S04]  /*7c80*/  STS.U8 [R68+UR6+0x2c00], R60 ;  /* 0x002c003c44007988 */ /* 0x0001e80008000006 */
[----:B------:R1:W-:Y:S04]  /*7c90*/  STS.U8 [R68+UR6+0x3000], R61 ;  /* 0x0030003d44007988 */ /* 0x0003e80008000006 */
[----:B0-----:R-:W3:Y:S04]  /*7ca0*/  LDL.LU R60, [R1+0x1cc] ;  /* 0x0001cc00013c7983 */ /* 0x001ee80000300800 */
[----:B-1----:R-:W3:Y:S04]  /*7cb0*/  LDL.LU R61, [R1+0x1c4] ;  /* 0x0001c400013d7983 */ /* 0x002ee80000300800 */
[----:B------:R0:W-:Y:S04]  /*7cc0*/  STS.U8 [R68+UR6+0x3400], R74 ;  /* 0x0034004a44007988 */ /* 0x0001e80008000006 */
[----:B0-----:R-:W3:Y:S01]  /*7cd0*/  LDL.LU R74, [R1+0x1c0] ;  /* 0x0001c000014a7983 */ /* 0x001ee20000300800 */
[----:B------:R-:W-:Y:S01]  /*7ce0*/  ISETP.GE.U32.AND P0, PT, R25, 0x7fffff4a, PT ;  /* 0x7fffff4a1900780c */ /* 0x000fe20003f06070 */
[----:B------:R-:W-:-:S05]  /*7cf0*/  IMAD R25, R28, 0x36, RZ ;  /* 0x000000361c197824 */ /* 0x000fca00078e02ff */
[----:B--2---:R-:W-:-:S04]  /*7d00*/  IADD3 R26, P2, PT, R25, R0, RZ ;  /* 0x00000000191a7210 */ /* 0x004fc80007f5e0ff */
[----:B------:R-:W-:Y:S01]  /*7d10*/  LEA.HI.X.SX32 R27, R25, R2, 0x1, P2 ;  /* 0x00000002191b7211 */ /* 0x000fe200010f0eff */
[----:B------:R-:W-:Y:S01]  /*7d20*/  STL [R1+0x22c], R26 ;  /* 0x00022c1a01007387 */ /* 0x000fe20000100800 */
[----:B------:R-:W-:-:S03]  /*7d30*/  LOP3.LUT R44, R68, 0x10, RZ, 0x3c, !PT ;  /* 0x00000010442c7812 */ /* 0x000fc600078e3cff */
[----:B------:R-:W-:Y:S04]  /*7d40*/  STL [R1+0x228], R27 ;  /* 0x0002281b01007387 */ /* 0x000fe80000100800 */
[----:B------:R-:W2:Y:S01]  /*7d50*/  LDL.LU R51, [R1+0x1c8] ;  /* 0x0001c80001337983 */ /* 0x000ea20000300800 */
[----:B------:R-:W-:Y:S01]  /*7d60*/  PRMT R38, RZ, 0x7610, R38 ;  /* 0x00007610ff267816 */ /* 0x000fe20000000026 */
[----:B------:R-:W-:-:S05]  /*7d70*/  VIADD R25, R20, 0xffffffc1 ;  /* 0xffffffc114197836 */ /* 0x000fca0000000000 */
[----:B------:R0:W2:Y:S01]  /*7d80*/  @!P0 LDG.E.U8 R38, desc[UR14][R26.64] ;  /* 0x0000000e1a268981 */ /* 0x0000a2000c1e1100 */
[----:B------:R-:W-:Y:S01]  /*7d90*/  ISETP.GE.U32.AND P0, PT, R25, 0x7fffff42, PT ;  /* 0x7fffff421900780c */ /* 0x000fe20003f06070 */
[----:B------:R-:W-:Y:S02]  /*7da0*/  IMAD R25, R28, 0x3e, RZ ;  /* 0x0000003e1c197824 */ /* 0x000fe400078e02ff */
[----:B----4-:R1:W-:Y:S04]  /*7db0*/  STS.U8 [R68+UR6+0x3800], R45 ;  /* 0x0038002d44007988 */ /* 0x0103e80008000006 */
[----:B---3--:R3:W-:Y:S04]  /*7dc0*/  STS.U8 [R68+UR6+0x3c00], R53 ;  /* 0x003c003544007988 */ /* 0x0087e80008000006 */
[----:B-1----:R-:W4:Y:S04]  /*7dd0*/  LDL.LU R45, [R1+0x19c] ;  /* 0x00019c00012d7983 */ /* 0x002f280000300800 */
[----:B---3--:R-:W3:Y:S04]  /*7de0*/  LDL.LU R53, [R1+0x158] ;  /* 0x0001580001357983 */ /* 0x008ee80000300800 */
[----:B------:R-:W-:Y:S01]  /*7df0*/  STS.U8 [R44+UR6+0x480], R50 ;  /* 0x000480322c007988 */ /* 0x000fe20008000006 */
[----:B0-----:R-:W-:-:S04]  /*7e00*/  IADD3 R26, P2, PT, R25, R0, RZ ;  /* 0x00000000191a7210 */ /* 0x001fc80007f5e0ff */
[----:B------:R-:W-:Y:S01]  /*7e10*/  LEA.HI.X.SX32 R27, R25, R2, 0x1, P2 ;  /* 0x00000002191b7211 */ /* 0x000fe200010f0eff */
[----:B------:R0:W-:Y:S04]  /*7e20*/  STS.U8 [R44+UR6+0x880], R52 ;  /* 0x000880342c007988 */ /* 0x0001e80008000006 */
[----:B------:R1:W-:Y:S04]  /*7e30*/  STS.U8 [R44+UR6+0xc80], R65 ;  /* 0x000c80412c007988 */ /* 0x0003e80008000006 */
        /* <DEDUP_REMOVED lines=10> */
[----:B------:R-:W-:Y:S01]  /*7ee0*/  PRMT R37, RZ, 0x7610, R37 ;  /* 0x00007610ff257816 */ /* 0x000fe20000000025 */
[----:B------:R-:W-:-:S05]  /*7ef0*/  VIADD R25, R20, 0xffffffb9 ;  /* 0xffffffb914197836 */ /* 0x000fca0000000000 */
[----:B------:R0:W3:Y:S01]  /*7f00*/  @!P0 LDG.E.U8 R37, desc[UR14][R26.64] ;  /* 0x0000000e1a258981 */ /* 0x0000e2000c1e1100 */
[----:B------:R-:W-:Y:S01]  /*7f10*/  ISETP.GE.U32.AND P0, PT, R25, 0x7fffff3a, PT ;  /* 0x7fffff3a1900780c */ /* 0x000fe20003f06070 */
[----:B------:R-:W-:Y:S01]  /*7f20*/  IMAD R25, R28, 0x46, RZ ;  /* 0x000000461c197824 */ /* 0x000fe200078e02ff */
[----:B------:R-:W-:-:S04]  /*7f30*/  PRMT R36, RZ, 0x7610, R36 ;  /* 0x00007610ff247816 */ /* 0x000fc80000000024 */
[----:B0-----:R-:W-:-:S04]  /*7f40*/  IADD3 R26, P2, PT, R25, R0, RZ ;  /* 0x00000000191a7210 */ /* 0x001fc80007f5e0ff */
[----:B------:R-:W-:Y:S01]  /*7f50*/  LEA.HI.X.SX32 R27, R25, R2, 0x1, P2 ;  /* 0x00000002191b7211 */ /* 0x000fe200010f0eff */
[----:B------:R-:W-:-:S04]  /*7f60*/  VIADD R25, R20, 0xffffffb1 ;  /* 0xffffffb114197836 */ /* 0x000fc80000000000 */
[----:B------:R0:W3:Y:S01]  /*7f70*/  @!P0 LDG.E.U8 R36, desc[UR14][R26.64] ;  /* 0x0000000e1a248981 */ /* 0x0000e2000c1e1100 */
[----:B------:R-:W-:Y:S01]  /*7f80*/  ISETP.GE.U32.AND P0, PT, R25, 0x7fffff32, PT ;  /* 0x7fffff321900780c */ /* 0x000fe20003f06070 */
[----:B------:R-:W-:Y:S02]  /*7f90*/  IMAD R25, R28, 0x4e, RZ ;  /* 0x0000004e1c197824 */ /* 0x000fe400078e02ff */
[----:B------:R0:W-:Y:S04]  /*7fa0*/  STL [R1+0x270], R26 ;  /* 0x0002701a01007387 */ /* 0x0001e80000100800 */
[----:B--2---:R1:W-:Y:S04]  /*7fb0*/  STS.U8 [R44+UR6+0x1c80], R51 ;  /* 0x001c80332c007988 */ /* 0x0043e80008000006 */
[----:B------:R2:W-:Y:S01]  /*7fc0*/  STL [R1+0x26c], R27 ;  /* 0x00026c1b01007387 */ /* 0x0005e20000100800 */
[----:B0-----:R-:W-:-:S03]  /*7fd0*/  IADD3 R26, P2, PT, R25, R0, RZ ;  /* 0x00000000191a7210 */ /* 0x001fc60007f5e0ff */
[----:B-1----:R-:W3:Y:S04]  /*7fe0*/  LDL.LU R51, [R1+0xe4] ;  /* 0x0000e40001337983 */ /* 0x002ee80000300800 */
[----:B----4-:R-:W-:Y:S01]  /*7ff0*/  STS.U8 [R44+UR6+0x2080], R45 ;  /* 0x0020802d2c007988 */ /* 0x010fe20008000006 */
[----:B--2---:R-:W-:-:S03]  /*8000*/  LEA.HI.X.SX32 R27, R25, R2, 0x1, P2 ;  /* 0x00000002191b7211 */ /* 0x004fc600010f0eff */
[----:B---3--:R0:W-:Y:S01]  /*8010*/  STS.U8 [R44+UR6+0x2480], R53 ;  /* 0x002480352c007988 */ /* 0x0081e20008000006 */
[----:B------:R-:W-:Y:S01]  /*8020*/  PRMT R35, RZ, 0x7610, R35 ;  /* 0x00007610ff237816 */ /* 0x000fe20000000023 */
[----:B------:R-:W-:-:S05]  /*8030*/  VIADD R25, R20, 0xffffffa9 ;  /* 0xffffffa914197836 */ /* 0x000fca0000000000 */
[----:B------:R1:W2:Y:S04]  /*8040*/  @!P0 LDG.E.U8 R35, desc[UR14][R26.64] ;  /* 0x0000000e1a238981 */ /* 0x0002a8000c1e1100 */
[----:B0-----:R-:W3:Y:S04]  /*8050*/  LDL.LU R53, [R1+0xf8] ;  /* 0x0000f80001357983 */ /* 0x001ee80000300800 */
[----:B------:R1:W-:Y:S04]  /*8060*/  STL [R1+0x288], R26 ;  /* 0x0002881a01007387 */ /* 0x0003e80000100800 */
[----:B------:R0:W-:Y:S04]  /*8070*/  STL [R1+0x284], R27 ;  /* 0x0002841b01007387 */ /* 0x0001e80000100800 */
[----:B------:R-:W4:Y:S01]  /*8080*/  LDL.LU R45, [R1+0xf0] ;  /* 0x0000f000012d7983 */ /* 0x000f220000300800 */
[----:B------:R-:W-:Y:S01]  /*8090*/  ISETP.GE.U32.AND P0, PT, R25, 0x7fffff2a, PT ;  /* 0x7fffff2a1900780c */ /* 0x000fe20003f06070 */
[----:B------:R-:W-:-:S05]  /*80a0*/  IMAD R25, R28, 0x56, RZ ;  /* 0x000000561c197824 */ /* 0x000fca00078e02ff */
[----:B-1----:R-:W-:-:S04]  /*80b0*/  IADD3 R26, P2, PT, R25, R0, RZ ;  /* 0x00000000191a7210 */ /* 0x002fc80007f5e0ff */
[----:B0-----:R-:W-:Y:S01]  /*80c0*/  LEA.HI.X.SX32 R27, R25, R2, 0x1, P2 ;  /* 0x00000002191b7211 */ /* 0x001fe200010f0eff */
[----:B------:R0:W-:Y:S04]  /*80d0*/  STS.U8 [R44+UR6+0x2880], R52 ;  /* 0x002880342c007988 */ /* 0x0001e80008000006 */
[----:B------:R1:W-:Y:S04]  /*80e0*/  STS.U8 [R44+UR6+0x2c80], R65 ;  /* 0x002c80412c007988 */ /* 0x0003e80008000006 */
[----:B0-----:R-:W2:Y:S04]  /*80f0*/  LDL.LU R52, [R1+0xec] ;  /* 0x0000ec0001347983 */ /* 0x001ea80000300800 */
[----:B-1----:R-:W2:Y:S04]  /*8100*/  LDL.LU R65, [R1+0xdc] ;  /* 0x0000dc0001417983 */ /* 0x002ea80000300800 */
[----:B------:R-:W-:Y:S04]  /*8110*/  STL [R1+0x2a0], R26 ;  /* 0x0002a01a01007387 */ /* 0x000fe80000100800 */
[----:B------:R-:W-:Y:S04]  /*8120*/  STL [R1+0x29c], R27 ;  /* 0x00029c1b01007387 */ /* 0x000fe80000100800 */
[----:B------:R0:W-:Y:S04]  /*8130*/  STS.U8 [R44+UR6+0x3080], R60 ;  /* 0x0030803c2c007988 */ /* 0x0001e80008000006 */
[----:B------:R1:W-:Y:S04]  /*8140*/  STS.U8 [R44+UR6+0x3480], R61 ;  /* 0x0034803d2c007988 */ /* 0x0003e80008000006 */
[----:B0-----:R-:W2:Y:S04]  /*8150*/  LDL.LU R60, [R1+0xe0] ;  /* 0x0000e000013c7983 */ /* 0x001ea80000300800 */
[----:B-1----:R-:W2:Y:S04]  /*8160*/  LDL.LU R61, [R1+0xd8] ;  /* 0x0000d800013d7983 */ /* 0x002ea80000300800 */
[----:B------:R0:W-:Y:S04]  /*8170*/  STS.U8 [R44+UR6+0x3880], R74 ;  /* 0x0038804a2c007988 */ /* 0x0001e80008000006 */
[----:B0-----:R-:W2:Y:S01]  /*8180*/  LDL.LU R74, [R1+0xd4] ;  /* 0x0000d400014a7983 */ /* 0x001ea20000300800 */
[----:B------:R-:W-:Y:S01]  /*8190*/  PRMT R34, RZ, 0x7610, R34 ;  /* 0x00007610ff227816 */ /* 0x000fe20000000022 */
[----:B------:R-:W-:-:S05]  /*81a0*/  VIADD R25, R20, 0xffffffa1 ;  /* 0xffffffa114197836 */ /* 0x000fca0000000000 */
[----:B------:R0:W2:Y:S01]  /*81b0*/  @!P0 LDG.E.U8 R34, desc[UR14][R26.64] ;  /* 0x0000000e1a228981 */ /* 0x0000a2000c1e1100 */
[----:B------:R-:W-:Y:S01]  /*81c0*/  ISETP.GE.U32.AND P0, PT, R25, 0x7fffff22, PT ;  /* 0x7fffff221900780c */ /* 0x000fe20003f06070 */
[----:B------:R-:W-:Y:S01]  /*81d0*/  IMAD R25, R28, 0x5e, RZ ;  /* 0x0000005e1c197824 */ /* 0x000fe200078e02ff */
[----:B------:R-:W-:-:S04]  /*81e0*/  PRMT R33, RZ, 0x7610, R33 ;  /* 0x00007610ff217816 */ /* 0x000fc80000000021 */
[----:B0-----:R-:W-:-:S04]  /*81f0*/  IADD3 R26, P2, PT, R25, R0, RZ ;  /* 0x00000000191a7210 */ /* 0x001fc80007f5e0ff */
[----:B------:R-:W-:Y:S01]  /*8200*/  LEA.HI.X.SX32 R27, R25, R2, 0x1, P2 ;  /* 0x00000002191b7211 */ /* 0x000fe200010f0eff */
[----:B------:R-:W-:-:S04]  /*8210*/  VIADD R25, R20, 0xffffff99 ;  /* 0xffffff9914197836 */ /* 0x000fc80000000000 */
[----:B------:R0:W2:Y:S01]  /*8220*/  @!P0 LDG.E.U8 R33, desc[UR14][R26.64] ;  /* 0x0000000e1a218981 */ /* 0x0000a2000c1e1100 */
[----:B------:R-:W-:Y:S01]  /*8230*/  ISETP.GE.U32.AND P0, PT, R25, 0x7fffff1a, PT ;  /* 0x7fffff1a1900780c */ /* 0x000fe20003f06070 */
[----:B------:R-:W-:Y:S02]  /*8240*/  IMAD R25, R28, 0x66, RZ ;  /* 0x000000661c197824 */ /* 0x000fe400078e02ff */
[----:B------:R0:W-:Y:S04]  /*8250*/  STL [R1+0x2b8], R26 ;  /* 0x0002b81a01007387 */ /* 0x0001e80000100800 */
[----:B------:R1:W-:Y:S04]  /*8260*/  STS.U8 [R44+UR6+0x3c80], R51 ;  /* 0x003c80332c007988 */ /* 0x0003e80008000006 */
[----:B------:R3:W-:Y:S01]  /*8270*/  STL [R1+0x2b4], R27 ;  /* 0x0002b41b01007387 */ /* 0x0007e20000100800 */
[----:B0-----:R-:W-:-:S03]  /*8280*/  IADD3 R26, P2, PT, R25, R0, RZ ;  /* 0x00000000191a7210 */ /* 0x001fc60007f5e0ff */
[----:B------:R-:W2:Y:S04]  /*8290*/  LDL.LU R50, [R1+0xd0] ;  /* 0x0000d00001327983 */ /* 0x000ea80000300800 */
[----:B-1----:R-:W2:Y:S04]  /*82a0*/  LDL.LU R51, [R1+0xc4] ;  /* 0x0000c40001337983 */ /* 0x002ea80000300800 */
[----:B---3--:R0:W-:Y:S01]  /*82b0*/  STS.U8 [R44+UR6+0x80], R53 ;  /* 0x000080352c007988 */ /* 0x0081e20008000006 */
[----:B------:R-:W-:Y:S02]  /*82c0*/  LEA.HI.X.SX32 R27, R25, R2, 0x1, P2 ;  /* 0x00000002191b7211 */ /* 0x000fe400010f0eff */
[----:B0-----:R-:W-:Y:S01]  /*82d0*/  LOP3.LUT R53, R68, 0x20, RZ, 0x3c, !PT ;  /* 0x0000002044357812 */ /* 0x001fe200078e3cff */
[----:B------:R-:W3:Y:S04]  /*82e0*/  LDL.LU R44, [R1+0xc0] ;  /* 0x0000c000012c7983 */ /* 0x000ee80000300800 */
[----:B----4-:R-:W-:Y:S01]  /*82f0*/  STS.U8 [R53+UR6+0x100], R45 ;  /* 0x0001002d35007988 */ /* 0x010fe20008000006 */
[----:B------:R-:W-:Y:S01]  /*8300*/  PRMT R32, RZ, 0x7610, R32 ;  /* 0x00007610ff207816 */ /* 0x000fe20000000020 */
[----:B------:R-:W-:-:S05]  /*8310*/  VIADD R25, R20, 0xffffff91 ;  /* 0xffffff9114197836 */ /* 0x000fca0000000000 */
[----:B------:R0:W4:Y:S01]  /*8320*/  @!P0 LDG.E.U8 R32, desc[UR14][R26.64] ;  /* 0x0000000e1a208981 */ /* 0x000122000c1e1100 */
[----:B------:R-:W-:Y:S01]  /*8330*/  ISETP.GE.U32.AND P0, PT, R25, 0x7fffff12, PT ;  /* 0x7fffff121900780c */ /* 0x000fe20003f06070 */
[----:B------:R-:W-:Y:S02]  /*8340*/  IMAD R25, R28, 0x6e, RZ ;  /* 0x0000006e1c197824 */ /* 0x000fe400078e02ff */
[----:B--2---:R-:W-:Y:S04]  /*8350*/  STS.U8 [R53+UR6+0x500], R52 ;  /* 0x0005003435007988 */ /* 0x004fe80008000006 */
[----:B------:R1:W-:Y:S04]  /*8360*/  STS.U8 [R53+UR6+0x900], R65 ;  /* 0x0009004135007988 */ /* 0x0003e80008000006 */
[----:B-1----:R-:W2:Y:S04]  /*8370*/  LDL.LU R65, [R1+0xc8] ;  /* 0x0000c80001417983 */ /* 0x002ea80000300800 */
[----:B------:R0:W-:Y:S04]  /*8380*/  STL [R1+0x2d0], R26 ;  /* 0x0002d01a01007387 */ /* 0x0001e80000100800 */
[----:B------:R1:W-:Y:S04]  /*8390*/  STL [R1+0x2cc], R27 ;  /* 0x0002cc1b01007387 */ /* 0x0003e80000100800 */
[----:B------:R-:W4:Y:S01]  /*83a0*/  LDL.LU R45, [R1+0xbc] ;  /* 0x0000bc00012d7983 */ /* 0x000f220000300800 */
[----:B0-----:R-:W-:-:S03]  /*83b0*/  IADD3 R26, P2, PT, R25, R0, RZ ;  /* 0x00000000191a7210 */ /* 0x001fc60007f5e0ff */
[----:B------:R-:W-:Y:S01]  /*83c0*/  STS.U8 [R53+UR6+0xd00], R60 ;  /* 0x000d003c35007988 */ /* 0x000fe20008000006 */
[----:B-1----:R-:W-:-:S03]  /*83d0*/  LEA.HI.X.SX32 R27, R25, R2, 0x1, P2 ;  /* 0x00000002191b7211 */ /* 0x002fc600010f0eff */
[----:B------:R-:W4:Y:S04]  /*83e0*/  LDL.LU R52, [R1+0xac] ;  /* 0x0000ac0001347983 */ /* 0x000f280000300800 */
[----:B------:R0:W-:Y:S04]  /*83f0*/  STS.U8 [R53+UR6+0x1100], R61 ;  /* 0x0011003d35007988 */ /* 0x0001e80008000006 */
[----:B0-----:R-:W4:Y:S04]  /*8400*/  LDL.LU R61, [R1+0xb8] ;  /* 0x0000b800013d7983 */ /* 0x001f280000300800 */
[----:B------:R-:W-:Y:S04]  /*8410*/  STL [R1+0x2e8], R26 ;  /* 0x0002e81a01007387 */ /* 0x000fe80000100800 */
[----:B------:R-:W-:Y:S04]  /*8420*/  STL [R1+0x2e4], R27 ;  /* 0x0002e41b01007387 */ /* 0x000fe80000100800 */
[----:B------:R0:W-:Y:S04]  /*8430*/  STS.U8 [R53+UR6+0x1500], R74 ;  /* 0x0015004a35007988 */ /* 0x0001e80008000006 */
[----:B------:R-:W4:Y:S04]  /*8440*/  LDL.LU R60, [R1+0xb0] ;  /* 0x0000b000013c7983 */ /* 0x000f280000300800 */
[----:B0-----:R-:W4:Y:S01]  /*8450*/  LDL.LU R74, [R1+0x94] ;  /* 0x00009400014a7983 */ /* 0x001f220000300800 */
[----:B------:R-:W-:Y:S01]  /*8460*/  PRMT R31, RZ, 0x7610, R31 ;  /* 0x00007610ff1f7816 */ /* 0x000fe2000000001f */
[----:B------:R-:W-:-:S05]  /*8470*/  VIADD R25, R20, 0xffffff89 ;  /* 0xffffff8914197836 */ /* 0x000fca0000000000 */
[----:B------:R0:W4:Y:S01]  /*8480*/  @!P0 LDG.E.U8 R31, desc[UR14][R26.64] ;  /* 0x0000000e1a1f8981 */ /* 0x000122000c1e1100 */
[----:B------:R-:W-:Y:S01]  /*8490*/  ISETP.GE.U32.AND P0, PT, R25, 0x7fffff0a, PT ;  /* 0x7fffff0a1900780c */ /* 0x000fe20003f06070 */
[----:B------:R-:W-:Y:S01]  /*84a0*/  IMAD R25, R28, 0x76, RZ ;  /* 0x000000761c197824 */ /* 0x000fe200078e02ff */
[----:B------:R-:W-:-:S04]  /*84b0*/  PRMT R30, RZ, 0x7610, R30 ;  /* 0x00007610ff1e7816 */ /* 0x000fc8000000001e */
[----:B0-----:R-:W-:-:S04]  /*84c0*/  IADD3 R26, P2, PT, R25, R0, RZ ;  /* 0x00000000191a7210 */ /* 0x001fc80007f5e0ff */
[----:B------:R-:W-:Y:S01]  /*84d0*/  LEA.HI.X.SX32 R27, R25, R2, 0x1, P2 ;  /* 0x00000002191b7211 */ /* 0x000fe200010f0eff */
[----:B------:R-:W-:-:S04]  /*84e0*/  VIADD R25, R20, 0xffffff81 ;  /* 0xffffff8114197836 */ /* 0x000fc80000000000 */
[----:B------:R0:W4:Y:S01]  /*84f0*/  @!P0 LDG.E.U8 R30, desc[UR14][R26.64] ;  /* 0x0000000e1a1e8981 */ /* 0x000122000c1e1100 */
[----:B------:R-:W-:Y:S01]  /*8500*/  ISETP.GE.U32.AND P0, PT, R25, 0x7fffff02, PT ;  /* 0x7fffff021900780c */ /* 0x000fe20003f06070 */
[----:B------:R-:W-:Y:S02]  /*8510*/  IMAD R25, R28, 0x7e, RZ ;  /* 0x0000007e1c197824 */ /* 0x000fe400078e02ff */
[----:B------:R0:W-:Y:S04]  /*8520*/  STL [R1+0x300], R26 ;  /* 0x0003001a01007387 */ /* 0x0001e80000100800 */
[----:B------:R1:W-:Y:S04]  /*8530*/  STS.U8 [R53+UR6+0x1900], R50 ;  /* 0x0019003235007988 */ /* 0x0003e80008000006 */
[----:B------:R1:W-:Y:S01]  /*8540*/  STS.U8 [R53+UR6+0x1d00], R51 ;  /* 0x001d003335007988 */ /* 0x0003e20008000006 */
[----:B0-----:R-:W-:-:S03]  /*8550*/  IADD3 R26, P2, PT, R25, R0, RZ ;  /* 0x00000000191a7210 */ /* 0x001fc60007f5e0ff */
[----:B------:R-:W-:Y:S04]  /*8560*/  STL [R1+0x2fc], R27 ;  /* 0x0002fc1b01007387 */ /* 0x000fe80000100800 */
[----:B---3--:R0:W-:Y:S04]  /*8570*/  STS.U8 [R53+UR6+0x2100], R44 ;  /* 0x0021002c35007988 */ /* 0x0081e80008000006 */
[----:B-1----:R-:W3:Y:S04]  /*8580*/  LDL.LU R50, [R1+0xa8] ;  /* 0x0000a80001327983 */ /* 0x002ee80000300800 */
[----:B------:R-:W3:Y:S01]  /*8590*/  LDL.LU R51, [R1+0x9c] ;  /* 0x00009c0001337983 */ /* 0x000ee20000300800 */
[----:B0-----:R-:W-:-:S02]  /*85a0*/  LEA.HI.X.SX32 R44, R25, R2, 0x1, P2 ;  /* 0x00000002192c7211 */ /* 0x001fc400010f0eff */
[----:B------:R-:W-:Y:S01]  /*85b0*/  PRMT R27, RZ, 0x7610, R27 ;  /* 0x00007610ff1b7816 */ /* 0x000fe2000000001b */
[----:B------:R-:W-:Y:S01]  /*85c0*/  VIADD R25, R20, 0xfffffff8 ;  /* 0xfffffff814197836 */ /* 0x000fe20000000000 */
[----:B------:R-:W-:Y:S01]  /*85d0*/  PRMT R49, RZ, 0x7610, R49 ;  /* 0x00007610ff317816 */ /* 0x000fe20000000031 */
[----:B--2---:R0:W-:Y:S04]  /*85e0*/  STS.U8 [R53+UR6+0x2500], R65 ;  /* 0x0025004135007988 */ /* 0x0041e80008000006 */
[----:B0-----:R-:W2:Y:S04]  /*85f0*/  LDL.LU R65, [R1+0x8c] ;  /* 0x00008c0001417983 */ /* 0x001ea80000300800 */
[----:B----4-:R0:W-:Y:S04]  /*8600*/  STS.U8 [R53+UR6+0x2900], R45 ;  /* 0x0029002d35007988 */ /* 0x0101e80008000006 */
[----:B------:R-:W-:Y:S04]  /*8610*/  STL [R1+0x318], R26 ;  /* 0x0003181a01007387 */ /* 0x000fe80000100800 */
[----:B------:R1:W-:Y:S01]  /*8620*/  STL [R1+0x314], R44 ;  /* 0x0003142c01007387 */ /* 0x0003e20000100800 */
[----:B0-----:R-:W-:-:S02]  /*8630*/  @!P0 IMAD.MOV.U32 R45, RZ, RZ, R44 ;  /* 0x000000ffff2d8224 */ /* 0x001fc400078e002c */
[----:B-1----:R-:W-:Y:S02]  /*8640*/  @!P0 IMAD.MOV.U32 R44, RZ, RZ, R26 ;  /* 0x000000ffff2c8224 */ /* 0x002fe400078e001a */
[----:B------:R-:W-:-:S03]  /*8650*/  IMAD R26, R28, 0x7, RZ ;  /* 0x000000071c1a7824 */ /* 0x000fc600078e02ff */
[----:B------:R0:W4:Y:S01]  /*8660*/  @!P0 LDG.E.U8 R27, desc[UR14][R44.64] ;  /* 0x0000000e2c1b8981 */ /* 0x000122000c1e1100 */
[----:B------:R-:W-:Y:S02]  /*8670*/  ISETP.GE.U32.AND P0, PT, R25, 0x7fffff79, PT ;  /* 0x7fffff791900780c */ /* 0x000fe40003f06070 */
[----:B------:R-:W-:-:S04]  /*8680*/  IADD3 R25, P2, PT, R26, R0, RZ ;  /* 0x000000001a197210 */ /* 0x000fc80007f5e0ff */
[----:B------:R-:W-:Y:S01]  /*8690*/  LEA.HI.X.SX32 R26, R26, R2, 0x1, P2 ;  /* 0x000000021a1a7211 */ /* 0x000fe200010f0eff */
[----:B------:R1:W-:Y:S04]  /*86a0*/  STS.U8 [R53+UR6+0x2d00], R52 ;  /* 0x002d003435007988 */ /* 0x0003e80008000006 */
[----:B------:R1:W-:Y:S02]  /*86b0*/  STS.U8 [R53+UR6+0x3100], R61 ;  /* 0x0031003d35007988 */ /* 0x0003e40008000006 */
[----:B0-----:R-:W-:Y:S02]  /*86c0*/  @!P0 IMAD.MOV.U32 R44, RZ, RZ, R25 ;  /* 0x000000ffff2c8224 */ /* 0x001fe400078e0019 */
[----:B------:R-:W-:Y:S01]  /*86d0*/  @!P0 IMAD.MOV.U32 R45, RZ, RZ, R26 ;  /* 0x000000ffff2d8224 */ /* 0x000fe200078e001a */
[----:B------:R-:W-:Y:S04]  /*86e0*/  STS.U8 [R53+UR6+0x3500], R60 ;  /* 0x0035003c35007988 */ /* 0x000fe80008000006 */
[----:B-1----:R-:W2:Y:S04]  /*86f0*/  LDL.LU R52, [R1+0x88] ;  /* 0x0000880001347983 */ /* 0x002ea80000300800 */
[----:B------:R-:W2:Y:S04]  /*8700*/  LDL.LU R61, [R1+0x80] ;  /* 0x00008000013d7983 */ /* 0x000ea80000300800 */
[----:B------:R0:W-:Y:S04]  /*8710*/  STS.U8 [R53+UR6+0x3900], R74 ;  /* 0x0039004a35007988 */ /* 0x0001e80008000006 */
[----:B------:R1:W2:Y:S04]  /*8720*/  @!P0 LDG.E.U8 R49, desc[UR14][R44.64] ;  /* 0x0000000e2c318981 */ /* 0x0002a8000c1e1100 */
[----:B0-----:R-:W2:Y:S04]  /*8730*/  LDL.LU R53, [R1+0x7c] ;  /* 0x00007c0001357983 */ /* 0x001ea80000300800 */
[----:B------:R-:W2:Y:S04]  /*8740*/  LDL.LU R60, [R1+0x74] ;  /* 0x00007400013c7983 */ /* 0x000ea80000300800 */
[----:B------:R-:W2:Y:S04]  /*8750*/  LDL.LU R74, [R1+0x70] ;  /* 0x00007000014a7983 */ /* 0x000ea80000300800 */
[----:B------:R-:W2:Y:S01]  /*8760*/  LDL.LU R45, [R1+0xa4] ;  /* 0x0000a400012d7983 */ /* 0x000ea20000300800 */
[----:B-1----:R-:W-:-:S05]  /*8770*/  LOP3.LUT R44, R68, 0x20, RZ, 0x3c, !PT ;  /* 0x00000020442c7812 */ /* 0x002fca00078e3cff */
[----:B---3--:R0:W-:Y:S02]  /*8780*/  STS.U8 [R44+UR6+0x3d00], R50 ;  /* 0x003d00322c007988 */ /* 0x0081e40008000006 */
[----:B0-----:R-:W-:Y:S01]  /*8790*/  VIADD R44, R20, 0xfffffff0 ;  /* 0xfffffff0142c7836 */ /* 0x001fe20000000000 */
[----:B------:R-:W-:-:S04]  /*87a0*/  LOP3.LUT R50, R68, 0x30, RZ, 0x3c, !PT ;  /* 0x0000003044327812 */ /* 0x000fc800078e3cff */
[----:B------:R-:W-:Y:S01]  /*87b0*/  ISETP.GE.U32.AND P0, PT, R44, 0x7fffff71, PT ;  /* 0x7fffff712c00780c */ /* 0x000fe20003f06070 */
[----:B------:R-:W-:Y:S01]  /*87c0*/  IMAD R44, R28, 0xf, RZ ;  /* 0x0000000f1c2c7824 */ /* 0x000fe200078e02ff */
[----:B------:R-:W-:Y:S01]  /*87d0*/  PRMT R48, RZ, 0x7610, R48 ;  /* 0x00007610ff307816 */ /* 0x000fe20000000030 */
[----:B--2---:R0:W-:Y:S04]  /*87e0*/  STS.U8 [R50+UR6+0x180], R45 ;  /* 0x0001802d32007988 */ /* 0x0041e80008000006 */
[----:B------:R1:W-:Y:S01]  /*87f0*/  STS.U8 [R50+UR6+0x580], R51 ;  /* 0x0005803332007988 */ /* 0x0003e20008000006 */
[----:B0-----:R-:W-:-:S04]  /*8800*/  IADD3 R45, P2, PT, R44, R0, RZ ;  /* 0x000000002c2d7210 */ /* 0x001fc80007f5e0ff */
[----:B-1----:R-:W-:Y:S01]  /*8810*/  LEA.HI.X.SX32 R51, R44, R2, 0x1, P2 ;  /* 0x000000022c337211 */ /* 0x002fe200010f0eff */
[----:B------:R0:W-:Y:S01]  /*8820*/  STL [R1+0x34], R45 ;  /* 0x0000342d01007387 */ /* 0x0001e20000100800 */
[----:B------:R-:W-:-:S03]  /*8830*/  @!P0 IMAD.MOV.U32 R44, RZ, RZ, R45 ;  /* 0x000000ffff2c8224 */ /* 0x000fc600078e002d */
[----:B------:R1:W-:Y:S01]  /*8840*/  STL [R1+0x1c], R51 ;  /* 0x00001c3301007387 */ /* 0x0003e20000100800 */
[----:B0-----:R-:W-:-:S03]  /*8850*/  @!P0 IMAD.MOV.U32 R45, RZ, RZ, R51 ;  /* 0x000000ffff2d8224 */ /* 0x001fc600078e0033 */
[----:B------:R0:W-:Y:S04]  /*8860*/  STS.U8 [R50+UR6+0x980], R65 ;  /* 0x0009804132007988 */ /* 0x0001e80008000006 */
[----:B-1----:R-:W2:Y:S04]  /*8870*/  LDL.LU R51, [R1+0x68] ;  /* 0x0000680001337983 */ /* 0x002ea80000300800 */
[----:B------:R1:W3:Y:S04]  /*8880*/  @!P0 LDG.E.U8 R48, desc[UR14][R44.64] ;  /* 0x0000000e2c308981 */ /* 0x0002e8000c1e1100 */
[----:B0-----:R-:W2:Y:S04]  /*8890*/  LDL.LU R65, [R1+0x54] ;  /* 0x0000540001417983 */ /* 0x001ea80000300800 */
[----:B------:R-:W2:Y:S01]  /*88a0*/  LDL.LU R45, [R1+0x90] ;  /* 0x00009000012d7983 */ /* 0x000ea20000300800 */
[----:B-1----:R-:W-:-:S05]  /*88b0*/  VIADD R44, R20, 0xffffffe8 ;  /* 0xffffffe8142c7836 */ /* 0x002fca0000000000 */
[----:B------:R-:W-:Y:S01]  /*88c0*/  ISETP.GE.U32.AND P0, PT, R44, 0x7fffff69, PT ;  /* 0x7fffff692c00780c */ /* 0x000fe20003f06070 */
[----:B------:R-:W-:Y:S01]  /*88d0*/  IMAD R44, R28, 0x17, RZ ;  /* 0x000000171c2c7824 */ /* 0x000fe200078e02ff */
[----:B------:R-:W-:Y:S02]  /*88e0*/  PRMT R47, RZ, 0x7610, R47 ;  /* 0x00007610ff2f7816 */ /* 0x000fe4000000002f */
[----:B------:R-:W-:Y:S01]  /*88f0*/  PRMT R46, RZ, 0x7610, R46 ;  /* 0x00007610ff2e7816 */ /* 0x000fe2000000002e */
[----:B--2---:R0:W-:Y:S04]  /*8900*/  STS.U8 [R50+UR6+0xd80], R45 ;  /* 0x000d802d32007988 */ /* 0x0041e80008000006 */
[----:B------:R1:W-:Y:S01]  /*8910*/  STS.U8 [R50+UR6+0x1180], R52 ;  /* 0x0011803432007988 */ /* 0x0003e20008000006 */
[----:B0-----:R-:W-:-:S04]  /*8920*/  IADD3 R45, P2, PT, R44, R0, RZ ;  /* 0x000000002c2d7210 */ /* 0x001fc80007f5e0ff */
[----:B-1----:R-:W-:Y:S01]  /*8930*/  LEA.HI.X.SX32 R52, R44, R2, 0x1, P2 ;  /* 0x000000022c347211 */ /* 0x002fe200010f0eff */
[----:B------:R0:W-:Y:S01]  /*8940*/  STL [R1+0x11c], R45 ;  /* 0x00011c2d01007387 */ /* 0x0001e20000100800 */
[----:B------:R-:W-:-:S03]  /*8950*/  @!P0 IMAD.MOV.U32 R44, RZ, RZ, R45 ;  /* 0x000000ffff2c8224 */ /* 0x000fc600078e002d */
[----:B0-----:R-:W-:-:S05]  /*8960*/  @!P0 IMAD.MOV.U32 R45, RZ, RZ, R52 ;  /* 0x000000ffff2d8224 */ /* 0x001fca00078e0034 */
[----:B------:R0:W2:Y:S02]  /*8970*/  @!P0 LDG.E.U8 R47, desc[UR14][R44.64] ;  /* 0x0000000e2c2f8981 */ /* 0x0000a4000c1e1100 */
[----:B0-----:R-:W-:-:S05]  /*8980*/  VIADD R44, R20, 0xffffffe0 ;  /* 0xffffffe0142c7836 */ /* 0x001fca0000000000 */
[----:B------:R-:W-:Y:S01]  /*8990*/  ISETP.GE.U32.AND P0, PT, R44, 0x7fffff61, PT ;  /* 0x7fffff612c00780c */ /* 0x000fe20003f06070 */
[----:B------:R-:W-:Y:S01]  /*89a0*/  IMAD R44, R28, 0x1f, RZ ;  /* 0x0000001f1c2c7824 */ /* 0x000fe200078e02ff */
[----:B------:R0:W-:Y:S04]  /*89b0*/  STL [R1+0x118], R52 ;  /* 0x0001183401007387 */ /* 0x0001e80000100800 */
[C---:B------:R-:W-:Y:S01]  /*89c0*/  IADD3 R45, P2, PT, R44.reuse, R0, RZ ;  /* 0x000000002c2d7210 */ /* 0x040fe20007f5e0ff */
[----:B------:R1:W-:Y:S04]  /*89d0*/  STS.U8 [R50+UR6+0x1580], R61 ;  /* 0x0015803d32007988 */ /* 0x0003e80008000006 */
[----:B------:R-:W-:Y:S01]  /*89e0*/  STS.U8 [R50+UR6+0x1980], R53 ;  /* 0x0019803532007988 */ /* 0x000fe20008000006 */
[----:B0-----:R-:W-:Y:S01]  /*89f0*/  LEA.HI.X.SX32 R52, R44, R2, 0x1, P2 ;  /* 0x000000022c347211 */ /* 0x001fe200010f0eff */
[----:B------:R-:W-:-:S02]  /*8a00*/  @!P0 IMAD.MOV.U32 R44, RZ, RZ, R45 ;  /* 0x000000ffff2c8224 */ /* 0x000fc400078e002d */
[----:B------:R0:W-:Y:S04]  /*8a10*/  STS.U8 [R50+UR6+0x1d80], R60 ;  /* 0x001d803c32007988 */ /* 0x0001e80008000006 */
[----:B-1----:R-:W2:Y:S04]  /*8a20*/  LDL.LU R61, [R1+0x38] ;  /* 0x00003800013d7983 */ /* 0x002ea80000300800 */
[----:B0-----:R-:W2:Y:S04]  /*8a30*/  LDL.LU R60, [R1+0x50] ;  /* 0x00005000013c7983 */ /* 0x001ea80000300800 */
[----:B------:R0:W-:Y:S04]  /*8a40*/  STL [R1+0x15c], R45 ;  /* 0x00015c2d01007387 */ /* 0x0001e80000100800 */
[----:B------:R1:W-:Y:S01]  /*8a50*/  STL [R1+0x158], R52 ;  /* 0x0001583401007387 */ /* 0x0003e20000100800 */
[----:B0-----:R-:W-:-:S03]  /*8a60*/  @!P0 IMAD.MOV.U32 R45, RZ, RZ, R52 ;  /* 0x000000ffff2d8224 */ /* 0x001fc600078e0034 */
[----:B------:R0:W-:Y:S04]  /*8a70*/  STS.U8 [R50+UR6+0x2180], R74 ;  /* 0x0021804a32007988 */ /* 0x0001e80008000006 */
[----:B-1----:R-:W2:Y:S04]  /*8a80*/  LDL.LU R52, [R1+0x5c] ;  /* 0x00005c0001347983 */ /* 0x002ea80000300800 */
[----:B------:R-:W2:Y:S04]  /*8a90*/  LDL.LU R53, [R1+0x44] ;  /* 0x0000440001357983 */ /* 0x000ea80000300800 */
[----:B0-----:R-:W2:Y:S04]  /*8aa0*/  LDL.LU R74, [R1+0x28] ;  /* 0x00002800014a7983 */ /* 0x001ea80000300800 */
[----:B------:R0:W2:Y:S04]  /*8ab0*/  @!P0 LDG.E.U8 R46, desc[UR14][R44.64] ;  /* 0x0000000e2c2e8981 */ /* 0x0000a8000c1e1100 */
[----:B------:R-:W2:Y:S01]  /*8ac0*/  LDL.LU R44, [R1+0x78] ;  /* 0x00007800012c7983 */ /* 0x000ea20000300800 */
[----:B0-----:R-:W-:-:S03]  /*8ad0*/  PRMT R45, RZ, 0x7610, R45 ;  /* 0x00007610ff2d7816 */ /* 0x001fc6000000002d */
[----:B--2---:R0:W-:Y:S02]  /*8ae0*/  STS.U8 [R50+UR6+0x2580], R44 ;  /* 0x0025802c32007988 */ /* 0x0041e40008000006 */
[----:B0-----:R-:W-:Y:S02]  /*8af0*/  VIADD R44, R20, 0xffffffd8 ;  /* 0xffffffd8142c7836 */ /* 0x001fe40000000000 */
[----:B------:R-:W-:Y:S03]  /*8b00*/  STS.U8 [R50+UR6+0x2980], R51 ;  /* 0x0029803332007988 */ /* 0x000fe60008000006 */
[----:B------:R-:W-:Y:S01]  /*8b10*/  ISETP.GE.U32.AND P0, PT, R44, 0x7fffff59, PT ;  /* 0x7fffff592c00780c */ /* 0x000fe20003f06070 */
[----:B------:R-:W-:Y:S01]  /*8b20*/  IMAD R44, R28, 0x27, RZ ;  /* 0x000000271c2c7824 */ /* 0x000fe200078e02ff */
[----:B------:R0:W-:Y:S04]  /*8b30*/  STS.U8 [R50+UR6+0x2d80], R65 ;  /* 0x002d804132007988 */ /* 0x0001e80008000006 */
[C---:B0-----:R-:W-:Y:S01]  /*8b40*/  IADD3 R50, P2, PT, R44.reuse, R0, RZ ;  /* 0x000000002c327210 */ /* 0x041fe20007f5e0ff */
[----:B------:R-:W2:Y:S03]  /*8b50*/  LDL.LU R65, [R1+0x18] ;  /* 0x0000180001417983 */ /* 0x000ea60000300800 */
[----:B------:R-:W-:Y:S01]  /*8b60*/  LEA.HI.X.SX32 R51, R44, R2, 0x1, P2 ;  /* 0x000000022c337211 */ /* 0x000fe200010f0eff */
[----:B------:R0:W-:Y:S04]  /*8b70*/  STL [R1+0x19c], R50 ;  /* 0x00019c3201007387 */ /* 0x0001e80000100800 */
[----:B------:R1:W-:Y:S04]  /*8b80*/  STL [R1+0x198], R51 ;  /* 0x0001983301007387 */ /* 0x0003e80000100800 */
[----:B------:R0:W2:Y:S04]  /*8b90*/  @!P0 LDG.E.U8 R45, desc[UR14][R50.64] ;  /* 0x0000000e322d8981 */ /* 0x0000a8000c1e1100 */
[----:B0-----:R-:W2:Y:S04]  /*8ba0*/  LDL.LU R50, [R1+0x64] ;  /* 0x0000640001327983 */ /* 0x001ea80000300800 */
[----:B-1----:R-:W3:Y:S01]  /*8bb0*/  LDL.LU R51, [R1+0x60] ;  /* 0x0000600001337983 */ /* 0x002ee20000300800 */
[----:B------:R-:W-:-:S05]  /*8bc0*/  LOP3.LUT R44, R68, 0x30, RZ, 0x3c, !PT ;  /* 0x00000030442c7812 */ /* 0x000fca00078e3cff */
[----:B--2---:R-:W-:Y:S04]  /*8bd0*/  STS.U8 [R44+UR6+0x3180], R50 ;  /* 0x003180322c007988 */ /* 0x004fe80008000006 */
[----:B---3--:R-:W-:Y:S04]  /*8be0*/  STS.U8 [R44+UR6+0x3580], R51 ;  /* 0x003580332c007988 */ /* 0x008fe80008000006 */
[----:B------:R0:W-:Y:S02]  /*8bf0*/  STS.U8 [R44+UR6+0x3980], R61 ;  /* 0x0039803d2c007988 */ /* 0x0001e40008000006 */
[----:B0-----:R-:W-:-:S02]  /*8c00*/  VIADD R44, R20, 0xffffffd0 ;  /* 0xffffffd0142c7836 */ /* 0x001fc40000000000 */
[----:B------:R-:W2:Y:S03]  /*8c10*/  LDL.LU R61, [R1+0x20] ;  /* 0x00002000013d7983 */ /* 0x000ea60000300800 */
[----:B------:R-:W-:Y:S01]  /*8c20*/  ISETP.GE.U32.AND P0, PT, R44, 0x7fffff51, PT ;  /* 0x7fffff512c00780c */ /* 0x000fe20003f06070 */
[----:B------:R-:W-:-:S05]  /*8c30*/  IMAD R44, R28, 0x2f, RZ ;  /* 0x0000002f1c2c7824 */ /* 0x000fca00078e02ff */
[----:B------:R-:W-:-:S04]  /*8c40*/  IADD3 R50, P2, PT, R44, R0, RZ ;  /* 0x000000002c327210 */ /* 0x000fc80007f5e0ff */
[----:B------:R-:W-:Y:S02]  /*8c50*/  LEA.HI.X.SX32 R51, R44, R2, 0x1, P2 ;  /* 0x000000022c337211 */ /* 0x000fe400010f0eff */
[----:B------:R-:W-:Y:S01]  /*8c60*/  PRMT R44, RZ, 0x7610, R44 ;  /* 0x00007610ff2c7816 */ /* 0x000fe2000000002c */
[----:B------:R0:W-:Y:S05]  /*8c70*/  STL [R1+0x1f4], R50 ;  /* 0x0001f43201007387 */ /* 0x0001ea0000100800 */
[----:B------:R0:W3:Y:S02]  /*8c80*/  @!P0 LDG.E.U8 R44, desc[UR14][R50.64] ;  /* 0x0000000e322c8981 */ /* 0x0000e4000c1e1100 */
[----:B0-----:R-:W-:-:S05]  /*8c90*/  LOP3.LUT R50, R68, 0x30, RZ, 0x3c, !PT ;  /* 0x0000003044327812 */ /* 0x001fca00078e3cff */
[----:B------:R0:W-:Y:S02]  /*8ca0*/  STS.U8 [R50+UR6+0x3d80], R60 ;  /* 0x003d803c32007988 */ /* 0x0001e40008000006 */
[----:B0-----:R-:W-:Y:S01]  /*8cb0*/  VIADD R50, R20, 0xffffffc8 ;  /* 0xffffffc814327836 */ /* 0x001fe20000000000 */
[----:B------:R-:W-:-:S04]  /*8cc0*/  LOP3.LUT R60, R68, 0x40, RZ, 0x3c, !PT ;  /* 0x00000040443c7812 */ /* 0x000fc800078e3cff */
[----:B------:R-:W-:Y:S01]  /*8cd0*/  ISETP.GE.U32.AND P0, PT, R50, 0x7fffff49, PT ;  /* 0x7fffff493200780c */ /* 0x000fe20003f06070 */
[----:B------:R-:W-:Y:S01]  /*8ce0*/  IMAD R50, R28, 0x37, RZ ;  /* 0x000000371c327824 */ /* 0x000fe200078e02ff */
[----:B------:R0:W-:Y:S04]  /*8cf0*/  STS.U8 [R60+UR6+0x200], R52 ;  /* 0x000200343c007988 */ /* 0x0001e80008000006 */
[----:B------:R1:W-:Y:S01]  /*8d00*/  STS.U8 [R60+UR6+0x600], R53 ;  /* 0x000600353c007988 */ /* 0x0003e20008000006 */
[----:B0-----:R-:W-:-:S03]  /*8d10*/  IADD3 R52, P2, PT, R50, R0, RZ ;  /* 0x0000000032347210 */ /* 0x001fc60007f5e0ff */
[----:B------:R0:W-:Y:S01]  /*8d20*/  STL [R1+0x1f0], R51 ;  /* 0x0001f03301007387 */ /* 0x0001e20000100800 */
[----:B-1----:R-:W-:Y:S02]  /*8d30*/  LEA.HI.X.SX32 R53, R50, R2, 0x1, P2 ;  /* 0x0000000232357211 */ /* 0x002fe400010f0eff */
[----:B------:R-:W-:Y:S01]  /*8d40*/  PRMT R50, RZ, 0x7610, R50 ;  /* 0x00007610ff327816 */ /* 0x000fe20000000032 */
[----:B------:R1:W-:Y:S04]  /*8d50*/  STS.U8 [R60+UR6+0xa00], R74 ;  /* 0x000a004a3c007988 */ /* 0x0003e80008000006 */
[----:B0-----:R-:W2:Y:S04]  /*8d60*/  LDL.LU R51, [R1+0x48] ;  /* 0x0000480001337983 */ /* 0x001ea80000300800 */
[----:B------:R0:W2:Y:S04]  /*8d70*/  @!P0 LDG.E.U8 R50, desc[UR14][R52.64] ;  /* 0x0000000e34328981 */ /* 0x0000a8000c1e1100 */
[----:B-1----:R-:W2:Y:S04]  /*8d80*/  LDL.LU R74, [R1+0x30] ;  /* 0x00003000014a7983 */ /* 0x002ea80000300800 */
[----:B------:R-:W-:Y:S04]  /*8d90*/  STL [R1+0x234], R52 ;  /* 0x0002343401007387 */ /* 0x000fe80000100800 */
[----:B------:R1:W-:Y:S04]  /*8da0*/  STL [R1+0x230], R53 ;  /* 0x0002303501007387 */ /* 0x0003e80000100800 */
[----:B-1----:R-:W2:Y:S01]  /*8db0*/  LDL.LU R53, [R1+0x4c] ;  /* 0x00004c0001357983 */ /* 0x002ea20000300800 */
[----:B------:R-:W-:-:S03]  /*8dc0*/  PRMT R59, RZ, 0x7610, R59 ;  /* 0x00007610ff3b7816 */ /* 0x000fc6000000003b */
[----:B--2---:R-:W-:Y:S04]  /*8dd0*/  STS.U8 [R60+UR6+0xe00], R53 ;  /* 0x000e00353c007988 */ /* 0x004fe80008000006 */
[----:B------:R1:W-:Y:S02]  /*8de0*/  STS.U8 [R60+UR6+0x1200], R51 ;  /* 0x001200333c007988 */ /* 0x0003e40008000006 */
[----:B-1----:R-:W-:-:S05]  /*8df0*/  VIADD R51, R20, 0xffffffc0 ;  /* 0xffffffc014337836 */ /* 0x002fca0000000000 */
[----:B------:R-:W-:Y:S01]  /*8e00*/  ISETP.GE.U32.AND P0, PT, R51, 0x7fffff41, PT ;  /* 0x7fffff413300780c */ /* 0x000fe20003f06070 */
[----:B------:R-:W-:-:S05]  /*8e10*/  IMAD R51, R28, 0x3f, RZ ;  /* 0x0000003f1c337824 */ /* 0x000fca00078e02ff */
[C---:B0-----:R-:W-:Y:S01]  /*8e20*/  IADD3 R52, P2, PT, R51.reuse, R0, RZ ;  /* 0x0000000033347210 */ /* 0x041fe20007f5e0ff */
[----:B------:R0:W-:Y:S03]  /*8e30*/  STS.U8 [R60+UR6+0x1600], R65 ;  /* 0x001600413c007988 */ /* 0x0001e60008000006 */
[----:B------:R-:W-:-:S05]  /*8e40*/  LEA.HI.X.SX32 R53, R51, R2, 0x1, P2 ;  /* 0x0000000233357211 */ /* 0x000fca00010f0eff */
[----:B------:R1:W2:Y:S04]  /*8e50*/  @!P0 LDG.E.U8 R59, desc[UR14][R52.64] ;  /* 0x0000000e343b8981 */ /* 0x0002a8000c1e1100 */
[----:B0-----:R-:W2:Y:S04]  /*8e60*/  LDL.LU R65, [R1+0x3c] ;  /* 0x00003c0001417983 */ /* 0x001ea80000300800 */
[----:B------:R-:W2:Y:S04]  /*8e70*/  LDL.LU R51, [R1+0x24] ;  /* 0x0000240001337983 */ /* 0x000ea80000300800 */
[----:B------:R-:W-:Y:S04]  /*8e80*/  STL [R1+0x260], R52 ;  /* 0x0002603401007387 */ /* 0x000fe80000100800 */
[----:B------:R0:W-:Y:S04]  /*8e90*/  STL [R1+0x25c], R53 ;  /* 0x00025c3501007387 */ /* 0x0001e80000100800 */
[----:B0-----:R-:W2:Y:S01]  /*8ea0*/  LDL.LU R53, [R1+0x40] ;  /* 0x0000400001357983 */ /* 0x001ea20000300800 */
[----:B------:R-:W-:-:S03]  /*8eb0*/  PRMT R58, RZ, 0x7610, R58 ;  /* 0x00007610ff3a7816 */ /* 0x000fc6000000003a */
[----:B--2---:R-:W-:Y:S04]  /*8ec0*/  STS.U8 [R60+UR6+0x1a00], R53 ;  /* 0x001a00353c007988 */ /* 0x004fe80008000006 */
[----:B------:R0:W-:Y:S02]  /*8ed0*/  STS.U8 [R60+UR6+0x1e00], R51 ;  /* 0x001e00333c007988 */ /* 0x0001e40008000006 */
[----:B0-----:R-:W-:-:S05]  /*8ee0*/  VIADD R51, R20, 0xffffffb8 ;  /* 0xffffffb814337836 */ /* 0x001fca0000000000 */
[----:B------:R-:W-:Y:S01]  /*8ef0*/  ISETP.GE.U32.AND P0, PT, R51, 0x7fffff39, PT ;  /* 0x7fffff393300780c */ /* 0x000fe20003f06070 */
[----:B------:R-:W-:Y:S01]  /*8f00*/  IMAD R51, R28, 0x47, RZ ;  /* 0x000000471c337824 */ /* 0x000fe200078e02ff */
[----:B------:R0:W-:Y:S04]  /*8f10*/  STS.U8 [R60+UR6+0x2200], R61 ;  /* 0x0022003d3c007988 */ /* 0x0001e80008000006 */
[----:B-1----:R-:W-:-:S04]  /*8f20*/  IADD3 R52, P2, PT, R51, R0, RZ ;  /* 0x0000000033347210 */ /* 0x002fc80007f5e0ff */
[----:B------:R-:W-:Y:S01]  /*8f30*/  LEA.HI.X.SX32 R53, R51, R2, 0x1, P2 ;  /* 0x0000000233357211 */ /* 0x000fe200010f0eff */
[----:B0-----:R-:W2:Y:S04]  /*8f40*/  LDL.LU R60, [R1+0x10] ;  /* 0x00001000013c7983 */ /* 0x001ea80000300800 */
[----:B------:R-:W2:Y:S04]  /*8f50*/  LDL.LU R61, [R1+0x2c] ;  /* 0x00002c00013d7983 */ /* 0x000ea80000300800 */
[----:B------:R-:W2:Y:S04]  /*8f60*/  LDL.LU R51, [R1+0x4] ;  /* 0x0000040001337983 */ /* 0x000ea80000300800 */
[----:B------:R0:W-:Y:S04]  /*8f70*/  STL [R1+0x278], R52 ;  /* 0x0002783401007387 */ /* 0x0001e80000100800 */
[----:B------:R1:W-:Y:S04]  /*8f80*/  STL [R1+0x274], R53 ;  /* 0x0002743501007387 */ /* 0x0003e80000100800 */
[----:B------:R1:W2:Y:S04]  /*8f90*/  @!P0 LDG.E.U8 R58, desc[UR14][R52.64] ;  /* 0x0000000e343a8981 */ /* 0x0002a8000c1e1100 */
[----:B0-----:R-:W2:Y:S01]  /*8fa0*/  LDL.LU R52, [R1+0x14] ;  /* 0x0000140001347983 */ /* 0x001ea20000300800 */
[----:B-1----:R-:W-:-:S05]  /*8fb0*/  LOP3.LUT R53, R68, 0x40, RZ, 0x3c, !PT ;  /* 0x0000004044357812 */ /* 0x002fca00078e3cff */
[----:B------:R0:W-:Y:S01]  /*8fc0*/  STS.U8 [R53+UR6+0x2600], R74 ;  /* 0x0026004a35007988 */ /* 0x0001e20008000006 */
[----:B------:R-:W-:-:S03]  /*8fd0*/  PRMT R57, RZ, 0x7610, R57 ;  /* 0x00007610ff397816 */ /* 0x000fc60000000039 */
[----:B0-----:R-:W5:Y:S04]  /*8fe0*/  LDL.LU R74, [R1+0x638] ;  /* 0x00063800014a7983 */ /* 0x001f680000300800 */
[----:B--2---:R-:W-:Y:S04]  /*8ff0*/  STS.U8 [R53+UR6+0x2a00], R52 ;  /* 0x002a003435007988 */ /* 0x004fe80008000006 */
[----:B------:R0:W-:Y:S02]  /*9000*/  STS.U8 [R53+UR6+0x2e00], R51 ;  /* 0x002e003335007988 */ /* 0x0001e40008000006 */
[----:B0-----:R-:W-:-:S05]  /*9010*/  VIADD R51, R20, 0xffffffb0 ;  /* 0xffffffb014337836 */ /* 0x001fca0000000000 */
[----:B------:R-:W-:Y:S01]  /*9020*/  ISETP.GE.U32.AND P0, PT, R51, 0x7fffff31, PT ;  /* 0x7fffff313300780c */ /* 0x000fe20003f06070 */
[----:B------:R-:W-:-:S05]  /*9030*/  IMAD R51, R28, 0x4f, RZ ;  /* 0x0000004f1c337824 */ /* 0x000fca00078e02ff */
[----:B------:R-:W-:-:S04]  /*9040*/  IADD3 R52, P2, PT, R51, R0, RZ ;  /* 0x0000000033347210 */ /* 0x000fc80007f5e0ff */
[----:B------:R-:W-:Y:S02]  /*9050*/  LEA.HI.X.SX32 R53, R51, R2, 0x1, P2 ;  /* 0x0000000233357211 */ /* 0x000fe400010f0eff */
[----:B------:R-:W2:Y:S04]  /*9060*/  LDL.LU R51, [R1] ;  /* 0x0000000001337983 */ /* 0x000ea80000300800 */
[----:B------:R0:W-:Y:S04]  /*9070*/  STL [R1+0x290], R52 ;  /* 0x0002903401007387 */ /* 0x0001e80000100800 */
[----:B------:R1:W-:Y:S04]  /*9080*/  STL [R1+0x28c], R53 ;  /* 0x00028c3501007387 */ /* 0x0003e80000100800 */
[----:B------:R1:W2:Y:S04]  /*9090*/  @!P0 LDG.E.U8 R57, desc[UR14][R52.64] ;  /* 0x0000000e34398981 */ /* 0x0002a8000c1e1100 */
[----:B0-----:R-:W2:Y:S01]  /*90a0*/  LDL.LU R52, [R1+0xc] ;  /* 0x00000c0001347983 */ /* 0x001ea20000300800 */
[----:B-1----:R-:W-:-:S05]  /*90b0*/  LOP3.LUT R53, R68, 0x40, RZ, 0x3c, !PT ;  /* 0x0000004044357812 */ /* 0x002fca00078e3cff */
[----:B------:R0:W-:Y:S01]  /*90c0*/  STS.U8 [R53+UR6+0x3200], R65 ;  /* 0x0032004135007988 */ /* 0x0001e20008000006 */
[----:B------:R-:W-:Y:S02]  /*90d0*/  PRMT R56, RZ, 0x7610, R56 ;  /* 0x00007610ff387816 */ /* 0x000fe40000000038 */
[----:B------:R-:W-:Y:S01]  /*90e0*/  PRMT R55, RZ, 0x7610, R55 ;  /* 0x00007610ff377816 */ /* 0x000fe20000000037 */
[----:B0-----:R-:W5:Y:S01]  /*90f0*/  LDL.LU R65, [R1+0x634] ;  /* 0x0006340001417983 */ /* 0x001f620000300800 */
[----:B------:R-:W-:-:S03]  /*9100*/  PRMT R54, RZ, 0x7610, R54 ;  /* 0x00007610ff367816 */ /* 0x000fc60000000036 */
[----:B--2---:R-:W-:Y:S04]  /*9110*/  STS.U8 [R53+UR6+0x3600], R52 ;  /* 0x0036003435007988 */ /* 0x004fe80008000006 */
[----:B------:R0:W-:Y:S02]  /*9120*/  STS.U8 [R53+UR6+0x3a00], R51 ;  /* 0x003a003335007988 */ /* 0x0001e40008000006 */
[----:B0-----:R-:W-:-:S05]  /*9130*/  VIADD R51, R20, 0xffffffa8 ;  /* 0xffffffa814337836 */ /* 0x001fca0000000000 */
[----:B------:R-:W-:Y:S01]  /*9140*/  ISETP.GE.U32.AND P0, PT, R51, 0x7fffff29, PT ;  /* 0x7fffff293300780c */ /* 0x000fe20003f06070 */
[----:B------:R-:W-:-:S05]  /*9150*/  IMAD R51, R28, 0x57, RZ ;  /* 0x000000571c337824 */ /* 0x000fca00078e02ff */
[----:B------:R-:W-:-:S04]  /*9160*/  IADD3 R52, P2, PT, R51, R0, RZ ;  /* 0x0000000033347210 */ /* 0x000fc80007f5e0ff */
[----:B------:R-:W-:Y:S02]  /*9170*/  LEA.HI.X.SX32 R53, R51, R2, 0x1, P2 ;  /* 0x0000000233357211 */ /* 0x000fe400010f0eff */
[----:B------:R-:W-:-:S03]  /*9180*/  LOP3.LUT R51, R68, 0x40, RZ, 0x3c, !PT ;  /* 0x0000004044337812 */ /* 0x000fc600078e3cff */
[----:B------:R0:W2:Y:S04]  /*9190*/  @!P0 LDG.E.U8 R56, desc[UR14][R52.64] ;  /* 0x0000000e34388981 */ /* 0x0000a8000c1e1100 */
[----:B------:R1:W-:Y:S02]  /*91a0*/  STS.U8 [R51+UR6+0x3e00], R60 ;  /* 0x003e003c33007988 */ /* 0x0003e40008000006 */
[----:B-1----:R-:W-:-:S05]  /*91b0*/  LOP3.LUT R51, R68, 0x50, RZ, 0x3c, !PT ;  /* 0x0000005044337812 */ /* 0x002fca00078e3cff */
[----:B------:R-:W-:Y:S04]  /*91c0*/  STS.U8 [R51+UR6+0x280], R61 ;  /* 0x0002803d33007988 */ /* 0x000fe80008000006 */
[----:B------:R-:W-:Y:S04]  /*91d0*/  STS.U8 [R51+UR6+0x680], R21 ;  /* 0x0006801533007988 */ /* 0x000fe80008000006 */
[----:B------:R1:W-:Y:S02]  /*91e0*/  STS.U8 [R51+UR6+0xa80], R91 ;  /* 0x000a805b33007988 */ /* 0x0003e40008000006 */
[----:B-1----:R-:W-:-:S05]  /*91f0*/  VIADD R51, R20, 0xffffffa0 ;  /* 0xffffffa014337836 */ /* 0x002fca0000000000 */
[----:B------:R-:W-:Y:S01]  /*9200*/  ISETP.GE.U32.AND P0, PT, R51, 0x7fffff21, PT ;  /* 0x7fffff213300780c */ /* 0x000fe20003f06070 */
[----:B------:R-:W-:Y:S01]  /*9210*/  IMAD R51, R28, 0x5f, RZ ;  /* 0x0000005f1c337824 */ /* 0x000fe200078e02ff */
[----:B------:R0:W-:Y:S04]  /*9220*/  STL [R1+0x2a8], R52 ;  /* 0x0002a83401007387 */ /* 0x0001e80000100800 */
[----:B------:R1:W-:Y:S04]  /*9230*/  STL [R1+0x2a4], R53 ;  /* 0x0002a43501007387 */ /* 0x0003e80000100800 */
[----:B------:R-:W5:Y:S01]  /*9240*/  LDL.LU R21, [R1+0x630] ;  /* 0x0006300001157983 */ /* 0x000f620000300800 */
[----:B0-----:R-:W-:-:S04]  /*9250*/  IADD3 R52, P2, PT, R51, R0, RZ ;  /* 0x0000000033347210 */ /* 0x001fc80007f5e0ff */
[----:B-1----:R-:W-:Y:S01]  /*9260*/  LEA.HI.X.SX32 R53, R51, R2, 0x1, P2 ;  /* 0x0000000233357211 */ /* 0x002fe200010f0eff */
[----:B------:R-:W-:-:S04]  /*9270*/  VIADD R51, R20, 0xffffff98 ;  /* 0xffffff9814337836 */ /* 0x000fc80000000000 */
[----:B------:R0:W2:Y:S01]  /*9280*/  @!P0 LDG.E.U8 R55, desc[UR14][R52.64] ;  /* 0x0000000e34378981 */ /* 0x0000a2000c1e1100 */
[----:B------:R-:W-:Y:S01]  /*9290*/  ISETP.GE.U32.AND P0, PT, R51, 0x7fffff19, PT ;  /* 0x7fffff193300780c */ /* 0x000fe20003f06070 */
[----:B------:R-:W-:Y:S02]  /*92a0*/  IMAD R51, R28, 0x67, RZ ;  /* 0x000000671c337824 */ /* 0x000fe400078e02ff */
[----:B------:R0:W-:Y:S04]  /*92b0*/  STL [R1+0x2c0], R52 ;  /* 0x0002c03401007387 */ /* 0x0001e80000100800 */
[----:B------:R1:W-:Y:S01]  /*92c0*/  STL [R1+0x2bc], R53 ;  /* 0x0002bc3501007387 */ /* 0x0003e20000100800 */
[----:B0-----:R-:W-:-:S04]  /*92d0*/  IADD3 R52, P2, PT, R51, R0, RZ ;  /* 0x0000000033347210 */ /* 0x001fc80007f5e0ff */
[----:B-1----:R-:W-:Y:S01]  /*92e0*/  LEA.HI.X.SX32 R53, R51, R2, 0x1, P2 ;  /* 0x0000000233357211 */ /* 0x002fe200010f0eff */
[----:B------:R-:W-:Y:S01]  /*92f0*/  VIADD R51, R20, 0xffffff90 ;  /* 0xffffff9014337836 */ /* 0x000fe20000000000 */
[----:B------:R-:W-:-:S03]  /*9300*/  LOP3.LUT R91, R68, 0x50, RZ, 0x3c, !PT ;  /* 0x00000050445b7812 */ /* 0x000fc600078e3cff */
[----:B------:R0:W2:Y:S01]  /*9310*/  @!P0 LDG.E.U8 R54, desc[UR14][R52.64] ;  /* 0x0000000e34368981 */ /* 0x0000a2000c1e1100 */
[----:B------:R-:W-:Y:S01]  /*9320*/  ISETP.GE.U32.AND P0, PT, R51, 0x7fffff11, PT ;  /* 0x7fffff113300780c */ /* 0x000fe20003f06070 */
[----:B------:R-:W-:Y:S02]  /*9330*/  IMAD R51, R28, 0x6f, RZ ;  /* 0x0000006f1c337824 */ /* 0x000fe400078e02ff */
[----:B------:R1:W-:Y:S03]  /*9340*/  STS.U8 [R91+UR6+0xe80], R22 ;  /* 0x000e80165b007988 */ /* 0x0003e60008000006 */
[C---:B------:R-:W-:Y:S01]  /*9350*/  IADD3 R60, P2, PT, R51.reuse, R0, RZ ;  /* 0x00000000333c7210 */ /* 0x040fe20007f5e0ff */
[----:B------:R0:W-:Y:S04]  /*9360*/  STS.U8 [R91+UR6+0x1280], R29 ;  /* 0x0012801d5b007988 */ /* 0x0001e80008000006 */
[----:B-1----:R-:W5:Y:S04]  /*9370*/  LDL.LU R22, [R1+0x62c] ;  /* 0x00062c0001167983 */ /* 0x002f680000300800 */
[----:B0-----:R-:W2:Y:S01]  /*9380*/  LDL.LU R29, [R1+0x628] ;  /* 0x00062800011d7983 */ /* 0x001ea20000300800 */
[----:B------:R-:W-:-:S03]  /*9390*/  LEA.HI.X.SX32 R61, R51, R2, 0x1, P2 ;  /* 0x00000002333d7211 */ /* 0x000fc600010f0eff */
[----:B------:R-:W-:Y:S01]  /*93a0*/  STL [R1+0x2d8], R52 ;  /* 0x0002d83401007387 */ /* 0x000fe20000100800 */
[----:B------:R-:W-:-:S03]  /*93b0*/  VIADD R51, R20, 0xffffff88 ;  /* 0xffffff8814337836 */ /* 0x000fc60000000000 */
[----:B------:R0:W-:Y:S02]  /*93c0*/  STL [R1+0x2d4], R53 ;  /* 0x0002d43501007387 */ /* 0x0001e40000100800 */
[----:B0-----:R-:W-:Y:S02]  /*93d0*/  PRMT R53, RZ, 0x7610, R53 ;  /* 0x00007610ff357816 */ /* 0x001fe40000000035 */
[----:B------:R-:W-:Y:S04]  /*93e0*/  STS.U8 [R91+UR6+0x1680], R83 ;  /* 0x001680535b007988 */ /* 0x000fe80008000006 */
[----:B------:R0:W2:Y:S01]  /*93f0*/  @!P0 LDG.E.U8 R53, desc[UR14][R60.64] ;  /* 0x0000000e3c358981 */ /* 0x0000a2000c1e1100 */
[----:B------:R-:W-:Y:S01]  /*9400*/  ISETP.GE.U32.AND P0, PT, R51, 0x7fffff09, PT ;  /* 0x7fffff093300780c */ /* 0x000fe20003f06070 */
[----:B------:R-:W-:-:S02]  /*9410*/  IMAD R51, R28, 0x77, RZ ;  /* 0x000000771c337824 */ /* 0x000fc400078e02ff */
[----:B------:R-:W-:Y:S04]  /*9420*/  STS.U8 [R91+UR6+0x1a80], R81 ;  /* 0x001a80515b007988 */ /* 0x000fe80008000006 */
[----:B------:R-:W-:Y:S04]  /*9430*/  STS.U8 [R91+UR6+0x1e80], R80 ;  /* 0x001e80505b007988 */ /* 0x000fe80008000006 */
[----:B------:R1:W-:Y:S01]  /*9440*/  STS.U8 [R91+UR6+0x2280], R79 ;  /* 0x0022804f5b007988 */ /* 0x0003e20008000006 */
[----:B------:R-:W-:Y:S02]  /*9450*/  PRMT R52, RZ, 0x7610, R52 ;  /* 0x00007610ff347816 */ /* 0x000fe40000000034 */
[C---:B-1----:R-:W-:Y:S01]  /*9460*/  IADD3 R79, P2, PT, R51.reuse, R0, RZ ;  /* 0x00000000334f7210 */ /* 0x042fe20007f5e0ff */
[----:B------:R0:W-:Y:S03]  /*9470*/  STL [R1+0x2f0], R60 ;  /* 0x0002f03c01007387 */ /* 0x0001e60000100800 */
[----:B------:R-:W-:Y:S01]  /*9480*/  LEA.HI.X.SX32 R80, R51, R2, 0x1, P2 ;  /* 0x0000000233507211 */ /* 0x000fe200010f0eff */
[----:B------:R1:W-:Y:S01]  /*9490*/  STL [R1+0x2ec], R61 ;  /* 0x0002ec3d01007387 */ /* 0x0003e20000100800 */
[----:B------:R-:W-:-:S02]  /*94a0*/  VIADD R51, R20, 0xffffff80 ;  /* 0xffffff8014337836 */ /* 0x000fc40000000000 */
[----:B0-----:R-:W-:Y:S02]  /*94b0*/  @!P0 IMAD.MOV.U32 R60, RZ, RZ, R79 ;  /* 0x000000ffff3c8224 */ /* 0x001fe400078e004f */
[----:B-1----:R-:W-:-:S05]  /*94c0*/  @!P0 IMAD.MOV.U32 R61, RZ, RZ, R80 ;  /* 0x000000ffff3d8224 */ /* 0x002fca00078e0050 */
[----:B------:R0:W2:Y:S01]  /*94d0*/  @!P0 LDG.E.U8 R52, desc[UR14][R60.64] ;  /* 0x0000000e3c348981 */ /* 0x0000a2000c1e1100 */
[----:B------:R-:W-:Y:S01]  /*94e0*/  ISETP.GE.U32.AND P0, PT, R51, 0x7fffff01, PT ;  /* 0x7fffff013300780c */ /* 0x000fe20003f06070 */
[----:B------:R-:W-:-:S05]  /*94f0*/  IMAD R51, R28, 0x7f, RZ ;  /* 0x0000007f1c337824 */ /* 0x000fca00078e02ff */
[C---:B------:R-:W-:Y:S01]  /*9500*/  IADD3 R20, P2, PT, R51.reuse, R0, RZ ;  /* 0x0000000033147210 */ /* 0x040fe20007f5e0ff */
[----:B------:R-:W-:Y:S03]  /*9510*/  STL [R1+0x308], R79 ;  /* 0x0003084f01007387 */ /* 0x000fe60000100800 */
[----:B0-----:R-:W-:Y:S01]  /*9520*/  LEA.HI.X.SX32 R60, R51, R2, 0x1, P2 ;  /* 0x00000002333c7211 */ /* 0x001fe200010f0eff */
[----:B------:R-:W-:Y:S01]  /*9530*/  STL [R1+0x304], R80 ;  /* 0x0003045001007387 */ /* 0x000fe20000100800 */
[----:B------:R-:W-:-:S03]  /*9540*/  PRMT R51, RZ, 0x7610, R51 ;  /* 0x00007610ff337816 */ /* 0x000fc60000000033 */
[----:B------:R-:W-:Y:S01]  /*9550*/  STL [R1+0x320], R20 ;  /* 0x0003201401007387 */ /* 0x000fe20000100800 */
[----:B------:R-:W-:-:S03]  /*9560*/  @!P0 IMAD.MOV.U32 R61, RZ, RZ, R60 ;  /* 0x000000ffff3d8224 */ /* 0x000fc600078e003c */
[----:B------:R0:W-:Y:S02]  /*9570*/  STL [R1+0x31c], R60 ;  /* 0x00031c3c01007387 */ /* 0x0001e40000100800 */
[----:B0-----:R-:W-:-:S05]  /*9580*/  @!P0 IMAD.MOV.U32 R60, RZ, RZ, R20 ;  /* 0x000000ffff3c8224 */ /* 0x001fca00078e0014 */
[----:B------:R0:W2:Y:S04]  /*9590*/  @!P0 LDG.E.U8 R51, desc[UR14][R60.64] ;  /* 0x0000000e3c338981 */ /* 0x0000a8000c1e1100 */
[----:B------:R-:W-:Y:S04]  /*95a0*/  STS.U8 [R91+UR6+0x2680], R78 ;  /* 0x0026804e5b007988 */ /* 0x000fe80008000006 */
[----:B------:R-:W-:Y:S04]  /*95b0*/  STS.U8 [R91+UR6+0x2a80], R77 ;  /* 0x002a804d5b007988 */ /* 0x000fe80008000006 */
[----:B------:R1:W-:Y:S04]  /*95c0*/  STS.U8 [R91+UR6+0x2e80], R76 ;  /* 0x002e804c5b007988 */ /* 0x0003e80008000006 */
[----:B------:R-:W-:Y:S04]  /*95d0*/  STS.U8 [R91+UR6+0x3280], R75 ;  /* 0x0032804b5b007988 */ /* 0x000fe80008000006 */
[----:B------:R-:W-:Y:S01]  /*95e0*/  STS.U8 [R91+UR6+0x3680], R73 ;  /* 0x003680495b007988 */ /* 0x000fe20008000006 */
[----:B-1----:R-:W-:-:S03]  /*95f0*/  LOP3.LUT R76, R68, 0x60, RZ, 0x3c, !PT ;  /* 0x00000060444c7812 */ /* 0x002fc600078e3cff */
[----:B------:R1:W-:Y:S04]  /*9600*/  STS.U8 [R91+UR6+0x3a80], R64 ;  /* 0x003a80405b007988 */ /* 0x0003e80008000006 */
[----:B------:R-:W-:Y:S04]  /*9610*/  STS.U8 [R91+UR6+0x3e80], R63 ;  /* 0x003e803f5b007988 */ /* 0x000fe80008000006 */
[----:B------:R-:W-:Y:S04]  /*9620*/  STS.U8 [R76+UR6+0x300], R62 ;  /* 0x0003003e4c007988 */ /* 0x000fe80008000006 */
[----:B------:R-:W-:Y:S04]  /*9630*/  STS.U8 [R76+UR6+0x700], R43 ;  /* 0x0007002b4c007988 */ /* 0x000fe80008000006 */
[----:B------:R-:W-:Y:S04]  /*9640*/  STS.U8 [R76+UR6+0xb00], R42 ;  /* 0x000b002a4c007988 */ /* 0x000fe80008000006 */
[----:B------:R-:W-:Y:S04]  /*9650*/  STS.U8 [R76+UR6+0xf00], R41 ;  /* 0x000f00294c007988 */ /* 0x000fe80008000006 */
[----:B------:R-:W-:Y:S04]  /*9660*/  STS.U8 [R76+UR6+0x1300], R40 ;  /* 0x001300284c007988 */ /* 0x000fe80008000006 */
[----:B------:R-:W-:Y:S04]  /*9670*/  STS.U8 [R76+UR6+0x1700], R39 ;  /* 0x001700274c007988 */ /* 0x000fe80008000006 */
[----:B------:R-:W-:Y:S04]  /*9680*/  STS.U8 [R76+UR6+0x1b00], R38 ;  /* 0x001b00264c007988 */ /* 0x000fe80008000006 */
[----:B------:R-:W-:Y:S01]  /*9690*/  STS.U8 [R76+UR6+0x1f00], R37 ;  /* 0x001f00254c007988 */ /* 0x000fe20008000006 */
[----:B-1----:R-:W-:-:S03]  /*96a0*/  LOP3.LUT R64, R68, 0x70, RZ, 0x3c, !PT ;  /* 0x0000007044407812 */ /* 0x002fc600078e3cff */
[----:B------:R-:W-:Y:S04]  /*96b0*/  STS.U8 [R76+UR6+0x2300], R36 ;  /* 0x002300244c007988 */ /* 0x000fe80008000006 */
[----:B------:R-:W-:Y:S04]  /*96c0*/  STS.U8 [R76+UR6+0x2700], R35 ;  /* 0x002700234c007988 */ /* 0x000fe80008000006 */
[----:B------:R-:W-:Y:S04]  /*96d0*/  STS.U8 [R76+UR6+0x2b00], R34 ;  /* 0x002b00224c007988 */ /* 0x000fe80008000006 */
[----:B------:R-:W-:Y:S04]  /*96e0*/  STS.U8 [R76+UR6+0x2f00], R33 ;  /* 0x002f00214c007988 */ /* 0x000fe80008000006 */
[----:B------:R1:W-:Y:S04]  /*96f0*/  STS.U8 [R76+UR6+0x3300], R32 ;  /* 0x003300204c007988 */ /* 0x0003e80008000006 */
[----:B------:R-:W-:Y:S04]  /*9700*/  STS.U8 [R76+UR6+0x3700], R31 ;  /* 0x0037001f4c007988 */ /* 0x000fe80008000006 */
[----:B------:R-:W-:Y:S04]  /*9710*/  STS.U8 [R76+UR6+0x3b00], R30 ;  /* 0x003b001e4c007988 */ /* 0x000fe80008000006 */
[----:B----4-:R-:W-:Y:S04]  /*9720*/  STS.U8 [R76+UR6+0x3f00], R27 ;  /* 0x003f001b4c007988 */ /* 0x010fe80008000006 */
[----:B------:R-:W-:Y:S04]  /*9730*/  STS.U8 [R64+UR6+0x380], R49 ;  /* 0x0003803140007988 */ /* 0x000fe80008000006 */
[----:B------:R-:W-:Y:S01]  /*9740*/  STS.U8 [R64+UR6+0x780], R48 ;  /* 0x0007803040007988 */ /* 0x000fe20008000006 */
[----:B-1----:R-:W-:-:S03]  /*9750*/  IMAD R32, R18, UR4, RZ ;  /* 0x0000000412207c24 */ /* 0x002fc6000f8e02ff */
[----:B------:R-:W-:Y:S04]  /*9760*/  STS.U8 [R64+UR6+0xb80], R47 ;  /* 0x000b802f40007988 */ /* 0x000fe80008000006 */
[----:B------:R-:W-:Y:S04]  /*9770*/  STS.U8 [R64+UR6+0xf80], R46 ;  /* 0x000f802e40007988 */ /* 0x000fe80008000006 */
[----:B------:R1:W-:Y:S04]  /*9780*/  STS.U8 [R64+UR6+0x1380], R45 ;  /* 0x0013802d40007988 */ /* 0x0003e80008000006 */
[----:B---3--:R3:W-:Y:S01]  /*9790*/  STS.U8 [R64+UR6+0x1780], R44 ;  /* 0x0017802c40007988 */ /* 0x0087e20008000006 */
[----:B------:R-:W-:-:S03]  /*97a0*/  IMAD R35, R15, UR4, RZ ;  /* 0x000000040f237c24 */ /* 0x000fc6000f8e02ff */
[----:B------:R-:W-:Y:S01]  /*97b0*/  STS.U8 [R64+UR6+0x1b80], R50 ;  /* 0x001b803240007988 */ /* 0x000fe20008000006 */
[----:B------:R-:W-:-:S03]  /*97c0*/  IMAD R37, R13, UR4, RZ ;  /* 0x000000040d257c24 */ /* 0x000fc6000f8e02ff */
[----:B------:R-:W-:Y:S01]  /*97d0*/  STS.U8 [R64+UR6+0x1f80], R59 ;  /* 0x001f803b40007988 */ /* 0x000fe20008000006 */
[----:B------:R-:W-:-:S03]  /*97e0*/  IMAD R36, R14, UR4, RZ ;  /* 0x000000040e247c24 */ /* 0x000fc6000f8e02ff */
[----:B------:R-:W-:Y:S04]  /*97f0*/  STS.U8 [R64+UR6+0x2380], R58 ;  /* 0x0023803a40007988 */ /* 0x000fe80008000006 */
[----:B------:R-:W-:Y:S04]  /*9800*/  STS.U8 [R64+UR6+0x2780], R57 ;  /* 0x0027803940007988 */ /* 0x000fe80008000006 */
[----:B--2---:R-:W-:Y:S01]  /*9810*/  STS.U8 [R64+UR6+0x2b80], R56 ;  /* 0x002b803840007988 */ /* 0x004fe20008000006 */
[----:B------:R-:W-:Y:S02]  /*9820*/  IMAD R41, R9, UR4, RZ ;  /* 0x0000000409297c24 */ /* 0x000fe4000f8e02ff */
[----:B-1----:R-:W-:-:S02]  /*9830*/  IMAD R45, R93, UR5, RZ ;  /* 0x000000055d2d7c24 */ /* 0x002fc4000f8e02ff */
[----:B------:R-:W-:Y:S02]  /*9840*/  IMAD R42, R8, UR4, RZ ;  /* 0x00000004082a7c24 */ /* 0x000fe4000f8e02ff */
[----:B------:R-:W-:Y:S02]  /*9850*/  IMAD R40, R10, UR4, RZ ;  /* 0x000000040a287c24 */ /* 0x000fe4000f8e02ff */
[----:B------:R-:W-:Y:S02]  /*9860*/  IMAD R33, R17, UR4, RZ ;  /* 0x0000000411217c24 */ /* 0x000fe4000f8e02ff */
[----:B---3--:R-:W-:Y:S02]  /*9870*/  IMAD R44, R6, UR4, RZ ;  /* 0x00000004062c7c24 */ /* 0x008fe4000f8e02ff */
[----:B------:R-:W-:Y:S01]  /*9880*/  IMAD R62, R3, UR28, RZ ;  /* 0x0000001c033e7c24 */ /* 0x000fe2000f8e02ff */
[----:B------:R-:W-:Y:S01]  /*9890*/  STS.U8 [R64+UR6+0x2f80], R55 ;  /* 0x002f803740007988 */ /* 0x000fe20008000006 */
[----:B------:R-:W-:-:S02]  /*98a0*/  IMAD R38, R12, UR4, RZ ;  /* 0x000000040c267c24 */ /* 0x000fc4000f8e02ff */
[----:B------:R-:W-:Y:S02]  /*98b0*/  IMAD R47, R90, UR10, RZ ;  /* 0x0000000a5a2f7c24 */ /* 0x000fe4000f8e02ff */
[----:B------:R-:W-:Y:S02]  /*98c0*/  IMAD R31, R19, UR4, RZ ;  /* 0x00000004131f7c24 */ /* 0x000fe4000f8e02ff */
[----:B------:R-:W-:Y:S02]  /*98d0*/  IMAD R34, R16, UR4, RZ ;  /* 0x0000000410227c24 */ /* 0x000fe4000f8e02ff */
[----:B------:R-:W-:Y:S01]  /*98e0*/  IMAD R48, R89, UR11, RZ ;  /* 0x0000000b59307c24 */ /* 0x000fe2000f8e02ff */
[----:B------:R1:W-:Y:S01]  /*98f0*/  STS.U8 [R64+UR6+0x3380], R54 ;  /* 0x0033803640007988 */ /* 0x0003e20008000006 */
[----:B------:R-:W-:-:S05]  /*9900*/  IMAD R27, R68, R29, RZ ;  /* 0x0000001d441b7224 */ /* 0x000fca00078e02ff */
[----:B------:R-:W-:Y:S01]  /*9910*/  IADD3 R30, P0, PT, R27, UR22, RZ ;  /* 0x000000161b1e7c10 */ /* 0x000fe2000ff1e0ff */
[----:B------:R-:W-:Y:S01]  /*9920*/  IMAD R39, R11, UR4, RZ ;  /* 0x000000040b277c24 */ /* 0x000fe2000f8e02ff */
[----:B------:R-:W2:Y:S02]  /*9930*/  LDCU UR22, c[0x0][0x3b0] ;  /* 0x00007600ff1677ac */ /* 0x000ea40008000800 */
[----:B------:R-:W-:Y:S02]  /*9940*/  LEA.HI.X.SX32 R27, R27, UR23, 0x1, P0 ;  /* 0x000000171b1b7c11 */ /* 0x000fe400080f0eff */
[-C--:B------:R-:W-:Y:S01]  /*9950*/  IADD3 R15, P2, PT, R32, R30.reuse, RZ ;  /* 0x0000001e200f7210 */ /* 0x080fe20007f5e0ff */
[----:B------:R-:W-:Y:S01]  /*9960*/  IMAD R46, R92, UR9, RZ ;  /* 0x000000095c2e7c24 */ /* 0x000fe2000f8e02ff */
[-C--:B------:R-:W-:Y:S01]  /*9970*/  IADD3 R93, P3, PT, R36, R30.reuse, RZ ;  /* 0x0000001e245d7210 */ /* 0x080fe20007f7e0ff */
[----:B0-----:R-:W-:Y:S01]  /*9980*/  IMAD R60, R5, UR26, RZ ;  /* 0x0000001a053c7c24 */ /* 0x001fe2000f8e02ff */
[-C--:B------:R-:W-:Y:S01]  /*9990*/  LEA.HI.X.SX32 R32, R32, R27.reuse, 0x1, P2 ;  /* 0x0000001b20207211 */ /* 0x080fe200010f0eff */
[----:B-1----:R-:W-:Y:S01]  /*99a0*/  IMAD R54, R72, UR20, RZ ;  /* 0x0000001448367c24 */ /* 0x002fe2000f8e02ff */
[----:B------:R-:W-:Y:S01]  /*99b0*/  LEA.HI.X.SX32 R36, R36, R27, 0x1, P3 ;  /* 0x0000001b24247211 */ /* 0x000fe200018f0eff */
[----:B------:R-:W-:Y:S01]  /*99c0*/  IMAD R61, R4, UR27, RZ ;  /* 0x0000001b043d7c24 */ /* 0x000fe2000f8e02ff */
[----:B------:R0:W-:Y:S01]  /*99d0*/  STS.U8 [R64+UR6+0x3780], R53 ;  /* 0x0037803540007988 */ /* 0x0001e20008000006 */
[-C--:B------:R-:W-:Y:S01]  /*99e0*/  IADD3 R3, P3, PT, R42, R30.reuse, RZ ;  /* 0x0000001e2a037210 */ /* 0x080fe20007f7e0ff */
[----:B------:R-:W-:Y:S01]  /*99f0*/  IMAD R43, R7, UR4, RZ ;  /* 0x00000004072b7c24 */ /* 0x000fe2000f8e02ff */
[-C--:B------:R-:W-:Y:S01]  /*9a00*/  IADD3 R12, P6, PT, R33, R30.reuse, RZ ;  /* 0x0000001e210c7210 */ /* 0x080fe20007fde0ff */
[----:B------:R-:W-:Y:S01]  /*9a10*/  IMAD R57, R69, UR25, RZ ;  /* 0x0000001945397c24 */ /* 0x000fe2000f8e02ff */
[----:B------:R-:W1:Y:S01]  /*9a20*/  LDCU UR23, c[0x0][0x3b0] ;  /* 0x00007600ff1777ac */ /* 0x000e620008000800 */
[----:B0-----:R-:W-:Y:S01]  /*9a30*/  IMAD R53, R84, UR19, RZ ;  /* 0x0000001354357c24 */ /* 0x001fe2000f8e02ff */
[----:B------:R-:W-:-:S02]  /*9a40*/  IADD3 R84, P2, PT, R37, R30, RZ ;  /* 0x0000001e25547210 */ /* 0x000fc40007f5e0ff */
[-C--:B------:R-:W-:Y:S02]  /*9a50*/  LEA.HI.X.SX32 R6, R42, R27.reuse, 0x1, P3 ;  /* 0x0000001b2a067211 */ /* 0x080fe400018f0eff */
[-C--:B------:R-:W-:Y:S02]  /*9a60*/  IADD3 R81, P3, PT, R45, R30.reuse, RZ ;  /* 0x0000001e2d517210 */ /* 0x080fe40007f7e0ff */
[-C--:B------:R-:W-:Y:S02]  /*9a70*/  LEA.HI.X.SX32 R11, R33, R27.reuse, 0x1, P6 ;  /* 0x0000001b210b7211 */ /* 0x080fe400030f0eff */
[-C--:B------:R-:W-:Y:S02]  /*9a80*/  IADD3 R19, P0, PT, R31, R30.reuse, RZ ;  /* 0x0000001e1f137210 */ /* 0x080fe40007f1e0ff */
[----:B------:R-:W-:Y:S02]  /*9a90*/  IADD3 R5, P5, PT, R34, R30, RZ ;  /* 0x0000001e22057210 */ /* 0x000fe40007fbe0ff */
[----:B------:R-:W-:-:S02]  /*9aa0*/  LEA.HI.X.SX32 R83, R45, R27, 0x1, P3 ;  /* 0x0000001b2d537211 */ /* 0x000fc400018f0eff */
[-C--:B------:R-:W-:Y:S02]  /*9ab0*/  IADD3 R73, P6, PT, R38, R30.reuse, RZ ;  /* 0x0000001e26497210 */ /* 0x080fe40007fde0ff */
[-C--:B------:R-:W-:Y:S01]  /*9ac0*/  IADD3 R14, P3, PT, R48, R30.reuse, RZ ;  /* 0x0000001e300e7210 */ /* 0x080fe20007f7e0ff */
[----:B------:R0:W-:Y:S02]  /*9ad0*/  STS.U8 [R64+UR6+0x3b80], R52 ;  /* 0x003b803440007988 */ /* 0x0001e40008000006 */
[----:B0-----:R-:W-:Y:S01]  /*9ae0*/  IMAD R52, R85, UR18, RZ ;  /* 0x0000001255347c24 */ /* 0x001fe2000f8e02ff */
[----:B------:R-:W-:Y:S02]  /*9af0*/  LEA.HI.X.SX32 R85, R37, R27, 0x1, P2 ;  /* 0x0000001b25557211 */ /* 0x000fe400010f0eff */
[----:B------:R-:W-:-:S04]  /*9b00*/  IADD3 R10, P2, PT, R41, R30, RZ ;  /* 0x0000001e290a7210 */ /* 0x000fc80007f5e0ff */
[----:B------:R-:W-:Y:S02]  /*9b10*/  LEA.HI.X.SX32 R9, R41, R27, 0x1, P2 ;  /* 0x0000001b29097211 */ /* 0x000fe400010f0eff */
[----:B------:R-:W-:-:S04]  /*9b20*/  IADD3 R90, P2, PT, R44, R30, RZ ;  /* 0x0000001e2c5a7210 */ /* 0x000fc80007f5e0ff */
[-C--:B------:R-:W-:Y:S02]  /*9b30*/  LEA.HI.X.SX32 R92, R44, R27.reuse, 0x1, P2 ;  /* 0x0000001b2c5c7211 */ /* 0x080fe400010f0eff */
[-C--:B------:R-:W-:Y:S02]  /*9b40*/  IADD3 R33, P2, PT, R47, R30.reuse, RZ ;  /* 0x0000001e2f217210 */ /* 0x080fe40007f5e0ff */
[-C--:B------:R-:W-:Y:S02]  /*9b50*/  LEA.HI.X.SX32 R31, R31, R27.reuse, 0x1, P0 ;  /* 0x0000001b1f1f7211 */ /* 0x080fe400000f0eff */
[-C--:B------:R-:W-:Y:S02]  /*9b60*/  LEA.HI.X.SX32 R8, R34, R27.reuse, 0x1, P5 ;  /* 0x0000001b22087211 */ /* 0x080fe400028f0eff */
[----:B------:R-:W-:Y:S01]  /*9b70*/  LEA.HI.X.SX32 R18, R47, R27, 0x1, P2 ;  /* 0x0000001b2f127211 */ /* 0x000fe200010f0eff */
[----:B------:R0:W-:Y:S01]  /*9b80*/  STS.U8 [R64+UR6+0x3f80], R51 ;  /* 0x003f803340007988 */ /* 0x0001e20008000006 */
[----:B------:R-:W-:-:S02]  /*9b90*/  IADD3 R68, P0, PT, R35, R30, RZ ;  /* 0x0000001e23447210 */ /* 0x000fc40007f1e0ff */
[----:B------:R-:W-:Y:S02]  /*9ba0*/  IADD3 R17, P5, PT, R39, R30, RZ ;  /* 0x0000001e27117210 */ /* 0x000fe40007fbe0ff */
[-C--:B------:R-:W-:Y:S01]  /*9bb0*/  LEA.HI.X.SX32 R75, R38, R27.reuse, 0x1, P6 ;  /* 0x0000001b264b7211 */ /* 0x080fe200030f0eff */
[----:B0-----:R-:W-:Y:S01]  /*9bc0*/  IMAD R51, R86, UR17, RZ ;  /* 0x0000001156337c24 */ /* 0x001fe2000f8e02ff */
[----:B------:R-:W-:-:S04]  /*9bd0*/  LEA.HI.X.SX32 R47, R48, R27, 0x1, P3 ;  /* 0x0000001b302f7211 */ /* 0x000fc800018f0eff */
[-C--:B------:R-:W-:Y:S02]  /*9be0*/  IADD3 R38, P3, PT, R51, R30.reuse, RZ ;  /* 0x0000001e33267210 */ /* 0x080fe40007f7e0ff */
[-C--:B------:R-:W-:Y:S02]  /*9bf0*/  LEA.HI.X.SX32 R4, R35, R27.reuse, 0x1, P0 ;  /* 0x0000001b23047211 */ /* 0x080fe400000f0eff */
[-C--:B------:R-:W-:Y:S02]  /*9c00*/  LEA.HI.X.SX32 R20, R39, R27.reuse, 0x1, P5 ;  /* 0x0000001b27147211 */ /* 0x080fe400028f0eff */
[-C--:B------:R-:W-:Y:S02]  /*9c10*/  IADD3 R13, P0, PT, R40, R30.reuse, RZ ;  /* 0x0000001e280d7210 */ /* 0x080fe40007f1e0ff */
[-C--:B------:R-:W-:Y:S02]  /*9c20*/  LEA.HI.X.SX32 R39, R51, R27.reuse, 0x1, P3 ;  /* 0x0000001b33277211 */ /* 0x080fe400018f0eff */
[----:B------:R-:W-:Y:S01]  /*9c30*/  IADD3 R69, P3, PT, R54, R30, RZ ;  /* 0x0000001e36457210 */ /* 0x000fe20007f7e0ff */
[----:B------:R-:W0:Y:S01]  /*9c40*/  S2R R34, SR_TID.X ;  /* 0x0000000000227919 */ /* 0x000e220000002100 */
[----:B------:R-:W-:Y:S01]  /*9c50*/  IMAD R56, R70, UR24, RZ ;  /* 0x0000001846387c24 */ /* 0x000fe2000f8e02ff */
[----:B------:R-:W-:-:S02]  /*9c60*/  LEA.HI.X.SX32 R16, R40, R27, 0x1, P0 ;  /* 0x0000001b28107211 */ /* 0x000fc400000f0eff */
[-C--:B------:R-:W-:Y:S02]  /*9c70*/  IADD3 R40, P0, PT, R43, R30.reuse, RZ ;  /* 0x0000001e2b287210 */ /* 0x080fe40007f1e0ff */
[-C--:B------:R-:W-:Y:S02]  /*9c80*/  LEA.HI.X.SX32 R70, R54, R27.reuse, 0x1, P3 ;  /* 0x0000001b36467211 */ /* 0x080fe400018f0eff */
[----:B------:R-:W3:Y:S01]  /*9c90*/  LDC R54, c[0x0][0x3a0] ;  /* 0x0000e800ff367b82 */ /* 0x000ee20000000800 */
[----:B------:R-:W-:Y:S01]  /*9ca0*/  IMAD R55, R71, UR21, RZ ;  /* 0x0000001547377c24 */ /* 0x000fe2000f8e02ff */
[----:B------:R-:W-:Y:S01]  /*9cb0*/  LEA.HI.X.SX32 R41, R43, R27, 0x1, P0 ;  /* 0x0000001b2b297211 */ /* 0x000fe200000f0eff */
[----:B------:R-:W-:Y:S01]  /*9cc0*/  IMAD R49, R88, UR12, RZ ;  /* 0x0000000c58317c24 */ /* 0x000fe2000f8e02ff */
[----:B------:R-:W-:Y:S01]  /*9cd0*/  IADD3 R71, P0, PT, R46, R30, RZ ;  /* 0x0000001e2e477210 */ /* 0x000fe20007f1e0ff */
[----:B------:R-:W-:-:S03]  /*9ce0*/  IMAD R50, R87, UR13, RZ ;  /* 0x0000000d57327c24 */ /* 0x000fc6000f8e02ff */
[-C--:B------:R-:W-:Y:S02]  /*9cf0*/  LEA.HI.X.SX32 R72, R46, R27.reuse, 0x1, P0 ;  /* 0x0000001b2e487211 */ /* 0x080fe400000f0eff */
[CC--:B------:R-:W-:Y:S02]  /*9d00*/  IADD3 R42, P0, PT, R49.reuse, R30.reuse, RZ ;  /* 0x0000001e312a7210 */ /* 0x0c0fe40007f1e0ff */
[-C--:B------:R-:W-:Y:S02]  /*9d10*/  IADD3 R45, P2, PT, R50, R30.reuse, RZ ;  /* 0x0000001e322d7210 */ /* 0x080fe40007f5e0ff */
[-C--:B------:R-:W-:Y:S02]  /*9d20*/  LEA.HI.X.SX32 R7, R49, R27.reuse, 0x1, P0 ;  /* 0x0000001b31077211 */ /* 0x080fe400000f0eff */
[-C--:B------:R-:W-:Y:S02]  /*9d30*/  IADD3 R88, P0, PT, R52, R30.reuse, RZ ;  /* 0x0000001e34587210 */ /* 0x080fe40007f1e0ff */
[----:B------:R-:W-:Y:S01]  /*9d40*/  LEA.HI.X.SX32 R46, R50, R27, 0x1, P2 ;  /* 0x0000001b322e7211 */ /* 0x000fe200010f0eff */
[----:B--2---:R-:W-:Y:S01]  /*9d50*/  IMAD R58, R67, UR22, RZ ;  /* 0x00000016433a7c24 */ /* 0x004fe2000f8e02ff */
[----:B------:R-:W-:-:S02]  /*9d60*/  IADD3 R79, P2, PT, R53, R30, RZ ;  /* 0x0000001e354f7210 */ /* 0x000fc40007f5e0ff */
[-C--:B------:R-:W-:Y:S02]  /*9d70*/  LEA.HI.X.SX32 R89, R52, R27.reuse, 0x1, P0 ;  /* 0x0000001b34597211 */ /* 0x080fe400000f0eff */
[-C--:B------:R-:W-:Y:S02]  /*9d80*/  IADD3 R50, P0, PT, R55, R30.reuse, RZ ;  /* 0x0000001e37327210 */ /* 0x080fe40007f1e0ff */
[-C--:B------:R-:W-:Y:S01]  /*9d90*/  LEA.HI.X.SX32 R80, R53, R27.reuse, 0x1, P2 ;  /* 0x0000001b35507211 */ /* 0x080fe200010f0eff */
[----:B---3--:R-:W-:Y:S01]  /*9da0*/  VIADD R63, R54, 0x7f ;  /* 0x0000007f363f7836 */ /* 0x008fe20000000000 */
[----:B------:R-:W-:Y:S02]  /*9db0*/  LEA.HI.X.SX32 R53, R55, R27, 0x1, P0 ;  /* 0x0000001b37357211 */ /* 0x000fe400000f0eff */
[----:B------:R-:W-:Y:S02]  /*9dc0*/  IADD3 R43, P0, PT, R58, R30, RZ ;  /* 0x0000001e3a2b7210 */ /* 0x000fe40007f1e0ff */
[----:B0-----:R-:W-:-:S02]  /*9dd0*/  LOP3.LUT R34, R34, 0x7f, RZ, 0xc0, !PT ;  /* 0x0000007f22227812 */ /* 0x001fc400078ec0ff */
[-C--:B------:R-:W-:Y:S02]  /*9de0*/  LEA.HI.X.SX32 R44, R58, R27.reuse, 0x1, P0 ;  /* 0x0000001b3a2c7211 */ /* 0x080fe400000f0eff */
[----:B------:R-:W-:Y:S01]  /*9df0*/  ISETP.GT.AND P0, PT, R63, 0x7f, PT ;  /* 0x0000007f3f00780c */ /* 0x000fe20003f04270 */
[----:B-1----:R-:W-:Y:S01]  /*9e00*/  IMAD R59, R66, UR23, RZ ;  /* 0x00000017423b7c24 */ /* 0x002fe2000f8e02ff */
[----:B------:R-:W-:Y:S02]  /*9e10*/  IADD3 R51, P2, PT, R56, R30, RZ ;  /* 0x0000001e38337210 */ /* 0x000fe40007f5e0ff */
[----:B------:R-:W-:Y:S02]  /*9e20*/  ISETP.LT.AND P0, PT, R34, R54, P0 ;  /* 0x000000362200720c */ /* 0x000fe40000701270 */
[----:B------:R-:W-:Y:S02]  /*9e30*/  IADD3 R48, P3, PT, R57, R30, RZ ;  /* 0x0000001e39307210 */ /* 0x000fe40007f7e0ff */
[----:B------:R-:W-:-:S02]  /*9e40*/  LEA.HI.X.SX32 R52, R56, R27, 0x1, P2 ;  /* 0x0000001b38347211 */ /* 0x000fc400010f0eff */
[-C--:B------:R-:W-:Y:S02]  /*9e50*/  LEA.HI.X.SX32 R49, R57, R27.reuse, 0x1, P3 ;  /* 0x0000001b39317211 */ /* 0x080fe400018f0eff */
[-C--:B------:R-:W-:Y:S02]  /*9e60*/  IADD3 R35, P2, PT, R59, R30.reuse, RZ ;  /* 0x0000001e3b237210 */ /* 0x080fe40007f5e0ff */
[-C--:B------:R-:W-:Y:S02]  /*9e70*/  IADD3 R86, P3, PT, R60, R30.reuse, RZ ;  /* 0x0000001e3c567210 */ /* 0x080fe40007f7e0ff */
[-C--:B------:R-:W-:Y:S02]  /*9e80*/  IADD3 R77, P5, PT, R61, R30.reuse, RZ ;  /* 0x0000001e3d4d7210 */ /* 0x080fe40007fbe0ff */
[----:B------:R-:W-:Y:S02]  /*9e90*/  IADD3 R66, P6, PT, R62, R30, RZ ;  /* 0x0000001e3e427210 */ /* 0x000fe40007fde0ff */
[----:B------:R-:W-:-:S02]  /*9ea0*/  LEA.HI.X.SX32 R37, R59, R27, 0x1, P2 ;  /* 0x0000001b3b257211 */ /* 0x000fc400010f0eff */
[-C--:B------:R-:W-:Y:S02]  /*9eb0*/  LEA.HI.X.SX32 R87, R60, R27.reuse, 0x1, P3 ;  /* 0x0000001b3c577211 */ /* 0x080fe400018f0eff */
[-C--:B------:R-:W-:Y:S02]  /*9ec0*/  LEA.HI.X.SX32 R78, R61, R27.reuse, 0x1, P5 ;  /* 0x0000001b3d4e7211 */ /* 0x080fe400028f0eff */
[----:B------:R-:W-:Y:S01]  /*9ed0*/  LEA.HI.X.SX32 R67, R62, R27, 0x1, P6 ;  /* 0x0000001b3e437211 */ /* 0x000fe200030f0eff */
[----:B------:R-:W-:Y:S01]  /*9ee0*/  @P0 IMAD.MOV.U32 R30, RZ, RZ, R19 ;  /* 0x000000ffff1e0224 */ /* 0x000fe200078e0013 */
[----:B------:R-:W-:-:S06]  /*9ef0*/  PRMT R27, RZ, 0x7610, R27 ;  /* 0x00007610ff1b7816 */ /* 0x000fcc000000001b */
[----:B------:R0:W2:Y:S04]  /*9f00*/  @P0 LDG.E.U8 R27, desc[UR14][R30.64] ;  /* 0x0000000e1e1b0981 */ /* 0x0000a8000c1e1100 */
[----:B------:R-:W-:Y:S04]  /*9f10*/  STL [R1+0x328], R19 ;  /* 0x0003281301007387 */ /* 0x000fe80000100800 */
[----:B------:R1:W-:Y:S01]  /*9f20*/  STL [R1+0x324], R31 ;  /* 0x0003241f01007387 */ /* 0x0003e20000100800 */
[----:B0-----:R-:W-:Y:S02]  /*9f30*/  @P0 IMAD.MOV.U32 R30, RZ, RZ, R17 ;  /* 0x000000ffff1e0224 */ /* 0x001fe400078e0011 */
[----:B-1----:R-:W-:Y:S01]  /*9f40*/  @P0 IMAD.MOV.U32 R31, RZ, RZ, R20 ;  /* 0x000000ffff1f0224 */ /* 0x002fe200078e0014 */
[----:B--2---:R0:W-:Y:S02]  /*9f50*/  STS.U8 [R34+UR6+0x8000], R27 ;  /* 0x0080001b22007988 */ /* 0x0041e40008000006 */
[----:B0-----:R-:W-:-:S06]  /*9f60*/  PRMT R27, RZ, 0x7610, R27 ;  /* 0x00007610ff1b7816 */ /* 0x001fcc000000001b */
[----:B------:R0:W2:Y:S02]  /*9f70*/  @P0 LDG.E.U8 R27, desc[UR14][R30.64] ;  /* 0x0000000e1e1b0981 */ /* 0x0000a4000c1e1100 */
[----:B0-----:R-:W-:Y:S02]  /*9f80*/  @P0 IMAD.MOV.U32 R30, RZ, RZ, R33 ;  /* 0x000000ffff1e0224 */ /* 0x001fe400078e0021 */
[----:B------:R-:W-:Y:S01]  /*9f90*/  @P0 IMAD.MOV.U32 R31, RZ, RZ, R18 ;  /* 0x000000ffff1f0224 */ /* 0x000fe200078e0012 */
        /* <DEDUP_REMOVED lines=8> */
[----:B--2---:R0:W-:Y:S02]  /*a020*/  STS.U8 [R34+UR6+0x8400], R27 ;  /* 0x0084001b22007988 */ /* 0x0041e40008000006 */
[----:B0-----:R-:W-:-:S06]  /*a030*/  PRMT R27, RZ, 0x7610, R27 ;  /* 0x00007610ff1b7816 */ /* 0x001fcc000000001b */
[----:B------:R0:W2:Y:S04]  /*a040*/  @P0 LDG.E.U8 R27, desc[UR14][R30.64] ;  /* 0x0000000e1e1b0981 */ /* 0x0000a8000c1e1100 */
        /* <DEDUP_REMOVED lines=20> */
[----:B------:R1:W-:Y:S02]  /*a190*/  STL [R1+0x3a8], R33 ;  /* 0x0003a82101007387 */ /* 0x0003e40000100800 */
[----:B-1----:R-:W1:Y:S02]  /*a1a0*/  S2R R33, SR_TID.X ;  /* 0x0000000000217919 */ /* 0x002e640000002100 */
        /* <DEDUP_REMOVED lines=10> */
[----:B0-----:R-:W-:-:S03]  /*a250*/  @P0 IMAD.MOV.U32 R30, RZ, RZ, R50 ;  /* 0x000000ffff1e0224 */ /* 0x001fc600078e0032 */
[----:B------:R-:W-:Y:S01]  /*a260*/  STL [R1+0x3c4], R39 ;  /* 0x0003c42701007387 */ /* 0x000fe20000100800 */
[----:B------:R-:W-:-:S03]  /*a270*/  @P0 IMAD.MOV.U32 R31, RZ, RZ, R53 ;  /* 0x000000ffff1f0224 */ /* 0x000fc600078e0035 */
[----:B------:R-:W-:Y:S01]  /*a280*/  STL [R1+0x3d0], R88 ;  /* 0x0003d05801007387 */ /* 0x000fe20000100800 */
[----:B-1----:R-:W-:-:S03]  /*a290*/  LOP3.LUT R33, R33, 0x7f, RZ, 0xc0, !PT ;  /* 0x0000007f21217812 */ /* 0x002fc600078ec0ff */
[----:B------:R-:W-:Y:S04]  /*a2a0*/  STL [R1+0x3d8], R79 ;  /* 0x0003d84f01007387 */ /* 0x000fe80000100800 */
[----:B------:R-:W-:Y:S04]  /*a2b0*/  STL [R1+0x3cc], R89 ;  /* 0x0003cc5901007387 */ /* 0x000fe80000100800 */
[----:B------:R-:W-:Y:S04]  /*a2c0*/  STL [R1+0x3e0], R69 ;  /* 0x0003e04501007387 */ /* 0x000fe80000100800 */
[----:B------:R-:W-:Y:S04]  /*a2d0*/  STL [R1+0x3d4], R80 ;  /* 0x0003d45001007387 */ /* 0x000fe80000100800 */
[----:B------:R-:W-:Y:S04]  /*a2e0*/  STL [R1+0x3dc], R70 ;  /* 0x0003dc4601007387 */ /* 0x000fe80000100800 */
[----:B------:R0:W-:Y:S02]  /*a2f0*/  STL [R1+0x3e8], R50 ;  /* 0x0003e83201007387 */ /* 0x0001e40000100800 */
[----:B0-----:R-:W-:Y:S01]  /*a300*/  LOP3.LUT R50, R33, 0x10, RZ, 0x3c, !PT ;  /* 0x0000001021327812 */ /* 0x001fe200078e3cff */
[----:B------:R-:W-:-:S02]  /*a310*/  @P0 IMAD.MOV.U32 R33, RZ, RZ, R32 ;  /* 0x000000ffff210224 */ /* 0x000fc400078e0020 */
[----:B------:R-:W-:Y:S01]  /*a320*/  @P0 IMAD.MOV.U32 R32, RZ, RZ, R15 ;  /* 0x000000ffff200224 */ /* 0x000fe200078e000f */
[----:B--2---:R0:W-:Y:S02]  /*a330*/  STS.U8 [R34+UR6+0x8800], R27 ;  /* 0x0088001b22007988 */ /* 0x0041e40008000006 */
[----:B0-----:R-:W-:-:S06]  /*a340*/  PRMT R27, RZ, 0x7610, R27 ;  /* 0x00007610ff1b7816 */ /* 0x001fcc000000001b */
[----:B------:R0:W2:Y:S02]  /*a350*/  @P0 LDG.E.U8 R27, desc[UR14][R30.64] ;  /* 0x0000000e1e1b0981 */ /* 0x0000a4000c1e1100 */
[----:B0-----:R-:W-:-:S06]  /*a360*/  PRMT R30, RZ, 0x7610, R30 ;  /* 0x00007610ff1e7816 */ /* 0x001fcc000000001e */
[----:B------:R-:W3:Y:S01]  /*a370*/  @P0 LDG.E.U8 R30, desc[UR14][R32.64] ;  /* 0x0000000e201e0981 */ /* 0x000ee2000c1e1100 */
[----:B------:R-:W-:-:S03]  /*a380*/  @P0 IMAD.MOV.U32 R31, RZ, RZ, R16 ;  /* 0x000000ffff1f0224 */ /* 0x000fc600078e0010 */
[----:B--2---:R0:W-:Y:S02]  /*a390*/  STS.U8 [R34+UR6+0x8c00], R27 ;  /* 0x008c001b22007988 */ /* 0x0041e40008000006 */
[----:B0-----:R-:W-:Y:S02]  /*a3a0*/  PRMT R27, RZ, 0x7610, R27 ;  /* 0x00007610ff1b7816 */ /* 0x001fe4000000001b */
[----:B---3--:R0:W-:Y:S02]  /*a3b0*/  STS.U8 [R50+UR6+0x8080], R30 ;  /* 0x0080801e32007988 */ /* 0x0081e40008000006 */
[----:B0-----:R-:W-:-:S05]  /*a3c0*/  @P0 IMAD.MOV.U32 R30, RZ, RZ, R13 ;  /* 0x000000ffff1e0224 */ /* 0x001fca00078e000d */
[----:B------:R0:W2:Y:S02]  /*a3d0*/  @P0 LDG.E.U8 R27, desc[UR14][R30.64] ;  /* 0x0000000e1e1b0981 */ /* 0x0000a4000c1e1100 */
[----:B0-----:R-:W-:Y:S02]  /*a3e0*/  @P0 IMAD.MOV.U32 R30, RZ, RZ, R14 ;  /* 0x000000ffff1e0224 */ /* 0x001fe400078e000e */
[----:B------:R-:W-:Y:S01]  /*a3f0*/  @P0 IMAD.MOV.U32 R31, RZ, RZ, R47 ;  /* 0x000000ffff1f0224 */ /* 0x000fe200078e002f */
[----:B--2---:R0:W-:Y:S02]  /*a400*/  STS.U8 [R50+UR6+0x8480], R27 ;  /* 0x0084801b32007988 */ /* 0x0041e40008000006 */
[----:B0-----:R-:W-:-:S06]  /*a410*/  PRMT R27, RZ, 0x7610, R27 ;  /* 0x00007610ff1b7816 */ /* 0x001fcc000000001b */
[----:B------:R0:W2:Y:S01]  /*a420*/  @P0 LDG.E.U8 R27, desc[UR14][R30.64] ;  /* 0x0000000e1e1b0981 */ /* 0x0000a2000c1e1100 */
[----:B------:R-:W-:Y:S02]  /*a430*/  @P0 IMAD.MOV.U32 R32, RZ, RZ, R12 ;  /* 0x000000ffff200224 */ /* 0x000fe400078e000c */
[----:B------:R-:W-:Y:S02]  /*a440*/  @P0 IMAD.MOV.U32 R33, RZ, RZ, R11 ;  /* 0x000000ffff210224 */ /* 0x000fe400078e000b */
[----:B0-----:R-:W-:Y:S02]  /*a450*/  @P0 IMAD.MOV.U32 R30, RZ, RZ, R51 ;  /* 0x000000ffff1e0224 */ /* 0x001fe400078e0033 */
[----:B------:R-:W-:Y:S01]  /*a460*/  @P0 IMAD.MOV.U32 R31, RZ, RZ, R52 ;  /* 0x000000ffff1f0224 */ /* 0x000fe200078e0034 */
[----:B------:R-:W0:Y:S01]  /*a470*/  S2R R47, SR_TID.X ;  /* 0x00000000002f7919 */ /* 0x000e220000002100 */
[----:B--2---:R1:W-:Y:S02]  /*a480*/  STS.U8 [R50+UR6+0x8880], R27 ;  /* 0x0088801b32007988 */ /* 0x0043e40008000006 */
[----:B-1----:R-:W-:-:S06]  /*a490*/  PRMT R27, RZ, 0x7610, R27 ;  /* 0x00007610ff1b7816 */ /* 0x002fcc000000001b */
[----:B------:R1:W2:Y:S02]  /*a4a0*/  @P0 LDG.E.U8 R27, desc[UR14][R30.64] ;  /* 0x0000000e1e1b0981 */ /* 0x0002a4000c1e1100 */
[----:B-1----:R-:W-:-:S06]  /*a4b0*/  PRMT R30, RZ, 0x7610, R30 ;  /* 0x00007610ff1e7816 */ /* 0x002fcc000000001e */
[----:B------:R-:W3:Y:S01]  /*a4c0*/  @P0 LDG.E.U8 R30, desc[UR14][R32.64] ;  /* 0x0000000e201e0981 */ /* 0x000ee2000c1e1100 */
[----:B0-----:R-:W-:-:S04]  /*a4d0*/  LOP3.LUT R47, R47, 0x7f, RZ, 0xc0, !PT ;  /* 0x0000007f2f2f7812 */ /* 0x001fc800078ec0ff */
[----:B------:R-:W-:Y:S01]  /*a4e0*/  LOP3.LUT R47, R47, 0x20, RZ, 0x3c, !PT ;  /* 0x000000202f2f7812 */ /* 0x000fe200078e3cff */
[----:B------:R-:W-:Y:S01]  /*a4f0*/  @P0 IMAD.MOV.U32 R31, RZ, RZ, R9 ;  /* 0x000000ffff1f0224 */ /* 0x000fe200078e0009 */
        /* <DEDUP_REMOVED lines=37> */
[----:B--2---:R0:W-:Y:S02]  /*a750*/  STS.U8 [R42+UR6+0x8980], R27 ;  /* 0x0089801b2a007988 */ /* 0x0041e40008000006 */
[----:B0-----:R-:W-:-:S06]  /*a760*/  PRMT R27, RZ, 0x7610, R27 ;  /* 0x00007610ff1b7816 */ /* 0x001fcc000000001b */
[----:B------:R0:W2:Y:S02]  /*a770*/  @P0 LDG.E.U8 R27, desc[UR14][R30.64] ;  /* 0x0000000e1e1b0981 */ /* 0x0000a4000c1e1100 */
[----:B0-----:R-:W-:-:S06]  /*a780*/  PRMT R30, RZ, 0x7610, R30 ;  /* 0x00007610ff1e7816 */ /* 0x001fcc000000001e */
[----:B------:R-:W3:Y:S01]  /*a790*/  @P0 LDG.E.U8 R30, desc[UR14][R32.64] ;  /* 0x0000000e201e0981 */ /* 0x000ee2000c1e1100 */
[----:B------:R-:W-:Y:S01]  /*a7a0*/  LOP3.LUT R34, R34, 0x40, RZ, 0x3c, !PT ;  /* 0x0000004022227812 */ /* 0x000fe200078e3cff */
[----:B------:R-:W-:Y:S02]  /*a7b0*/  @P0 IMAD.MOV.U32 R31, RZ, RZ, R41 ;  /* 0x000000ffff1f0224 */ /* 0x000fe400078e0029 */
        /* <DEDUP_REMOVED lines=87> */
[----:B------:R0:W5:Y:S04]  /*ad30*/  LDL.LU R19, [R1+0x624] ;  /* 0x0006240001137983 */ /* 0x0001680000300800 */
        /* <DEDUP_REMOVED lines=18> */
[----:B--2---:R1:W-:Y:S02]  /*ae60*/  STS.U8 [R64+UR6+0x8b80], R27 ;  /* 0x008b801b40007988 */ /* 0x0043e40008000006 */
[----:B-1----:R-:W-:-:S06]  /*ae70*/  PRMT R27, RZ, 0x7610, R27 ;  /* 0x00007610ff1b7816 */ /* 0x002fcc000000001b */
[----:B------:R-:W2:Y:S01]  /*ae80*/  @P0 LDG.E.U8 R27, desc[UR14][R30.64] ;  /* 0x0000000e1e1b0981 */ /* 0x000ea2000c1e1100 */
[C---:B------:R-:W-:Y:S02]  /*ae90*/  ISETP.LT.OR P0, PT, R63.reuse, 0x80, P4 ;  /* 0x000000803f00780c */ /* 0x040fe40002701670 */
[----:B------:R-:W-:Y:S01]  /*aea0*/  ISETP.GE.AND P2, PT, R63, 0x100, PT ;  /* 0x000001003f00780c */ /* 0x000fe20003f46270 */
[----:B--2---:R0:W-:Y:S01]  /*aeb0*/  STS.U8 [R64+UR6+0x8f80], R27 ;  /* 0x008f801b40007988 */ /* 0x0041e20008000006 */
[----:B------:R1:W-:Y:S06]  /*aec0*/  MEMBAR.ALL.CTA ;  /* 0x0000000000007992 */ /* 0x0003ec0000008000 */
[----:B-1----:R-:W1:Y:S02]  /*aed0*/  FENCE.VIEW.ASYNC.S ;  /* 0x00000000000073c6 */ /* 0x002e640000000000 */
[----:B-1----:R-:W-:Y:S06]  /*aee0*/  BAR.SYNC.DEFER_BLOCKING 0x0 ;  /* 0x0000000000007b1d */ /* 0x002fec0000010000 */
[----:B------:R-:W-:-:S00]  /*aef0*/  MEMBAR.ALL.CTA ;  /* 0x0000000000007992 */ /* 0x000fc00000008000 */
[----:B------:R-:W-:Y:S06]  /*af00*/  MEMBAR.ALL.GPU ;  /* 0x0000000000007992 */ /* 0x000fec000000a000 */
[----:B------:R-:W-:-:S00]  /*af10*/  ERRBAR ;  /* 0x00000000000079ab */ /* 0x000fc00000000000 */
[----:B------:R-:W-:Y:S08]  /*af20*/  CGAERRBAR ;  /* 0x00000000000075ab */ /* 0x000ff00000000000 */
[----:B------:R-:W-:Y:S06]  /*af30*/  UCGABAR_ARV ;  /* 0x00000000000079c7 */ /* 0x000fec0008000000 */
[----:B------:R-:W-:Y:S01]  /*af40*/  UCGABAR_WAIT ;  /* 0x0000000000007dc7 */ /* 0x000fe20008000000 */
[----:B------:R-:W-:Y:S01]  /*af50*/  CCTL.IVALL ;  /* 0x00000000ff00798f */ /* 0x000fe20002000000 */
[----:B0-----:R-:W-:Y:S05]  /*af60*/  @P0 BRA `(.L_x_12) ;  /* 0x00000000007c0947 */ /* 0x001fea0003800000 */
[----:B------:R-:W-:Y:S02]  /*af70*/  UIADD3 UR4, UPT, UPT, UR6, 0x8000, URZ ;  /* 0x0000800006047890 */ /* 0x000fe4000fffe0ff */
[----:B------:R-:W-:Y:S02]  /*af80*/  USHF.R.U32.HI UR10, URZ, 0x4, UR6 ;  /* 0x00000004ff0a7899 */ /* 0x000fe40008011606 */
[----:B------:R-:W-:Y:S02]  /*af90*/  USHF.R.U32.HI UR4, URZ, 0x4, UR4 ;  /* 0x00000004ff047899 */ /* 0x000fe40008011604 */
[----:B------:R-:W-:Y:S02]  /*afa0*/  USGXT.U32 UR10, UR10, 0xe ;  /* 0x0000000e0a0a789a */ /* 0x000fe40008000000 */
[----:B------:R-:W-:Y:S02]  /*afb0*/  USGXT.U32 UR12, UR4, 0xe ;  /* 0x0000000e040c789a */ /* 0x000fe40008000000 */
[----:B------:R-:W-:-:S02]  /*afc0*/  UIADD3 UR24, UP1, UPT, UR10, 0x100, URZ ;  /* 0x000001000a187890 */ /* 0x000fc4000ff3e0ff */
[----:B------:R-:W-:Y:S01]  /*afd0*/  UIADD3 UR26, UP2, UPT, UR12, 0x2, URZ ;  /* 0x000000020c1a7890 */ /* 0x000fe2000ff5e0ff */
[----:B------:R-:W-:Y:S01]  /*afe0*/  UMOV UR4, URZ ;  /* 0x000000ff00047c82 */ /* 0x000fe20008000000 */
[----:B------:R-:W-:Y:S01]  /*aff0*/  UMOV UR28, 0x0 ;  /* 0x00000000001c7882 */ /* 0x000fe20000000000 */
[----:B------:R-:W-:Y:S02]  /*b000*/  UIADD3.X UR25, UPT, UPT, UR4, 0x40004040, URZ, UP1, !UPT ;  /* 0x4000404004197890 */ /* 0x000fe40008ffe4ff */
[----:B------:R-:W-:Y:S02]  /*b010*/  UIADD3.X UR27, UPT, UPT, UR4, 0x40004040, URZ, UP2, !UPT ;  /* 0x40004040041b7890 */ /* 0x000fe400097fe4ff */
[----:B------:R-:W-:Y:S02]  /*b020*/  UIADD3.64 UR4, UPT, UPT, UR24, 0x100, URZ ;  /* 0x0000010018047897 */ /* 0x000fe4000fffe0ff */
[----:B------:R-:W-:Y:S02]  /*b030*/  UIADD3.64 UR18, UPT, UPT, UR26, 0x2, URZ ;  /* 0x000000021a127897 */ /* 0x000fe4000fffe0ff */
[----:B------:R-:W-:-:S02]  /*b040*/  UIADD3.64 UR20, UPT, UPT, UR24, 0x200, URZ ;  /* 0x0000020018147897 */ /* 0x000fc4000fffe0ff */
[----:B------:R-:W-:Y:S01]  /*b050*/  UIADD3.64 UR22, UPT, UPT, UR26, 0x4, URZ ;  /* 0x000000041a167897 */ /* 0x000fe2000fffe0ff */
[----:B------:R-:W-:Y:S01]  /*b060*/  UMOV UR29, 0x10108010 ;  /* 0x10108010001d7882 */ /* 0x000fe20000000000 */
[----:B------:R-:W-:Y:S01]  /*b070*/  UMOV UR11, 0x40004040 ;  /* 0x40004040000b7882 */ /* 0x000fe20000000000 */
[----:B------:R-:W-:Y:S01]  /*b080*/  UMOV UR13, 0x40004040 ;  /* 0x40004040000d7882 */ /* 0x000fe20000000000 */
[----:B------:R-:W-:Y:S01]  /*b090*/  UMOV UR30, 0x0 ;  /* 0x00000000001e7882 */ /* 0x000fe20000000000 */
[----:B------:R-:W-:Y:S01]  /*b0a0*/  UMOV UR31, 0x10108010 ;  /* 0x10108010001f7882 */ /* 0x000fe20000000000 */
[----:B------:R-:W-:Y:S01]  /*b0b0*/  UMOV UR32, 0x0 ;  /* 0x0000000000207882 */ /* 0x000fe20000000000 */
[----:B------:R-:W-:Y:S01]  /*b0c0*/  UMOV UR33, 0x10108010 ;  /* 0x1010801000217882 */ /* 0x000fe20000000000 */
[----:B------:R0:W-:Y:S01]  /*b0d0*/  UTCQMMA.2CTA gdesc[UR10], gdesc[UR12], tmem[UR16], tmem[UR28], idesc[UR29], !UPT ;  /* 0x00ff1c0c0a0075ea */ /* 0x0001e2000fa00310 */
[----:B------:R-:W-:Y:S01]  /*b0e0*/  UMOV UR34, 0x0 ;  /* 0x0000000000227882 */ /* 0x000fe20000000000 */
[----:B------:R-:W-:Y:S01]  /*b0f0*/  UMOV UR35, 0x10108010 ;  /* 0x1010801000237882 */ /* 0x000fe20000000000 */
[----:B------:R0:W-:Y:S01]  /*b100*/  UTCQMMA.2CTA gdesc[UR24], gdesc[UR26], tmem[UR16], tmem[UR30], idesc[UR31], UPT ;  /* 0x00ff1e1a180075ea */ /* 0x0001e2000ba00310 */
[----:B------:R-:W-:Y:S01]  /*b110*/  UMOV UR9, 0x3 ;  /* 0x0000000300097882 */ /* 0x000fe20000000000 */
[----:B------:R0:W-:Y:S01]  /*b120*/  UTCQMMA.2CTA gdesc[UR4], gdesc[UR18], tmem[UR16], tmem[UR32], idesc[UR33], UPT ;  /* 0x00ff2012040075ea */ /* 0x0001e2000ba00310 */
[----:B------:R0:W-:Y:S01]  /*b130*/  UTCQMMA.2CTA gdesc[UR20], gdesc[UR22], tmem[UR16], tmem[UR34], idesc[UR35], UPT ;  /* 0x00ff2216140075ea */ /* 0x0001e2000ba00310 */
[----:B------:R0:W-:Y:S01]  /*b140*/  UTCBAR.2CTA.MULTICAST [UR8], URZ, UR9 ;  /* 0x000000ff080073e9 */ /* 0x0001e20008200809 */
[----:B------:R-:W-:Y:S01]  /*b150*/  NOP ;  /* 0x0000000000007918 */ /* 0x000fe20000000000 */
.L_x_12:
[----:B0-----:R-:W-:Y:S01]  /*b160*/  UMOV UR4, URZ ;  /* 0x000000ff00047c82 */ /* 0x001fe20008000000 */
[----:B------:R-:W-:Y:S05]  /*b170*/  @!P2 BRA `(.L_x_13) ;  /* 0x000000840058a947 */ /* 0x000fea0003800000 */
[----:B------:R-:W-:Y:S01]  /*b180*/  SHF.R.S32.HI R30, RZ, 0x1f, R63 ;  /* 0x0000001fff1e7819 */ /* 0x000fe2000001143f */
[----:B------:R-:W-:Y:S01]  /*b190*/  IMAD.SHL.U32 R27, R28, 0x80, RZ ;  /* 0x000000801c1b7824 */ /* 0x000fe200078e00ff */
[----:B------:R-:W-:Y:S02]  /*b1a0*/  UIADD3 UR4, UPT, UPT, UR6, 0x4000, URZ ;  /* 0x0000400006047890 */ /* 0x000fe4000fffe0ff */
[----:B------:R-:W-:Y:S01]  /*b1b0*/  LEA.HI R28, R30, R63, RZ, 0x7 ;  /* 0x0000003f1e1c7211 */ /* 0x000fe200078f38ff */
[----:B------:R-:W-:Y:S02]  /*b1c0*/  UIADD3 UR5, UPT, UPT, UR6, 0x9000, URZ ;  /* 0x0000900006057890 */ /* 0x000fe4000fffe0ff */
[----:B------:R-:W-:Y:S01]  /*b1d0*/  USHF.R.U32.HI UR4, URZ, 0x4, UR4 ;  /* 0x00000004ff047899 */ /* 0x000fe20008011604 */
[----:B------:R-:W-:Y:S01]  /*b1e0*/  SHF.R.S32.HI R28, RZ, 0x7, R28 ;  /* 0x00000007ff1c7819 */ /* 0x000fe2000001141c */
[----:B------:R-:W-:Y:S02]  /*b1f0*/  USHF.R.U32.HI UR5, URZ, 0x4, UR5 ;  /* 0x00000004ff057899 */ /* 0x000fe40008011605 */
[----:B------:R-:W-:Y:S01]  /*b200*/  USGXT.U32 UR10, UR4, 0xe ;  /* 0x0000000e040a789a */ /* 0x000fe20008000000 */
[----:B------:R-:W-:Y:S01]  /*b210*/  VIMNMX R30, PT, PT, R28, 0x2, !PT ;  /* 0x000000021c1e7848 */ /* 0x000fe20007fe0100 */
[----:B------:R-:W-:Y:S01]  /*b220*/  IMAD.SHL.U32 R28, R29, 0x80, RZ ;  /* 0x000000801d1c7824 */ /* 0x000fe200078e00ff */
[----:B------:R-:W-:-:S02]  /*b230*/  USGXT.U32 UR12, UR5, 0xe ;  /* 0x0000000e050c789a */ /* 0x000fc40008000000 */
[----:B------:R-:W-:Y:S01]  /*b240*/  UIADD3 UR28, UP1, UPT, UR10, 0x100, URZ ;  /* 0x000001000a1c7890 */ /* 0x000fe2000ff3e0ff */
[----:B------:R-:W-:Y:S01]  /*b250*/  VIADD R29, R30, 0xfffffffe ;  /* 0xfffffffe1e1d7836 */ /* 0x000fe20000000000 */
[----:B------:R-:W-:Y:S01]  /*b260*/  UIADD3 UR26, UP2, UPT, UR12, 0x2, URZ ;  /* 0x000000020c1a7890 */ /* 0x000fe2000ff5e0ff */
[----:B------:R-:W-:Y:S01]  /*b270*/  IMAD.MOV.U32 R30, RZ, RZ, RZ ;  /* 0x000000ffff1e7224 */ /* 0x000fe200078e00ff */
[----:B------:R-:W-:Y:S01]  /*b280*/  UMOV UR4, URZ ;  /* 0x000000ff00047c82 */ /* 0x000fe20008000000 */
[----:B------:R-:W-:Y:S01]  /*b290*/  UMOV UR5, URZ ;  /* 0x000000ff00057c82 */ /* 0x000fe20008000000 */
[----:B------:R0:W-:Y:S01]  /*b2a0*/  STL [R1+0x5d4], R29 ;  /* 0x0005d41d01007387 */ /* 0x0001e20000100800 */
[----:B------:R-:W-:Y:S01]  /*b2b0*/  UIADD3.X UR29, UPT, UPT, UR4, 0x40004040, URZ, UP1, !UPT ;  /* 0x40004040041d7890 */ /* 0x000fe20008ffe4ff */
[----:B------:R-:W-:Y:S01]  /*b2c0*/  SHF.R.S32.HI R31, RZ, 0x1f, R28 ;  /* 0x0000001fff1f7819 */ /* 0x000fe2000001141c */
[----:B------:R-:W-:Y:S01]  /*b2d0*/  UIADD3.X UR27, UPT, UPT, UR5, 0x40004040, URZ, UP2, !UPT ;  /* 0x40004040051b7890 */ /* 0x000fe200097fe4ff */
[----:B------:R1:W-:Y:S01]  /*b2e0*/  STL [R1+0x590], RZ ;  /* 0x000590ff01007387 */ /* 0x0003e20000100800 */
[----:B------:R-:W-:Y:S01]  /*b2f0*/  UMOV UR9, 0x1 ;  /* 0x0000000100097882 */ /* 0x000fe20000000000 */
[----:B------:R-:W-:-:S02]  /*b300*/  UIADD3.64 UR18, UPT, UPT, UR28, 0x100, URZ ;  /* 0x000001001c127897 */ /* 0x000fc4000fffe0ff */
[----:B------:R-:W-:Y:S01]  /*b310*/  UIADD3.64 UR20, UPT, UPT, UR26, 0x2, URZ ;  /* 0x000000021a147897 */ /* 0x000fe2000fffe0ff */
[----:B0-----:R-:W-:Y:S01]  /*b320*/  SHF.R.S32.HI R29, RZ, 0x1f, R27 ;  /* 0x0000001fff1d7819 */ /* 0x001fe2000001141b */
[----:B------:R-:W-:Y:S02]  /*b330*/  UIADD3.64 UR22, UPT, UPT, UR28, 0x200, URZ ;  /* 0x000002001c167897 */ /* 0x000fe4000fffe0ff */
[----:B-1----:R-:W-:-:S12]  /*b340*/  UIADD3.64 UR24, UPT, UPT, UR26, 0x4, URZ ;  /* 0x000000041a187897 */ /* 0x002fd8000fffe0ff */
.L_x_16:
[----:B------:R-:W2:Y:S01]  /*b350*/  LDL R32, [R1+0x590] ;  /* 0x0005900001207983 */ /* 0x000ea20000100800 */
[----:B------:R-:W-:Y:S01]  /*b360*/  IMAD.U32 R30, R30, -0x80000000, RZ ;  /* 0x800000001e1e7824 */ /* 0x000fe200078e00ff */
[----:B0-----:R-:W0:Y:S01]  /*b370*/  LDC R38, c[0x0][0x3a0] ;  /* 0x0000e800ff267b82 */ /* 0x001e220000000800 */
[----:B------:R-:W-:Y:S02]  /*b380*/  PRMT R31, RZ, 0x7610, R31 ;  /* 0x00007610ff1f7816 */ /* 0x000fe4000000001f */
[----:B-----5:R-:W-:Y:S01]  /*b390*/  IADD3 R7, P5, PT, R27, R7, RZ ;  /* 0x000000071b077210 */ /* 0x020fe20007fbe0ff */
[----:B------:R-:W1:Y:S04]  /*b3a0*/  SYNCS.PHASECHK.TRANS64.TRYWAIT P3, [UR8], R30 ;  /* 0x0000001eff0075a7 */ /* 0x000e680008061108 */
[----:B------:R-:W-:-:S02]  /*b3b0*/  IMAD.X R8, R29, 0x1, R8, P5 ;  /* 0x000000011d087824 */ /* 0x000fc400028e0608 */
[----:B--2---:R-:W-:-:S04]  /*b3c0*/  VIADD R32, R32, 0x1 ;  /* 0x0000000120207836 */ /* 0x004fc80000000000 */
[----:B0-----:R-:W-:Y:S01]  /*b3d0*/  IMAD R38, R32, -0x80, R38 ;  /* 0xffffff8020267824 */ /* 0x001fe200078e0226 */
[----:B------:R0:W-:Y:S04]  /*b3e0*/  STL [R1+0x5ac], R32 ;  /* 0x0005ac2001007387 */ /* 0x0001e80000100800 */
[----:B------:R0:W-:Y:S01]  /*b3f0*/  STL.S16 [R1+0x57c], R31 ;  /* 0x00057c1f01007387 */ /* 0x0001e20000100600 */
[C---:B------:R-:W-:Y:S02]  /*b400*/  ISETP.GT.AND P2, PT, R38.reuse, 0x1, PT ;  /* 0x000000012600780c */ /* 0x040fe40003f44270 */
[----:B------:R-:W-:Y:S01]  /*b410*/  ISETP.GT.AND P0, PT, R38, 0x2, PT ;  /* 0x000000022600780c */ /* 0x000fe20003f04270 */
[----:B-1----:R-:W-:-:S12]  /*b420*/  @!P3 BRA `(.L_x_14) ;  /* 0x000000a400d4b947 */ /* 0x002fd80003800000 */
.L_x_24:
[----:B------:R1:W-:Y:S04]  /*b430*/  STL [R1+0x6fc], R72 ;  /* 0x0006fc4801007387 */ /* 0x0003e80000100800 */
[----:B------:R2:W-:Y:S04]  /*b440*/  STL [R1+0x6f8], R0 ;  /* 0x0006f80001007387 */ /* 0x0005e80000100800 */
[----:B------:R3:W-:Y:S04]  /*b450*/  STL [R1+0x6f4], R2 ;  /* 0x0006f40201007387 */ /* 0x0007e80000100800 */
[----:B------:R-:W-:Y:S04]  /*b460*/  STL [R1+0x6f0], R63 ;  /* 0x0006f03f01007387 */ /* 0x000fe80000100800 */
[----:B------:R4:W-:Y:S04]  /*b470*/  STL [R1+0x6ec], R71 ;  /* 0x0006ec4701007387 */ /* 0x0009e80000100800 */
[----:B------:R-:W-:Y:S04]  /*b480*/  STL [R1+0x6e8], R70 ;  /* 0x0006e84601007387 */ /* 0x000fe80000100800 */
[----:B------:R-:W-:Y:S04]  /*b490*/  STL [R1+0x6e4], R69 ;  /* 0x0006e44501007387 */ /* 0x000fe80000100800 */
[----:B------:R-:W-:Y:S04]  /*b4a0*/  STL [R1+0x6e0], R67 ;  /* 0x0006e04301007387 */ /* 0x000fe80000100800 */
[----:B------:R-:W-:Y:S04]  /*b4b0*/  STL [R1+0x6dc], R66 ;  /* 0x0006dc4201007387 */ /* 0x000fe80000100800 */
[----:B------:R-:W-:Y:S04]  /*b4c0*/  STL [R1+0x6d8], R64 ;  /* 0x0006d84001007387 */ /* 0x000fe80000100800 */
[----:B------:R-:W-:Y:S04]  /*b4d0*/  STL [R1+0x6d4], R55 ;  /* 0x0006d43701007387 */ /* 0x000fe80000100800 */
[----:B------:R-:W-:Y:S04]  /*b4e0*/  STL [R1+0x6d0], R28 ;  /* 0x0006d01c01007387 */ /* 0x000fe80000100800 */
[----:B------:R-:W2:Y:S01]  /*b4f0*/  LDL.LU R45, [R1+0x57c] ;  /* 0x00057c00012d7983 */ /* 0x000ea20000300800 */
[----:B------:R-:W-:Y:S01]  /*b500*/  @P2 IMAD.MOV.U32 R30, RZ, RZ, R7 ;  /* 0x000000ffff1e2224 */ /* 0x000fe200078e0007 */
[C---:B------:R-:W-:Y:S01]  /*b510*/  IADD3 R9, P3, PT, R27.reuse, R9, RZ ;  /* 0x000000091b097210 */ /* 0x040fe20007f7e0ff */
[----:B0-----:R-:W-:Y:S01]  /*b520*/  @P2 IMAD.MOV.U32 R31, RZ, RZ, R8 ;  /* 0x000000ffff1f2224 */ /* 0x001fe200078e0008 */
[----:B------:R-:W-:Y:S01]  /*b530*/  ISETP.GT.AND P5, PT, R38, 0x3, PT ;  /* 0x000000032600780c */ /* 0x000fe20003fa4270 */
[----:B------:R-:W-:Y:S01]  /*b540*/  STL [R1+0x5dc], R68 ;  /* 0x0005dc4401007387 */ /* 0x000fe20000100800 */
[----:B------:R-:W-:Y:S01]  /*b550*/  IADD3 R13, P6, PT, R27, R13, RZ ;  /* 0x0000000d1b0d7210 */ /* 0x000fe20007fde0ff */
[----:B------:R-:W-:-:S02]  /*b560*/  IMAD.X R10, R29, 0x1, R10, P3 ;  /* 0x000000011d0a7824 */ /* 0x000fc400018e060a */
[----:B--2---:R0:W2:Y:S01]  /*b570*/  @P2 LDG.E.U8 R45, desc[UR14][R30.64] ;  /* 0x0000000e1e2d2981 */ /* 0x0040a2000c1e1100 */
[----:B-1----:R-:W-:Y:S02]  /*b580*/  PRMT R72, RZ, 0x7610, R72 ;  /* 0x00007610ff487816 */ /* 0x002fe40000000048 */
[----:B------:R-:W-:Y:S01]  /*b590*/  ISETP.GT.AND P3, PT, R38, 0x4, PT ;  /* 0x000000042600780c */ /* 0x000fe20003f64270 */
[----:B------:R-:W-:Y:S01]  /*b5a0*/  STL [R1+0x5e4], R7 ;  /* 0x0005e40701007387 */ /* 0x000fe20000100800 */
[----:B------:R-:W-:-:S03]  /*b5b0*/  IMAD.X R14, R29, 0x1, R14, P6 ;  /* 0x000000011d0e7824 */ /* 0x000fc600030e060e */
[----:B------:R-:W-:Y:S01]  /*b5c0*/  STL [R1+0x5e0], R8 ;  /* 0x0005e00801007387 */ /* 0x000fe20000100800 */
[----:B0-----:R-:W-:Y:S02]  /*b5d0*/  @P0 IMAD.MOV.U32 R30, RZ, RZ, R9 ;  /* 0x000000ffff1e0224 */ /* 0x001fe400078e0009 */
[----:B------:R-:W-:Y:S01]  /*b5e0*/  @P0 IMAD.MOV.U32 R31, RZ, RZ, R10 ;  /* 0x000000ffff1f0224 */ /* 0x000fe200078e000a */
[----:B------:R-:W-:-:S04]  /*b5f0*/  PRMT R0, RZ, 0x7610, R0 ;  /* 0x00007610ff007816 */ /* 0x000fc80000000000 */
[----:B------:R0:W4:Y:S01]  /*b600*/  @P0 LDG.E.U8 R72, desc[UR14][R30.64] ;  /* 0x0000000e1e480981 */ /* 0x000122000c1e1100 */
[----:B---3--:R-:W-:Y:S01]  /*b610*/  PRMT R2, RZ, 0x7610, R2 ;  /* 0x00007610ff027816 */ /* 0x008fe20000000002 */
[----:B0-----:R-:W-:Y:S02]  /*b620*/  @P5 IMAD.MOV.U32 R30, RZ, RZ, R13 ;  /* 0x000000ffff1e5224 */ /* 0x001fe400078e000d */
[----:B------:R-:W-:-:S05]  /*b630*/  @P5 IMAD.MOV.U32 R31, RZ, RZ, R14 ;  /* 0x000000ffff1f5224 */ /* 0x000fca00078e000e */
[----:B------:R0:W3:Y:S04]  /*b640*/  @P5 LDG.E.U8 R0, desc[UR14][R30.64] ;  /* 0x0000000e1e005981 */ /* 0x0000e8000c1e1100 */
[----:B--2---:R-:W-:Y:S01]  /*b650*/  @P2 STL [R1+0x57c], R45 ;  /* 0x00057c2d01002387 */ /* 0x004fe20000100800 */
[----:B------:R-:W-:-:S05]  /*b660*/  IADD3 R17, P2, PT, R27, R17, RZ ;  /* 0x000000111b117210 */ /* 0x000fca0007f5e0ff */
[----:B------:R-:W-:Y:S02]  /*b670*/  IMAD.X R18, R29, 0x1, R18, P2 ;  /* 0x000000011d127824 */ /* 0x000fe400010e0612 */
[----:B0-----:R-:W-:Y:S02]  /*b680*/  @P3 IMAD.MOV.U32 R30, RZ, RZ, R17 ;  /* 0x000000ffff1e3224 */ /* 0x001fe400078e0011 */
[----:B------:R-:W-:-:S05]  /*b690*/  @P3 IMAD.MOV.U32 R31, RZ, RZ, R18 ;  /* 0x000000ffff1f3224 */ /* 0x000fca00078e0012 */
[----:B------:R0:W2:Y:S01]  /*b6a0*/  @P3 LDG.E.U8 R2, desc[UR14][R30.64] ;  /* 0x0000000e1e023981 */ /* 0x0000a2000c1e1100 */
[C---:B------:R-:W-:Y:S02]  /*b6b0*/  ISETP.GT.AND P2, PT, R38.reuse, 0x5, PT ;  /* 0x000000052600780c */ /* 0x040fe40003f44270 */
[----:B------:R-:W-:Y:S01]  /*b6c0*/  IADD3 R21, P0, PT, R27, R21, RZ ;  /* 0x000000151b157210 */ /* 0x000fe20007f1e0ff */
[----:B------:R-:W-:Y:S01]  /*b6d0*/  STL [R1+0x5ec], R9 ;  /* 0x0005ec0901007387 */ /* 0x000fe20000100800 */
[----:B------:R-:W-:-:S03]  /*b6e0*/  ISETP.GT.AND P3, PT, R38, 0x6, PT ;  /* 0x000000062600780c */ /* 0x000fc60003f64270 */
[----:B------:R-:W-:Y:S04]  /*b6f0*/  STL [R1+0x5e8], R10 ;  /* 0x0005e80a01007387 */ /* 0x000fe80000100800 */
[----:B----4-:R1:W-:Y:S01]  /*b700*/  STL [R1+0x5a8], R72 ;  /* 0x0005a84801007387 */ /* 0x0103e20000100800 */
[----:B------:R-:W-:Y:S01]  /*b710*/  IMAD.X R22, R29, 0x1, R22, P0 ;  /* 0x000000011d167824 */ /* 0x000fe200000e0616 */
[----:B------:R-:W-:Y:S01]  /*b720*/  IADD3 R23, P6, PT, R27, R23, RZ ;  /* 0x000000171b177210 */ /* 0x000fe20007fde0ff */
[----:B0-----:R-:W-:Y:S01]  /*b730*/  @P2 IMAD.MOV.U32 R30, RZ, RZ, R21 ;  /* 0x000000ffff1e2224 */ /* 0x001fe200078e0015 */
[----:B------:R-:W-:Y:S01]  /*b740*/  PRMT R71, RZ, 0x7610, R71 ;  /* 0x00007610ff477816 */ /* 0x000fe20000000047 */
[----:B-1----:R-:W4:Y:S04]  /*b750*/  LDL.LU R72, [R1+0x6fc] ;  /* 0x0006fc0001487983 */ /* 0x002f280000300800 */
[----:B------:R-:W-:Y:S04]  /*b760*/  STL [R1+0x5f4], R13 ;  /* 0x0005f40d01007387 */ /* 0x000fe80000100800 */
[----:B------:R-:W-:Y:S04]  /*b770*/  STL [R1+0x5f0], R14 ;  /* 0x0005f00e01007387 */ /* 0x000fe80000100800 */
[----:B---3--:R0:W-:Y:S01]  /*b780*/  STL [R1+0x5a4], R0 ;  /* 0x0005a40001007387 */ /* 0x0081e20000100800 */
[----:B------:R-:W-:Y:S01]  /*b790*/  @P2 IMAD.MOV.U32 R31, RZ, RZ, R22 ;  /* 0x000000ffff1f2224 */ /* 0x000fe200078e0016 */
[----:B------:R-:W-:Y:S01]  /*b7a0*/  PRMT R69, RZ, 0x7610, R69 ;  /* 0x00007610ff457816 */ /* 0x000fe20000000045 */
[----:B------:R-:W-:-:S03]  /*b7b0*/  IMAD.X R24, R29, 0x1, R24, P6 ;  /* 0x000000011d187824 */ /* 0x000fc600030e0618 */
[----:B------:R1:W3:Y:S04]  /*b7c0*/  @P2 LDG.E.U8 R71, desc[UR14][R30.64] ;  /* 0x0000000e1e472981 */ /* 0x0002e8000c1e1100 */
[----:B0-----:R-:W3:Y:S04]  /*b7d0*/  LDL.LU R0, [R1+0x6f8] ;  /* 0x0006f80001007983 */ /* 0x001ee80000300800 */
[----:B------:R-:W-:Y:S04]  /*b7e0*/  STL [R1+0x5fc], R17 ;  /* 0x0005fc1101007387 */ /* 0x000fe80000100800 */
[----:B------:R-:W-:Y:S01]  /*b7f0*/  STL [R1+0x5f8], R18 ;  /* 0x0005f81201007387 */ /* 0x000fe20000100800 */
[----:B-1----:R-:W-:-:S03]  /*b800*/  @P3 IMAD.MOV.U32 R31, RZ, RZ, R24 ;  /* 0x000000ffff1f3224 */ /* 0x002fc600078e0018 */
[----:B--2---:R0:W-:Y:S04]  /*b810*/  STL [R1+0x5a0], R2 ;  /* 0x0005a00201007387 */ /* 0x0041e80000100800 */
[----:B0-----:R-:W2:Y:S04]  /*b820*/  LDL.LU R2, [R1+0x6f4] ;  /* 0x0006f40001027983 */ /* 0x001ea80000300800 */
[----:B------:R-:W-:Y:S04]  /*b830*/  STL [R1+0x604], R21 ;  /* 0x0006041501007387 */ /* 0x000fe80000100800 */
[----:B------:R-:W-:Y:S04]  /*b840*/  STL [R1+0x600], R22 ;  /* 0x0006001601007387 */ /* 0x000fe80000100800 */
[----:B------:R-:W-:Y:S04]  /*b850*/  STL [R1+0x60c], R23 ;  /* 0x00060c1701007387 */ /* 0x000fe80000100800 */
[----:B------:R-:W-:Y:S04]  /*b860*/  STL.S16 [R1+0x594], R69 ;  /* 0x0005944501007387 */ /* 0x000fe80000100600 */
[----:B------:R0:W-:Y:S04]  /*b870*/  STL [R1+0x608], R24 ;  /* 0x0006081801007387 */ /* 0x0001e80000100800 */
[----:B0-----:R-:W2:Y:S01]  /*b880*/  LDL.LU R24, [R1+0x594] ;  /* 0x0005940001187983 */ /* 0x001ea20000300800 */
[----:B------:R-:W-:-:S02]  /*b890*/  ISETP.GT.AND P0, PT, R38, 0x7, PT ;  /* 0x000000072600780c */ /* 0x000fc40003f04270 */
[----:B------:R-:W-:Y:S01]  /*b8a0*/  IADD3 R25, P5, PT, R27, R25, RZ ;  /* 0x000000191b197210 */ /* 0x000fe20007fbe0ff */
[----:B------:R-:W-:Y:S01]  /*b8b0*/  @P3 IMAD.MOV.U32 R30, RZ, RZ, R23 ;  /* 0x000000ffff1e3224 */ /* 0x000fe200078e0017 */
[----:B------:R-:W-:Y:S02]  /*b8c0*/  PRMT R66, RZ, 0x7610, R66 ;  /* 0x00007610ff427816 */ /* 0x000fe40000000042 */
[C---:B------:R-:W-:Y:S01]  /*b8d0*/  ISETP.GT.AND P2, PT, R38.reuse, 0x8, PT ;  /* 0x000000082600780c */ /* 0x040fe20003f44270 */
[----:B------:R-:W-:Y:S01]  /*b8e0*/  IMAD.X R26, R29, 0x1, R26, P5 ;  /* 0x000000011d1a7824 */ /* 0x000fe200028e061a */
[----:B------:R-:W-:Y:S02]  /*b8f0*/  IADD3 R3, P5, PT, R27, R3, RZ ;  /* 0x000000031b037210 */ /* 0x000fe40007fbe0ff */
[----:B------:R0:W3:Y:S01]  /*b900*/  @P3 LDG.E.U8 R66, desc[UR14][R30.64] ;  /* 0x0000000e1e423981 */ /* 0x0000e2000c1e1100 */
[----:B------:R-:W-:Y:S02]  /*b910*/  ISETP.GT.AND P3, PT, R38, 0x9, PT ;  /* 0x000000092600780c */ /* 0x000fe40003f64270 */
[----:B------:R-:W-:Y:S01]  /*b920*/  IMAD.X R4, R29, 0x1, R4, P5 ;  /* 0x000000011d047824 */ /* 0x000fe200028e0604 */
[----:B------:R-:W-:Y:S01]  /*b930*/  IADD3 R5, P6, PT, R27, R5, RZ ;  /* 0x000000051b057210 */ /* 0x000fe20007fde0ff */
[----:B0-----:R-:W-:-:S02]  /*b940*/  @P0 IMAD.MOV.U32 R30, RZ, RZ, R25 ;  /* 0x000000ffff1e0224 */ /* 0x001fc400078e0019 */
[----:B------:R-:W-:Y:S01]  /*b950*/  @P0 IMAD.MOV.U32 R31, RZ, RZ, R26 ;  /* 0x000000ffff1f0224 */ /* 0x000fe200078e001a */
[----:B------:R-:W-:Y:S01]  /*b960*/  PRMT R48, RZ, 0x7610, R48 ;  /* 0x00007610ff307816 */ /* 0x000fe20000000030 */
[----:B------:R-:W-:Y:S01]  /*b970*/  IMAD.X R6, R29, 0x1, R6, P6 ;  /* 0x000000011d067824 */ /* 0x000fe200030e0606 */
[----:B------:R-:W-:Y:S02]  /*b980*/  IADD3 R11, P5, PT, R27, R11, RZ ;  /* 0x0000000b1b0b7210 */ /* 0x000fe40007fbe0ff */
[----:B------:R-:W-:-:S03]  /*b990*/  PRMT R81, RZ, 0x7610, R81 ;  /* 0x00007610ff517816 */ /* 0x000fc60000000051 */
[----:B------:R-:W-:Y:S01]  /*b9a0*/  IMAD.X R12, R29, 0x1, R12, P5 ;  /* 0x000000011d0c7824 */ /* 0x000fe200028e060c */
[----:B------:R-:W-:Y:S02]  /*b9b0*/  IADD3 R15, P5, PT, R27, R15, RZ ;  /* 0x0000000f1b0f7210 */ /* 0x000fe40007fbe0ff */
[----:B------:R-:W-:-:S03]  /*b9c0*/  PRMT R47, RZ, 0x7610, R47 ;  /* 0x00007610ff2f7816 */ /* 0x000fc6000000002f */
[----:B------:R-:W-:Y:S01]  /*b9d0*/  IMAD.X R16, R29, 0x1, R16, P5 ;  /* 0x000000011d107824 */ /* 0x000fe200028e0610 */
[----:B------:R-:W-:Y:S01]  /*b9e0*/  PRMT R63, RZ, 0x7610, R63 ;  /* 0x00007610ff3f7816 */ /* 0x000fe2000000003f */
[----:B--2---:R0:W2:Y:S01]  /*b9f0*/  @P0 LDG.E.U8 R24, desc[UR14][R30.64] ;  /* 0x0000000e1e180981 */ /* 0x0040a2000c1e1100 */
[----:B------:R-:W-:Y:S01]  /*ba00*/  ISETP.GT.AND P0, PT, R38, 0xa, PT ;  /* 0x0000000a2600780c */ /* 0x000fe20003f04270 */
[----:B0-----:R-:W-:Y:S02]  /*ba10*/  @P2 IMAD.MOV.U32 R30, RZ, RZ, R3 ;  /* 0x000000ffff1e2224 */ /* 0x001fe400078e0003 */
[----:B------:R-:W-:-:S05]  /*ba20*/  @P2 IMAD.MOV.U32 R31, RZ, RZ, R4 ;  /* 0x000000ffff1f2224 */ /* 0x000fca00078e0004 */
[----:B------:R0:W4:Y:S01]  /*ba30*/  @P2 LDG.E.U8 R48, desc[UR14][R30.64] ;  /* 0x0000000e1e302981 */ /* 0x000122000c1e1100 */
[----:B------:R-:W-:Y:S01]  /*ba40*/  ISETP.GT.AND P2, PT, R38, 0xb, PT ;  /* 0x0000000b2600780c */ /* 0x000fe20003f44270 */
[----:B0-----:R-:W-:Y:S02]  /*ba50*/  @P3 IMAD.MOV.U32 R30, RZ, RZ, R5 ;  /* 0x000000ffff1e3224 */ /* 0x001fe400078e0005 */
[----:B------:R-:W-:-:S05]  /*ba60*/  @P3 IMAD.MOV.U32 R31, RZ, RZ, R6 ;  /* 0x000000ffff1f3224 */ /* 0x000fca00078e0006 */
[----:B------:R0:W4:Y:S02]  /*ba70*/  @P3 LDG.E.U8 R81, desc[UR14][R30.64] ;  /* 0x0000000e1e513981 */ /* 0x000124000c1e1100 */
[----:B0-----:R-:W-:Y:S02]  /*ba80*/  @P0 IMAD.MOV.U32 R30, RZ, RZ, R11 ;  /* 0x000000ffff1e0224 */ /* 0x001fe400078e000b */
[----:B------:R-:W-:-:S05]  /*ba90*/  @P0 IMAD.MOV.U32 R31, RZ, RZ, R12 ;  /* 0x000000ffff1f0224 */ /* 0x000fca00078e000c */
[----:B------:R0:W4:Y:S02]  /*baa0*/  @P0 LDG.E.U8 R47, desc[UR14][R30.64] ;  /* 0x0000000e1e2f0981 */ /* 0x000124000c1e1100 */
[----:B0-----:R-:W-:Y:S02]  /*bab0*/  @P2 IMAD.MOV.U32 R30, RZ, RZ, R15 ;  /* 0x000000ffff1e2224 */ /* 0x001fe400078e000f */
[----:B------:R-:W-:-:S05]  /*bac0*/  @P2 IMAD.MOV.U32 R31, RZ, RZ, R16 ;  /* 0x000000ffff1f2224 */ /* 0x000fca00078e0010 */
[----:B------:R0:W4:Y:S01]  /*bad0*/  @P2 LDG.E.U8 R63, desc[UR14][R30.64] ;  /* 0x0000000e1e3f2981 */ /* 0x000122000c1e1100 */
[C---:B------:R-:W-:Y:S02]  /*bae0*/  ISETP.GT.AND P3, PT, R38.reuse, 0xc, PT ;  /* 0x0000000c2600780c */ /* 0x040fe40003f64270 */
[----:B------:R-:W-:Y:S01]  /*baf0*/  IADD3 R19, P6, PT, R27, R19, RZ ;  /* 0x000000131b137210 */ /* 0x000fe20007fde0ff */
[----:B------:R-:W-:Y:S01]  /*bb00*/  STL [R1+0x614], R25 ;  /* 0x0006141901007387 */ /* 0x000fe20000100800 */
[----:B------:R-:W-:-:S03]  /*bb10*/  ISETP.GT.AND P0, PT, R38, 0xd, PT ;  /* 0x0000000d2600780c */ /* 0x000fc60003f04270 */
[----:B------:R-:W-:Y:S01]  /*bb20*/  STL [R1+0x610], R26 ;  /* 0x0006101a01007387 */ /* 0x000fe20000100800 */
[----:B------:R-:W-:Y:S01]  /*bb30*/  IMAD.X R20, R29, 0x1, R20, P6 ;  /* 0x000000011d147824 */ /* 0x000fe200030e0614 */
[----:B------:R-:W-:Y:S02]  /*bb40*/  IADD3 R74, P5, PT, R27, R74, RZ ;  /* 0x0000004a1b4a7210 */ /* 0x000fe40007fbe0ff */
[----:B------:R-:W-:Y:S02]  /*bb50*/  PRMT R55, RZ, 0x7610, R55 ;  /* 0x00007610ff377816 */ /* 0x000fe40000000037 */
[----:B0-----:R-:W-:Y:S02]  /*bb60*/  @P3 IMAD.MOV.U32 R30, RZ, RZ, R19 ;  /* 0x000000ffff1e3224 */ /* 0x001fe400078e0013 */
[----:B------:R-:W-:Y:S02]  /*bb70*/  @P3 IMAD.MOV.U32 R31, RZ, RZ, R20 ;  /* 0x000000ffff1f3224 */ /* 0x000fe400078e0014 */
[----:B------:R-:W-:Y:S01]  /*bb80*/  IMAD.X R65, R29, 0x1, R65, P5 ;  /* 0x000000011d417824 */ /* 0x000fe200028e0641 */
[----:B------:R-:W-:-:S02]  /*bb90*/  PRMT R40, RZ, 0x7610, R40 ;  /* 0x00007610ff287816 */ /* 0x000fc40000000028 */
[----:B------:R0:W4:Y:S02]  /*bba0*/  @P3 LDG.E.U8 R55, desc[UR14][R30.64] ;  /* 0x0000000e1e373981 */ /* 0x000124000c1e1100 */
[----:B0-----:R-:W-:Y:S02]  /*bbb0*/  @P0 IMAD.MOV.U32 R30, RZ, RZ, R74 ;  /* 0x000000ffff1e0224 */ /* 0x001fe400078e004a */
[----:B------:R-:W-:-:S05]  /*bbc0*/  @P0 IMAD.MOV.U32 R31, RZ, RZ, R65 ;  /* 0x000000ffff1f0224 */ /* 0x000fca00078e0041 */
[----:B------:R0:W4:Y:S04]  /*bbd0*/  @P0 LDG.E.U8 R40, desc[UR14][R30.64] ;  /* 0x0000000e1e280981 */ /* 0x000128000c1e1100 */
[----:B--2---:R-:W-:Y:S04]  /*bbe0*/  STL [R1+0x618], R24 ;  /* 0x0006181801007387 */ /* 0x004fe80000100800 */
[----:B------:R-:W-:Y:S04]  /*bbf0*/  STL [R1+0x620], R3 ;  /* 0x0006200301007387 */ /* 0x000fe80000100800 */
[----:B------:R-:W-:Y:S04]  /*bc00*/  STL [R1+0x61c], R4 ;  /* 0x00061c0401007387 */ /* 0x000fe80000100800 */
[----:B---3--:R-:W-:Y:S04]  /*bc10*/  STL [R1+0x59c], R71 ;  /* 0x00059c4701007387 */ /* 0x008fe80000100800 */
[----:B------:R-:W-:Y:S04]  /*bc20*/  STL [R1+0x628], R5 ;  /* 0x0006280501007387 */ /* 0x000fe80000100800 */
[----:B------:R-:W-:Y:S04]  /*bc30*/  STL [R1+0x624], R6 ;  /* 0x0006240601007387 */ /* 0x000fe80000100800 */
[----:B------:R-:W-:Y:S04]  /*bc40*/  STL [R1+0x630], R11 ;  /* 0x0006300b01007387 */ /* 0x000fe80000100800 */
[----:B------:R-:W-:Y:S04]  /*bc50*/  STL [R1+0x62c], R12 ;  /* 0x00062c0c01007387 */ /* 0x000fe80000100800 */
[----:B----4-:R1:W-:Y:S04]  /*bc60*/  STL [R1+0x58c], R47 ;  /* 0x00058c2f01007387 */ /* 0x0103e80000100800 */
[----:B------:R-:W-:Y:S04]  /*bc70*/  STL [R1+0x598], R66 ;  /* 0x0005984201007387 */ /* 0x000fe80000100800 */
[----:B-1----:R-:W2:Y:S04]  /*bc80*/  LDL.LU R47, [R1+0x8] ;  /* 0x00000800012f7983 */ /* 0x002ea80000300800 */
[----:B------:R-:W-:Y:S04]  /*bc90*/  STL [R1+0x638], R15 ;  /* 0x0006380f01007387 */ /* 0x000fe80000100800 */
[----:B------:R-:W-:Y:S04]  /*bca0*/  STL [R1+0x634], R16 ;  /* 0x0006341001007387 */ /* 0x000fe80000100800 */
[----:B------:R1:W-:Y:S04]  /*bcb0*/  STL [R1+0x588], R63 ;  /* 0x0005883f01007387 */ /* 0x0003e80000100800 */
[----:B-1----:R-:W3:Y:S04]  /*bcc0*/  LDL.LU R63, [R1+0x34] ;  /* 0x00003400013f7983 */ /* 0x002ee80000300800 */
[----:B------:R-:W4:Y:S01]  /*bcd0*/  LDL.LU R66, [R1+0x6c] ;  /* 0x00006c0001427983 */ /* 0x000f220000300800 */
[----:B------:R-:W-:-:S03]  /*bce0*/  ISETP.GT.AND P2, PT, R38, 0xe, PT ;  /* 0x0000000e2600780c */ /* 0x000fc60003f44270 */
[----:B------:R-:W-:Y:S04]  /*bcf0*/  STL [R1+0x640], R19 ;  /* 0x0006401301007387 */ /* 0x000fe80000100800 */
[----:B------:R-:W-:Y:S04]  /*bd00*/  STL [R1+0x63c], R20 ;  /* 0x00063c1401007387 */ /* 0x000fe80000100800 */
[----:B------:R-:W-:Y:S04]  /*bd10*/  STL [R1+0x648], R74 ;  /* 0x0006484a01007387 */ /* 0x000fe80000100800 */
[----:B------:R-:W-:Y:S01]  /*bd20*/  STL [R1+0x644], R65 ;  /* 0x0006444101007387 */ /* 0x000fe20000100800 */
[----:B------:R-:W-:-:S02]  /*bd30*/  PRMT R16, RZ, 0x7610, R16 ;  /* 0x00007610ff107816 */ /* 0x000fc40000000010 */
[----:B--2---:R-:W-:-:S05]  /*bd40*/  IADD3 R47, P5, PT, R27, R47, RZ ;  /* 0x0000002f1b2f7210 */ /* 0x004fca0007fbe0ff */
[----:B------:R-:W-:Y:S01]  /*bd50*/  STL [R1+0x8], R47 ;  /* 0x0000082f01007387 */ /* 0x000fe20000100800 */
[----:B------:R-:W-:-:S03]  /*bd60*/  IMAD.X R82, R29, 0x1, R82, P5 ;  /* 0x000000011d527824 */ /* 0x000fc600028e0652 */
[----:B------:R-:W2:Y:S01]  /*bd70*/  LDL.LU R69, [R1+0x58] ;  /* 0x0000580001457983 */ /* 0x000ea20000300800 */
[----:B0-----:R-:W-:-:S03]  /*bd80*/  @P2 IMAD.MOV.U32 R30, RZ, RZ, R47 ;  /* 0x000000ffff1e2224 */ /* 0x001fc600078e002f */
[----:B------:R0:W-:Y:S01]  /*bd90*/  STL [R1+0x580], R40 ;  /* 0x0005802801007387 */ /* 0x0001e20000100800 */
[----:B------:R-:W-:-:S05]  /*bda0*/  @P2 IMAD.MOV.U32 R31, RZ, RZ, R82 ;  /* 0x000000ffff1f2224 */ /* 0x000fca00078e0052 */
[----:B------:R1:W2:Y:S01]  /*bdb0*/  @P2 LDG.E.U8 R16, desc[UR14][R30.64] ;  /* 0x0000000e1e102981 */ /* 0x0002a2000c1e1100 */
[----:B---3--:R-:W-:-:S03]  /*bdc0*/  IADD3 R63, P6, PT, R27, R63, RZ ;  /* 0x0000003f1b3f7210 */ /* 0x008fc60007fde0ff */
[----:B0-----:R-:W3:Y:S01]  /*bdd0*/  LDL.LU R40, [R1+0x98] ;  /* 0x0000980001287983 */ /* 0x001ee20000300800 */
[----:B----4-:R-:W-:-:S03]  /*bde0*/  IADD3 R66, P5, PT, R27, R66, RZ ;  /* 0x000000421b427210 */ /* 0x010fc60007fbe0ff */
[----:B------:R-:W4:Y:S04]  /*bdf0*/  LDL.LU R47, [R1+0x84] ;  /* 0x00008400012f7983 */ /* 0x000f280000300800 */
[----:B------:R-:W-:Y:S04]  /*be00*/  STL [R1+0x34], R63 ;  /* 0x0000343f01007387 */ /* 0x000fe80000100800 */
[----:B------:R-:W2:Y:S04]  /*be10*/  LDL.LU R71, [R1+0xcc] ;  /* 0x0000cc0001477983 */ /* 0x000ea80000300800 */
[----:B------:R-:W-:Y:S04]  /*be20*/  STL [R1+0x6c], R66 ;  /* 0x00006c4201007387 */ /* 0x000fe80000100800 */
[----:B------:R0:W-:Y:S04]  /*be30*/  STL [R1+0x584], R55 ;  /* 0x0005843701007387 */ /* 0x0001e80000100800 */
[----:B0-----:R-:W2:Y:S04]  /*be40*/  LDL.LU R55, [R1+0xfc] ;  /* 0x0000fc0001377983 */ /* 0x001ea80000300800 */
[----:B------:R-:W-:Y:S04]  /*be50*/  STL [R1+0x64c], R82 ;  /* 0x00064c5201007387 */ /* 0x000fe80000100800 */
[----:B------:R-:W2:Y:S01]  /*be60*/  LDL.LU R31, [R1+0x1c] ;  /* 0x00001c00011f7983 */ /* 0x000ea20000300800 */
[----:B------:R-:W-:-:S02]  /*be70*/  ISETP.GT.AND P3, PT, R38, 0xf, PT ;  /* 0x0000000f2600780c */ /* 0x000fc40003f64270 */
[----:B------:R-:W-:-:S11]  /*be80*/  PRMT R21, RZ, 0x7610, R21 ;  /* 0x00007610ff157816 */ /* 0x000fd60000000015 */
[----:B-1----:R-:W-:Y:S02]  /*be90*/  @P3 IMAD.MOV.U32 R30, RZ, RZ, R63 ;  /* 0x000000ffff1e3224 */ /* 0x002fe400078e003f */
[----:B--2---:R-:W-:-:S05]  /*bea0*/  IMAD.X R31, R29, 0x1, R31, P6 ;  /* 0x000000011d1f7824 */ /* 0x004fca00030e061f */
[----:B------:R0:W2:Y:S01]  /*beb0*/  @P3 LDG.E.U8 R21, desc[UR14][R30.64] ;  /* 0x0000000e1e153981 */ /* 0x0000a2000c1e1100 */
[C---:B------:R-:W-:Y:S02]  /*bec0*/  ISETP.GT.AND P0, PT, R38.reuse, 0x10, PT ;  /* 0x000000102600780c */ /* 0x040fe40003f04270 */
[----:B------:R-:W-:Y:S01]  /*bed0*/  ISETP.GT.AND P2, PT, R38, 0x11, PT ;  /* 0x000000112600780c */ /* 0x000fe20003f44270 */
[----:B------:R-:W-:Y:S01]  /*bee0*/  IMAD.X R69, R29, 0x1, R69, P5 ;  /* 0x000000011d457824 */ /* 0x000fe200028e0645 */
[----:B---3--:R-:W-:Y:S01]  /*bef0*/  IADD3 R40, P5, PT, R27, R40, RZ ;  /* 0x000000281b287210 */ /* 0x008fe20007fbe0ff */
[----:B------:R-:W-:Y:S01]  /*bf00*/  STL [R1+0x650], R16 ;  /* 0x0006501001007387 */ /* 0x000fe20000100800 */
[----:B------:R-:W-:-:S03]  /*bf10*/  PRMT R49, RZ, 0x7610, R49 ;  /* 0x00007610ff317816 */ /* 0x000fc60000000031 */
[----:B------:R1:W-:Y:S01]  /*bf20*/  STL [R1+0x1c], R31 ;  /* 0x00001c1f01007387 */ /* 0x0003e20000100800 */
[----:B----4-:R-:W-:-:S03]  /*bf30*/  IMAD.X R47, R29, 0x1, R47, P5 ;  /* 0x000000011d2f7824 */ /* 0x010fc600028e062f */
[----:B0-----:R-:W-:Y:S01]  /*bf40*/  @P0 IMAD.MOV.U32 R30, RZ, RZ, R66 ;  /* 0x000000ffff1e0224 */ /* 0x001fe200078e0042 */
[----:B------:R-:W3:Y:S01]  /*bf50*/  LDL.LU R63, [R1+0x6f0] ;  /* 0x0006f000013f7983 */ /* 0x000ee20000300800 */
[----:B-1----:R-:W-:-:S03]  /*bf60*/  @P0 IMAD.MOV.U32 R31, RZ, RZ, R69 ;  /* 0x000000ffff1f0224 */ /* 0x002fc600078e0045 */
[----:B------:R0:W-:Y:S01]  /*bf70*/  STL [R1+0x58], R69 ;  /* 0x0000584501007387 */ /* 0x0001e20000100800 */
[----:B------:R-:W-:Y:S02]  /*bf80*/  PRMT R83, RZ, 0x7610, R83 ;  /* 0x00007610ff537816 */ /* 0x000fe40000000053 */
[C---:B------:R-:W-:Y:S01]  /*bf90*/  IADD3 R71, P6, PT, R27.reuse, R71, RZ ;  /* 0x000000471b477210 */ /* 0x040fe20007fde0ff */
[----:B------:R1:W4:Y:S01]  /*bfa0*/  @P0 LDG.E.U8 R49, desc[UR14][R30.64] ;  /* 0x0000000e1e310981 */ /* 0x000322000c1e1100 */
[----:B------:R-:W-:Y:S01]  /*bfb0*/  IADD3 R55, P5, PT, R27, R55, RZ ;  /* 0x000000371b377210 */ /* 0x000fe20007fbe0ff */
[----:B-1----:R-:W-:Y:S02]  /*bfc0*/  @P2 IMAD.MOV.U32 R30, RZ, RZ, R40 ;  /* 0x000000ffff1e2224 */ /* 0x002fe400078e0028 */
[----:B------:R-:W-:-:S05]  /*bfd0*/  @P2 IMAD.MOV.U32 R31, RZ, RZ, R47 ;  /* 0x000000ffff1f2224 */ /* 0x000fca00078e002f */
[----:B------:R1:W3:Y:S02]  /*bfe0*/  @P2 LDG.E.U8 R83, desc[UR14][R30.64] ;  /* 0x0000000e1e532981 */ /* 0x0002e4000c1e1100 */
[----:B-1----:R-:W-:Y:S02]  /*bff0*/  IMAD.MOV.U32 R31, RZ, RZ, R71 ;  /* 0x000000ffff1f7224 */ /* 0x002fe400078e0047 */
[----:B--2---:R-:W-:Y:S04]  /*c000*/  STL [R1+0x654], R21 ;  /* 0x0006541501007387 */ /* 0x004fe80000100800 */
[----:B0-----:R-:W2:Y:S04]  /*c010*/  LDL.LU R69, [R1+0xe8] ;  /* 0x0000e80001457983 */ /* 0x001ea80000300800 */
[----:B------:R-:W2:Y:S04]  /*c020*/  LDL.LU R66, [R1+0x104] ;  /* 0x0001040001427983 */ /* 0x000ea80000300800 */
[----:B------:R0:W-:Y:S04]  /*c030*/  STL [R1+0x98], R40 ;  /* 0x0000982801007387 */ /* 0x0001e80000100800 */
[----:B------:R1:W-:Y:S04]  /*c040*/  STL [R1+0x84], R47 ;  /* 0x0000842f01007387 */ /* 0x0003e80000100800 */
[----:B0-----:R-:W2:Y:S04]  /*c050*/  LDL.LU R40, [R1+0x10c] ;  /* 0x00010c0001287983 */ /* 0x001ea80000300800 */
[----:B------:R0:W-:Y:S04]  /*c060*/  STL [R1+0xcc], R71 ;  /* 0x0000cc4701007387 */ /* 0x0001e80000100800 */
[----:B-1----:R-:W2:Y:S04]  /*c070*/  LDL.LU R47, [R1+0x114] ;  /* 0x00011400012f7983 */ /* 0x002ea80000300800 */
[----:B------:R-:W-:Y:S04]  /*c080*/  STL [R1+0xfc], R55 ;  /* 0x0000fc3701007387 */ /* 0x000fe80000100800 */
[----:B0-----:R-:W2:Y:S04]  /*c090*/  LDL.LU R71, [R1+0x6ec] ;  /* 0x0006ec0001477983 */ /* 0x001ea80000300800 */
[----:B------:R-:W2:Y:S01]  /*c0a0*/  LDL.LU R30, [R1+0xb4] ;  /* 0x0000b400011e7983 */ /* 0x000ea20000300800 */
[----:B------:R-:W-:-:S02]  /*c0b0*/  ISETP.GT.AND P3, PT, R38, 0x12, PT ;  /* 0x000000122600780c */ /* 0x000fc40003f64270 */
[----:B------:R-:W-:Y:S01]  /*c0c0*/  PRMT R70, RZ, 0x7610, R70 ;  /* 0x00007610ff467816 */ /* 0x000fe20000000046 */
[----:B--2---:R-:W-:-:S10]  /*c0d0*/  IMAD.X R30, R29, 0x1, R30, P6 ;  /* 0x000000011d1e7824 */ /* 0x004fd400030e061e */
[-C--:B------:R-:W-:Y:S01]  /*c0e0*/  @P3 LOP3.LUT R31, R31, R30.reuse, RZ, 0x3c, !PT ;  /* 0x0000001e1f1f3212 */ /* 0x080fe200078e3cff */
[----:B------:R0:W-:Y:S03]  /*c0f0*/  STL [R1+0xb4], R30 ;  /* 0x0000b41e01007387 */ /* 0x0001e60000100800 */
[----:B0-----:R-:W-:-:S04]  /*c100*/  @P3 LOP3.LUT R30, R31, R30, RZ, 0x3c, !PT ;  /* 0x0000001e1f1e3212 */ /* 0x001fc800078e3cff */
[----:B------:R-:W-:-:S05]  /*c110*/  @P3 LOP3.LUT R31, R31, R30, RZ, 0x3c, !PT ;  /* 0x0000001e1f1f3212 */ /* 0x000fca00078e3cff */
[----:B------:R0:W2:Y:S01]  /*c120*/  @P3 LDG.E.U8 R70, desc[UR14][R30.64] ;  /* 0x0000000e1e463981 */ /* 0x0000a2000c1e1100 */
[----:B------:R-:W-:Y:S01]  /*c130*/  ISETP.GT.AND P0, PT, R38, 0x13, PT ;  /* 0x000000132600780c */ /* 0x000fe20003f04270 */
[----:B------:R-:W-:Y:S01]  /*c140*/  IMAD.X R69, R29, 0x1, R69, P5 ;  /* 0x000000011d457824 */ /* 0x000fe200028e0645 */
[----:B------:R-:W-:-:S04]  /*c150*/  PRMT R28, RZ, 0x7610, R28 ;  /* 0x00007610ff1c7816 */ /* 0x000fc8000000001c */
[----:B------:R-:W-:Y:S01]  /*c160*/  STL [R1+0xe8], R69 ;  /* 0x0000e84501007387 */ /* 0x000fe20000100800 */
[----:B0-----:R-:W-:-:S06]  /*c170*/  IMAD.MOV.U32 R31, RZ, RZ, R69 ;  /* 0x000000ffff1f7224 */ /* 0x001fcc00078e0045 */
[----:B------:R-:W-:-:S05]  /*c180*/  @P0 IMAD.MOV.U32 R30, RZ, RZ, R55 ;  /* 0x000000ffff1e0224 */ /* 0x000fca00078e0037 */
[----:B------:R-:W3:Y:S04]  /*c190*/  @P0 LDG.E.U8 R28, desc[UR14][R30.64] ;  /* 0x0000000e1e1c0981 */ /* 0x000ee8000c1e1100 */
[----:B--2---:R0:W-:Y:S04]  /*c1a0*/  STL [R1+0x570], R70 ;  /* 0x0005704601007387 */ /* 0x0041e80000100800 */
[----:B0-----:R-:W2:Y:S04]  /*c1b0*/  LDL.LU R70, [R1+0x6e8] ;  /* 0x0006e80001467983 */ /* 0x001ea80000300800 */
[----:B------:R-:W2:Y:S04]  /*c1c0*/  LDL.LU R69, [R1+0x6e4] ;  /* 0x0006e40001457983 */ /* 0x000ea80000300800 */
[----:B------:R-:W2:Y:S01]  /*c1d0*/  LDL.LU R31, [R1+0x100] ;  /* 0x00010000011f7983 */ /* 0x000ea20000300800 */
[----:B------:R-:W-:-:S02]  /*c1e0*/  ISETP.GT.AND P2, PT, R38, 0x14, PT ;  /* 0x000000142600780c */ /* 0x000fc40003f44270 */
[C---:B------:R-:W-:Y:S01]  /*c1f0*/  IADD3 R66, P5, PT, R27.reuse, R66, RZ ;  /* 0x000000421b427210 */ /* 0x040fe20007fbe0ff */
[----:B------:R-:W4:Y:S01]  /*c200*/  LDL.LU R55, [R1+0x110] ;  /* 0x0001100001377983 */ /* 0x000f220000300800 */
[----:B------:R-:W-:Y:S02]  /*c210*/  PRMT R42, RZ, 0x7610, R42 ;  /* 0x00007610ff2a7816 */ /* 0x000fe4000000002a */
[----:B------:R-:W-:Y:S01]  /*c220*/  IADD3 R40, P6, PT, R27, R40, RZ ;  /* 0x000000281b287210 */ /* 0x000fe20007fde0ff */
[----:B------:R-:W-:Y:S04]  /*c230*/  STL [R1+0x104], R66 ;  /* 0x0001044201007387 */ /* 0x000fe80000100800 */
[----:B---3--:R0:W-:Y:S02]  /*c240*/  STL [R1+0x56c], R28 ;  /* 0x00056c1c01007387 */ /* 0x0081e40000100800 */
[----:B------:R-:W-:-:S02]  /*c250*/  @P2 IMAD.MOV.U32 R30, RZ, RZ, R66 ;  /* 0x000000ffff1e2224 */ /* 0x000fc400078e0042 */
[----:B0-----:R-:W3:Y:S01]  /*c260*/  LDL.LU R28, [R1+0x11c] ;  /* 0x00011c00011c7983 */ /* 0x001ee20000300800 */
[----:B--2---:R-:W-:-:S05]  /*c270*/  IMAD.X R31, R29, 0x1, R31, P5 ;  /* 0x000000011d1f7824 */ /* 0x004fca00028e061f */
[----:B------:R0:W-:Y:S04]  /*c280*/  STL [R1+0x100], R31 ;  /* 0x0001001f01007387 */ /* 0x0001e80000100800 */
[----:B------:R0:W2:Y:S04]  /*c290*/  @P2 LDG.E.U8 R42, desc[UR14][R30.64] ;  /* 0x0000000e1e2a2981 */ /* 0x0000a8000c1e1100 */
[----:B------:R1:W-:Y:S04]  /*c2a0*/  STL [R1+0x10c], R40 ;  /* 0x00010c2801007387 */ /* 0x0003e80000100800 */
[----:B------:R-:W3:Y:S01]  /*c2b0*/  LDL.LU R30, [R1+0x108] ;  /* 0x00010800011e7983 */ /* 0x000ee20000300800 */
[C---:B------:R-:W-:Y:S01]  /*c2c0*/  ISETP.GT.AND P3, PT, R38.reuse, 0x15, PT ;  /* 0x000000152600780c */ /* 0x040fe20003f64270 */
[----:B0-----:R-:W-:Y:S01]  /*c2d0*/  IMAD.MOV.U32 R31, RZ, RZ, R40 ;  /* 0x000000ffff1f7224 */ /* 0x001fe200078e0028 */
[----:B------:R-:W-:Y:S01]  /*c2e0*/  IADD3 R47, P5, PT, R27, R47, RZ ;  /* 0x0000002f1b2f7210 */ /* 0x000fe20007fbe0ff */
[----:B-1----:R-:W3:Y:S01]  /*c2f0*/  LDL.LU R40, [R1+0x118] ;  /* 0x0001180001287983 */ /* 0x002ee20000300800 */
[----:B------:R-:W-:-:S03]  /*c300*/  ISETP.GT.AND P0, PT, R38, 0x16, PT ;  /* 0x000000162600780c */ /* 0x000fc60003f04270 */
[----:B------:R-:W-:Y:S04]  /*c310*/  STL [R1+0x114], R47 ;  /* 0x0001142f01007387 */ /* 0x000fe80000100800 */
[----:B------:R-:W3:Y:S01]  /*c320*/  LDL.LU R66, [R1+0x124] ;  /* 0x0001240001427983 */ /* 0x000ee20000300800 */
[----:B------:R-:W-:Y:S01]  /*c330*/  PRMT R67, RZ, 0x7610, R67 ;  /* 0x00007610ff437816 */ /* 0x000fe20000000043 */
[C---:B----4-:R-:W-:Y:S01]  /*c340*/  IMAD.X R55, R29.reuse, 0x1, R55, P5 ;  /* 0x000000011d377824 */ /* 0x050fe200028e0637 */
[----:B------:R-:W-:Y:S01]  /*c350*/  PRMT R11, RZ, 0x7610, R11 ;  /* 0x00007610ff0b7816 */ /* 0x000fe2000000000b */
[----:B--2---:R0:W-:Y:S01]  /*c360*/  STL [R1+0x568], R42 ;  /* 0x0005682a01007387 */ /* 0x0041e20000100800 */
[----:B---3--:R-:W-:-:S03]  /*c370*/  IMAD.X R30, R29, 0x1, R30, P6 ;  /* 0x000000011d1e7824 */ /* 0x008fc600030e061e */
[----:B0-----:R-:W2:Y:S02]  /*c380*/  LDL.LU R42, [R1+0x12c] ;  /* 0x00012c00012a7983 */ /* 0x001ea40000300800 */
[-C--:B------:R-:W-:Y:S02]  /*c390*/  @P3 LOP3.LUT R31, R31, R30.reuse, RZ, 0x3c, !PT ;  /* 0x0000001e1f1f3212 */ /* 0x080fe400078e3cff */
[----:B------:R0:W-:Y:S02]  /*c3a0*/  STL [R1+0x108], R30 ;  /* 0x0001081e01007387 */ /* 0x0001e40000100800 */
[----:B0-----:R-:W-:-:S04]  /*c3b0*/  @P3 LOP3.LUT R30, R31, R30, RZ, 0x3c, !PT ;  /* 0x0000001e1f1e3212 */ /* 0x001fc800078e3cff */
[----:B------:R-:W-:-:S05]  /*c3c0*/  @P3 LOP3.LUT R31, R31, R30, RZ, 0x3c, !PT ;  /* 0x0000001e1f1f3212 */ /* 0x000fca00078e3cff */
[----:B------:R0:W3:Y:S02]  /*c3d0*/  @P3 LDG.E.U8 R67, desc[UR14][R30.64] ;  /* 0x0000000e1e433981 */ /* 0x0000e4000c1e1100 */
[----:B0-----:R-:W-:Y:S02]  /*c3e0*/  @P0 IMAD.MOV.U32 R30, RZ, RZ, R47 ;  /* 0x000000ffff1e0224 */ /* 0x001fe400078e002f */
[----:B------:R-:W-:-:S05]  /*c3f0*/  @P0 IMAD.MOV.U32 R31, RZ, RZ, R55 ;  /* 0x000000ffff1f0224 */ /* 0x000fca00078e0037 */
[----:B------:R0:W4:Y:S01]  /*c400*/  @P0 LDG.E.U8 R11, desc[UR14][R30.64] ;  /* 0x0000000e1e0b0981 */ /* 0x000122000c1e1100 */
[----:B------:R-:W-:Y:S02]  /*c410*/  ISETP.GT.AND P2, PT, R38, 0x17, PT ;  /* 0x000000172600780c */ /* 0x000fe40003f44270 */
[C---:B------:R-:W-:Y:S01]  /*c420*/  IADD3 R28, P5, PT, R27.reuse, R28, RZ ;  /* 0x0000001c1b1c7210 */ /* 0x040fe20007fbe0ff */
[----:B------:R-:W-:Y:S01]  /*c430*/  STL [R1+0x110], R55 ;  /* 0x0001103701007387 */ /* 0x000fe20000100800 */
[----:B------:R-:W-:-:S03]  /*c440*/  IADD3 R66, P6, PT, R27, R66, RZ ;  /* 0x000000421b427210 */ /* 0x000fc60007fde0ff */
[----:B------:R-:W-:Y:S01]  /*c450*/  IMAD.X R40, R29, 0x1, R40, P5 ;  /* 0x000000011d287824 */ /* 0x000fe200028e0628 */
[----:B------:R-:W-:-:S05]  /*c460*/  PRMT R22, RZ, 0x7610, R22 ;  /* 0x00007610ff167816 */ /* 0x000fca0000000016 */
[----:B0-----:R-:W-:Y:S02]  /*c470*/  @P2 IMAD.MOV.U32 R30, RZ, RZ, R28 ;  /* 0x000000ffff1e2224 */ /* 0x001fe400078e001c */
[----:B------:R-:W-:-:S05]  /*c480*/  @P2 IMAD.MOV.U32 R31, RZ, RZ, R40 ;  /* 0x000000ffff1f2224 */ /* 0x000fca00078e0028 */
[----:B------:R-:W4:Y:S01]  /*c490*/  @P2 LDG.E.U8 R22, desc[UR14][R30.64] ;  /* 0x0000000e1e162981 */ /* 0x000f22000c1e1100 */
[----:B--2---:R-:W-:-:S03]  /*c4a0*/  IADD3 R42, P5, PT, R27, R42, RZ ;  /* 0x0000002a1b2a7210 */ /* 0x004fc60007fbe0ff */
[----:B---3--:R0:W-:Y:S04]  /*c4b0*/  STL [R1+0x564], R67 ;  /* 0x0005644301007387 */ /* 0x0081e80000100800 */
[----:B0-----:R-:W2:Y:S04]  /*c4c0*/  LDL.LU R67, [R1+0x6e0] ;  /* 0x0006e00001437983 */ /* 0x001ea80000300800 */
[----:B------:R-:W3:Y:S04]  /*c4d0*/  LDL.LU R55, [R1+0x128] ;  /* 0x0001280001377983 */ /* 0x000ee80000300800 */
[----:B------:R-:W2:Y:S04]  /*c4e0*/  LDL.LU R47, [R1+0x134] ;  /* 0x00013400012f7983 */ /* 0x000ea80000300800 */
[----:B------:R0:W-:Y:S04]  /*c4f0*/  STL [R1+0x11c], R28 ;  /* 0x00011c1c01007387 */ /* 0x0001e80000100800 */
[----:B----4-:R-:W-:Y:S04]  /*c500*/  STL [R1+0x658], R11 ;  /* 0x0006580b01007387 */ /* 0x010fe80000100800 */
[----:B------:R1:W-:Y:S04]  /*c510*/  STL [R1+0x118], R40 ;  /* 0x0001182801007387 */ /* 0x0003e80000100800 */
[----:B0-----:R-:W4:Y:S04]  /*c520*/  LDL.LU R28, [R1+0x13c] ;  /* 0x00013c00011c7983 */ /* 0x001f280000300800 */
[----:B------:R0:W-:Y:S04]  /*c530*/  STL [R1+0x124], R66 ;  /* 0x0001244201007387 */ /* 0x0001e80000100800 */
[----:B-1----:R-:W4:Y:S04]  /*c540*/  LDL.LU R40, [R1+0x144] ;  /* 0x0001440001287983 */ /* 0x002f280000300800 */
[----:B------:R-:W-:Y:S04]  /*c550*/  STL [R1+0x12c], R42 ;  /* 0x00012c2a01007387 */ /* 0x000fe80000100800 */
[----:B------:R-:W4:Y:S01]  /*c560*/  LDL.LU R31, [R1+0x120] ;  /* 0x00012000011f7983 */ /* 0x000f220000300800 */
[----:B------:R-:W-:-:S02]  /*c570*/  ISETP.GT.AND P3, PT, R38, 0x18, PT ;  /* 0x000000182600780c */ /* 0x000fc40003f64270 */
[----:B------:R-:W-:Y:S02]  /*c580*/  ISETP.GT.AND P0, PT, R38, 0x19, PT ;  /* 0x000000192600780c */ /* 0x000fe40003f04270 */
[----:B------:R-:W-:Y:S01]  /*c590*/  PRMT R50, RZ, 0x7610, R50 ;  /* 0x00007610ff327816 */ /* 0x000fe20000000032 */
[----:B------:R-:W-:Y:S01]  /*c5a0*/  STL [R1+0x65c], R22 ;  /* 0x00065c1601007387 */ /* 0x000fe20000100800 */
[----:B------:R-:W-:-:S07]  /*c5b0*/  PRMT R85, RZ, 0x7610, R85 ;  /* 0x00007610ff557816 */ /* 0x000fce0000000055 */
[----:B------:R-:W-:Y:S02]  /*c5c0*/  @P3 IMAD.MOV.U32 R30, RZ, RZ, R66 ;  /* 0x000000ffff1e3224 */ /* 0x000fe400078e0042 */
[----:B---3--:R-:W-:Y:S01]  /*c5d0*/  IMAD.X R55, R29, 0x1, R55, P5 ;  /* 0x000000011d377824 */ /* 0x008fe200028e0637 */
[----:B--2---:R-:W-:Y:S01]  /*c5e0*/  IADD3 R47, P5, PT, R27, R47, RZ ;  /* 0x0000002f1b2f7210 */ /* 0x004fe20007fbe0ff */
[----:B----4-:R-:W-:-:S05]  /*c5f0*/  IMAD.X R31, R29, 0x1, R31, P6 ;  /* 0x000000011d1f7824 */ /* 0x010fca00030e061f */
[----:B------:R1:W-:Y:S04]  /*c600*/  STL [R1+0x120], R31 ;  /* 0x0001201f01007387 */ /* 0x0003e80000100800 */
[----:B------:R2:W3:Y:S04]  /*c610*/  @P3 LDG.E.U8 R50, desc[UR14][R30.64] ;  /* 0x0000000e1e323981 */ /* 0x0004e8000c1e1100 */
[----:B0-----:R-:W4:Y:S04]  /*c620*/  LDL.LU R66, [R1+0x6dc] ;  /* 0x0006dc0001427983 */ /* 0x001f280000300800 */
[----:B------:R0:W-:Y:S01]  /*c630*/  STL [R1+0x128], R55 ;  /* 0x0001283701007387 */ /* 0x0001e20000100800 */
[----:B--2---:R-:W-:-:S02]  /*c640*/  @P0 IMAD.MOV.U32 R30, RZ, RZ, R42 ;  /* 0x000000ffff1e0224 */ /* 0x004fc400078e002a */
[----:B-1----:R-:W-:-:S05]  /*c650*/  @P0 IMAD.MOV.U32 R31, RZ, RZ, R55 ;  /* 0x000000ffff1f0224 */ /* 0x002fca00078e0037 */
[----:B------:R1:W2:Y:S04]  /*c660*/  @P0 LDG.E.U8 R85, desc[UR14][R30.64] ;  /* 0x0000000e1e550981 */ /* 0x0002a8000c1e1100 */
[----:B0-----:R-:W2:Y:S04]  /*c670*/  LDL.LU R55, [R1+0x140] ;  /* 0x0001400001377983 */ /* 0x001ea80000300800 */
[----:B------:R-:W2:Y:S04]  /*c680*/  LDL.LU R42, [R1+0x14c] ;  /* 0x00014c00012a7983 */ /* 0x000ea80000300800 */
[----:B------:R-:W-:Y:S04]  /*c690*/  STL [R1+0x134], R47 ;  /* 0x0001342f01007387 */ /* 0x000fe80000100800 */
[----:B------:R-:W2:Y:S01]  /*c6a0*/  LDL.LU R31, [R1+0x130] ;  /* 0x00013000011f7983 */ /* 0x000ea20000300800 */
[----:B------:R-:W-:-:S02]  /*c6b0*/  ISETP.GT.AND P2, PT, R38, 0x1a, PT ;  /* 0x0000001a2600780c */ /* 0x000fc40003f44270 */
[----:B------:R-:W-:Y:S02]  /*c6c0*/  PRMT R43, RZ, 0x7610, R43 ;  /* 0x00007610ff2b7816 */ /* 0x000fe4000000002b */
[----:B------:R-:W-:-:S09]  /*c6d0*/  IADD3 R28, P6, PT, R27, R28, RZ ;  /* 0x0000001c1b1c7210 */ /* 0x000fd20007fde0ff */
[----:B-1----:R-:W-:Y:S02]  /*c6e0*/  @P2 IMAD.MOV.U32 R30, RZ, RZ, R47 ;  /* 0x000000ffff1e2224 */ /* 0x002fe400078e002f */
[----:B--2---:R-:W-:-:S05]  /*c6f0*/  IMAD.X R31, R29, 0x1, R31, P5 ;  /* 0x000000011d1f7824 */ /* 0x004fca00028e061f */
[----:B------:R0:W-:Y:S04]  /*c700*/  STL [R1+0x130], R31 ;  /* 0x0001301f01007387 */ /* 0x0001e80000100800 */
[----:B------:R0:W2:Y:S04]  /*c710*/  @P2 LDG.E.U8 R43, desc[UR14][R30.64] ;  /* 0x0000000e1e2b2981 */ /* 0x0000a8000c1e1100 */
[----:B------:R-:W-:Y:S04]  /*c720*/  STL [R1+0x13c], R28 ;  /* 0x00013c1c01007387 */ /* 0x000fe80000100800 */
[----:B------:R-:W3:Y:S01]  /*c730*/  LDL.LU R30, [R1+0x138] ;  /* 0x00013800011e7983 */ /* 0x000ee20000300800 */
[----:B------:R-:W-:Y:S01]  /*c740*/  ISETP.GT.AND P3, PT, R38, 0x1b, PT ;  /* 0x0000001b2600780c */ /* 0x000fe20003f64270 */
[----:B0-----:R-:W-:Y:S01]  /*c750*/  IMAD.MOV.U32 R31, RZ, RZ, R28 ;  /* 0x000000ffff1f7224 */ /* 0x001fe200078e001c */
[----:B------:R-:W-:-:S02]  /*c760*/  IADD3 R40, P5, PT, R27, R40, RZ ;  /* 0x000000281b287210 */ /* 0x000fc40007fbe0ff */
[----:B------:R-:W-:Y:S02]  /*c770*/  ISETP.GT.AND P0, PT, R38, 0x1c, PT ;  /* 0x0000001c2600780c */ /* 0x000fe40003f04270 */
[----:B------:R-:W-:Y:S01]  /*c780*/  PRMT R64, RZ, 0x7610, R64 ;  /* 0x00007610ff407816 */ /* 0x000fe20000000040 */
[C---:B------:R-:W-:Y:S01]  /*c790*/  IMAD.X R55, R29.reuse, 0x1, R55, P5 ;  /* 0x000000011d377824 */ /* 0x040fe200028e0637 */
[----:B------:R-:W-:Y:S01]  /*c7a0*/  PRMT R37, RZ, 0x7610, R37 ;  /* 0x00007610ff257816 */ /* 0x000fe20000000025 */
[----:B--2---:R0:W-:Y:S01]  /*c7b0*/  STL [R1+0xf8], R43 ;  /* 0x0000f82b01007387 */ /* 0x0041e20000100800 */
[----:B---3--:R-:W-:-:S03]  /*c7c0*/  IMAD.X R30, R29, 0x1, R30, P6 ;  /* 0x000000011d1e7824 */ /* 0x008fc600030e061e */
[----:B0-----:R-:W2:Y:S04]  /*c7d0*/  LDL.LU R43, [R1+0x148] ;  /* 0x00014800012b7983 */ /* 0x001ea80000300800 */
[----:B------:R-:W-:Y:S01]  /*c7e0*/  STL [R1+0x144], R40 ;  /* 0x0001442801007387 */ /* 0x000fe20000100800 */
[----:B------:R-:W-:-:S03]  /*c7f0*/  @P3 LOP3.LUT R31, R31, R30, RZ, 0x3c, !PT ;  /* 0x0000001e1f1f3212 */ /* 0x000fc600078e3cff */
[----:B------:R-:W3:Y:S04]  /*c800*/  LDL.LU R47, [R1+0x154] ;  /* 0x00015400012f7983 */ /* 0x000ee80000300800 */
[----:B------:R-:W4:Y:S04]  /*c810*/  LDL.LU R28, [R1+0x15c] ;  /* 0x00015c00011c7983 */ /* 0x000f280000300800 */
[----:B------:R0:W-:Y:S02]  /*c820*/  STL [R1+0x138], R30 ;  /* 0x0001381e01007387 */ /* 0x0001e40000100800 */
[----:B0-----:R-:W-:-:S04]  /*c830*/  @P3 LOP3.LUT R30, R31, R30, RZ, 0x3c, !PT ;  /* 0x0000001e1f1e3212 */ /* 0x001fc800078e3cff */
[----:B------:R-:W-:-:S05]  /*c840*/  @P3 LOP3.LUT R31, R31, R30, RZ, 0x3c, !PT ;  /* 0x0000001e1f1f3212 */ /* 0x000fca00078e3cff */
[----:B------:R0:W4:Y:S02]  /*c850*/  @P3 LDG.E.U8 R64, desc[UR14][R30.64] ;  /* 0x0000000e1e403981 */ /* 0x000124000c1e1100 */
[----:B0-----:R-:W-:Y:S02]  /*c860*/  @P0 IMAD.MOV.U32 R30, RZ, RZ, R40 ;  /* 0x000000ffff1e0224 */ /* 0x001fe400078e0028 */
[----:B------:R-:W-:-:S05]  /*c870*/  @P0 IMAD.MOV.U32 R31, RZ, RZ, R55 ;  /* 0x000000ffff1f0224 */ /* 0x000fca00078e0037 */
[----:B------:R0:W4:Y:S01]  /*c880*/  @P0 LDG.E.U8 R37, desc[UR14][R30.64] ;  /* 0x0000000e1e250981 */ /* 0x000122000c1e1100 */
[----:B------:R-:W-:Y:S02]  /*c890*/  ISETP.GT.AND P2, PT, R38, 0x1d, PT ;  /* 0x0000001d2600780c */ /* 0x000fe40003f44270 */
[----:B------:R-:W-:Y:S01]  /*c8a0*/  IADD3 R42, P5, PT, R27, R42, RZ ;  /* 0x0000002a1b2a7210 */ /* 0x000fe20007fbe0ff */
[----:B------:R-:W-:Y:S01]  /*c8b0*/  STL [R1+0x140], R55 ;  /* 0x0001403701007387 */ /* 0x000fe20000100800 */
[----:B------:R-:W-:-:S09]  /*c8c0*/  PRMT R11, RZ, 0x7610, R11 ;  /* 0x00007610ff0b7816 */ /* 0x000fd2000000000b */
[----:B0-----:R-:W-:Y:S02]  /*c8d0*/  @P2 IMAD.MOV.U32 R30, RZ, RZ, R42 ;  /* 0x000000ffff1e2224 */ /* 0x001fe400078e002a */
[----:B--2---:R-:W-:-:S04]  /*c8e0*/  IMAD.X R43, R29, 0x1, R43, P5 ;  /* 0x000000011d2b7824 */ /* 0x004fc800028e062b */
[----:B------:R-:W-:Y:S01]  /*c8f0*/  @P2 IMAD.MOV.U32 R31, RZ, RZ, R43 ;  /* 0x000000ffff1f2224 */ /* 0x000fe200078e002b */
[----:B---3--:R-:W-:-:S04]  /*c900*/  IADD3 R47, P6, PT, R27, R47, RZ ;  /* 0x0000002f1b2f7210 */ /* 0x008fc80007fde0ff */
[----:B------:R0:W2:Y:S01]  /*c910*/  @P2 LDG.E.U8 R11, desc[UR14][R30.64] ;  /* 0x0000000e1e0b2981 */ /* 0x0000a2000c1e1100 */
[----:B----4-:R-:W-:-:S03]  /*c920*/  IADD3 R28, P5, PT, R27, R28, RZ ;  /* 0x0000001c1b1c7210 */ /* 0x010fc60007fbe0ff */
[----:B------:R1:W-:Y:S04]  /*c930*/  STL [R1+0xf4], R64 ;  /* 0x0000f44001007387 */ /* 0x0003e80000100800 */
[----:B-1----:R-:W3:Y:S04]  /*c940*/  LDL.LU R64, [R1+0x6d8] ;  /* 0x0006d80001407983 */ /* 0x002ee80000300800 */
[----:B------:R-:W4:Y:S04]  /*c950*/  LDL.LU R40, [R1+0x158] ;  /* 0x0001580001287983 */ /* 0x000f280000300800 */
[----:B------:R-:W-:Y:S04]  /*c960*/  STL [R1+0x14c], R42 ;  /* 0x00014c2a01007387 */ /* 0x000fe80000100800 */
[----:B------:R1:W-:Y:S04]  /*c970*/  STL [R1+0xf0], R37 ;  /* 0x0000f02501007387 */ /* 0x0003e80000100800 */
[----:B-1----:R-:W3:Y:S04]  /*c980*/  LDL.LU R37, [R1+0x164] ;  /* 0x0001640001257983 */ /* 0x002ee80000300800 */
[----:B------:R1:W-:Y:S04]  /*c990*/  STL [R1+0x148], R43 ;  /* 0x0001482b01007387 */ /* 0x0003e80000100800 */
[----:B-1----:R-:W3:Y:S04]  /*c9a0*/  LDL.LU R43, [R1+0x160] ;  /* 0x00016000012b7983 */ /* 0x002ee80000300800 */
[----:B------:R-:W-:Y:S04]  /*c9b0*/  STL [R1+0x154], R47 ;  /* 0x0001542f01007387 */ /* 0x000fe80000100800 */
[----:B------:R-:W3:Y:S04]  /*c9c0*/  LDL.LU R55, [R1+0x16c] ;  /* 0x00016c0001377983 */ /* 0x000ee80000300800 */
[----:B------:R-:W-:Y:S04]  /*c9d0*/  STL [R1+0x15c], R28 ;  /* 0x00015c1c01007387 */ /* 0x000fe80000100800 */
[----:B------:R-:W3:Y:S04]  /*c9e0*/  LDL.LU R42, [R1+0x174] ;  /* 0x00017400012a7983 */ /* 0x000ee80000300800 */
[----:B------:R-:W3:Y:S01]  /*c9f0*/  LDL.LU R31, [R1+0x150] ;  /* 0x00015000011f7983 */ /* 0x000ee20000300800 */
[----:B------:R-:W-:-:S02]  /*ca00*/  ISETP.GT.AND P3, PT, R38, 0x1e, PT ;  /* 0x0000001e2600780c */ /* 0x000fc40003f64270 */
[----:B------:R-:W-:Y:S02]  /*ca10*/  ISETP.GT.AND P0, PT, R38, 0x1f, PT ;  /* 0x0000001f2600780c */ /* 0x000fe40003f04270 */
[----:B------:R-:W-:Y:S02]  /*ca20*/  PRMT R12, RZ, 0x7610, R12 ;  /* 0x00007610ff0c7816 */ /* 0x000fe4000000000c */
[----:B------:R-:W-:-:S07]  /*ca30*/  PRMT R17, RZ, 0x7610, R17 ;  /* 0x00007610ff117816 */ /* 0x000fce0000000011 */
[----:B0-----:R-:W-:Y:S01]  /*ca40*/  @P3 IMAD.MOV.U32 R30, RZ, RZ, R47 ;  /* 0x000000ffff1e3224 */ /* 0x001fe200078e002f */
[----:B--2---:R-:W-:Y:S01]  /*ca50*/  STL [R1+0x660], R11 ;  /* 0x0006600b01007387 */ /* 0x004fe20000100800 */
[C---:B----4-:R-:W-:Y:S02]  /*ca60*/  IMAD.X R40, R29.reuse, 0x1, R40, P5 ;  /* 0x000000011d287824 */ /* 0x050fe400028e0628 */
[----:B---3--:R-:W-:-:S05]  /*ca70*/  IMAD.X R31, R29, 0x1, R31, P6 ;  /* 0x000000011d1f7824 */ /* 0x008fca00030e061f */
[----:B------:R0:W-:Y:S04]  /*ca80*/  STL [R1+0x150], R31 ;  /* 0x0001501f01007387 */ /* 0x0001e80000100800 */
[----:B------:R1:W2:Y:S02]  /*ca90*/  @P3 LDG.E.U8 R12, desc[UR14][R30.64] ;  /* 0x0000000e1e0c3981 */ /* 0x0002a4000c1e1100 */
[----:B-1----:R-:W-:Y:S02]  /*caa0*/  @P0 IMAD.MOV.U32 R30, RZ, RZ, R28 ;  /* 0x000000ffff1e0224 */ /* 0x002fe400078e001c */
[----:B0-----:R-:W-:-:S05]  /*cab0*/  @P0 IMAD.MOV.U32 R31, RZ, RZ, R40 ;  /* 0x000000ffff1f0224 */ /* 0x001fca00078e0028 */
[----:B------:R0:W3:Y:S01]  /*cac0*/  @P0 LDG.E.U8 R17, desc[UR14][R30.64] ;  /* 0x0000000e1e110981 */ /* 0x0000e2000c1e1100 */
[----:B------:R-:W-:Y:S02]  /*cad0*/  ISETP.GT.AND P2, PT, R38, 0x20, PT ;  /* 0x000000202600780c */ /* 0x000fe40003f44270 */
[C---:B------:R-:W-:Y:S01]  /*cae0*/  IADD3 R37, P5, PT, R27.reuse, R37, RZ ;  /* 0x000000251b257210 */ /* 0x040fe20007fbe0ff */
[----:B------:R1:W-:Y:S01]  /*caf0*/  STL [R1+0x158], R40 ;  /* 0x0001582801007387 */ /* 0x0003e20000100800 */
[----:B------:R-:W-:-:S03]  /*cb00*/  IADD3 R55, P6, PT, R27, R55, RZ ;  /* 0x000000371b377210 */ /* 0x000fc60007fde0ff */
[----:B------:R-:W-:Y:S01]  /*cb10*/  IMAD.X R43, R29, 0x1, R43, P5 ;  /* 0x000000011d2b7824 */ /* 0x000fe200028e062b */
[----:B------:R-:W-:Y:S02]  /*cb20*/  PRMT R51, RZ, 0x7610, R51 ;  /* 0x00007610ff337816 */ /* 0x000fe40000000033 */
[----:B------:R-:W-:-:S03]  /*cb30*/  IADD3 R42, P5, PT, R27, R42, RZ ;  /* 0x0000002a1b2a7210 */ /* 0x000fc60007fbe0ff */
[----:B0-----:R-:W-:Y:S02]  /*cb40*/  @P2 IMAD.MOV.U32 R30, RZ, RZ, R37 ;  /* 0x000000ffff1e2224 */ /* 0x001fe400078e0025 */
[----:B------:R-:W-:-:S05]  /*cb50*/  @P2 IMAD.MOV.U32 R31, RZ, RZ, R43 ;  /* 0x000000ffff1f2224 */ /* 0x000fca00078e002b */
[----:B------:R0:W4:Y:S02]  /*cb60*/  @P2 LDG.E.U8 R51, desc[UR14][R30.64] ;  /* 0x0000000e1e332981 */ /* 0x000124000c1e1100 */
[----:B0-----:R-:W-:Y:S02]  /*cb70*/  IMAD.MOV.U32 R31, RZ, RZ, R55 ;  /* 0x000000ffff1f7224 */ /* 0x001fe400078e0037 */
[----:B--2---:R-:W-:Y:S04]  /*cb80*/  STL [R1+0x664], R12 ;  /* 0x0006640c01007387 */ /* 0x004fe80000100800 */
[----:B------:R-:W2:Y:S04]  /*cb90*/  LDL.LU R28, [R1+0x170] ;  /* 0x00017000011c7983 */ /* 0x000ea80000300800 */
[----:B-1----:R-:W4:Y:S04]  /*cba0*/  LDL.LU R40, [R1+0x17c] ;  /* 0x00017c0001287983 */ /* 0x002f280000300800 */
[----:B------:R-:W-:Y:S04]  /*cbb0*/  STL [R1+0x164], R37 ;  /* 0x0001642501007387 */ /* 0x000fe80000100800 */
[----:B---3--:R-:W-:Y:S04]  /*cbc0*/  STL [R1+0x668], R17 ;  /* 0x0006681101007387 */ /* 0x008fe80000100800 */
[----:B------:R0:W-:Y:S04]  /*cbd0*/  STL [R1+0x160], R43 ;  /* 0x0001602b01007387 */ /* 0x0001e80000100800 */
[----:B0-----:R-:W3:Y:S04]  /*cbe0*/  LDL.LU R43, [R1+0x178] ;  /* 0x00017800012b7983 */ /* 0x001ee80000300800 */
[----:B------:R0:W-:Y:S04]  /*cbf0*/  STL [R1+0x16c], R55 ;  /* 0x00016c3701007387 */ /* 0x0001e80000100800 */
[----:B------:R-:W3:Y:S04]  /*cc00*/  LDL.LU R47, [R1+0x184] ;  /* 0x00018400012f7983 */ /* 0x000ee80000300800 */
[----:B------:R-:W-:Y:S04]  /*cc10*/  STL [R1+0x174], R42 ;  /* 0x0001742a01007387 */ /* 0x000fe80000100800 */
[----:B------:R-:W3:Y:S04]  /*cc20*/  LDL.LU R37, [R1+0x18c] ;  /* 0x00018c0001257983 */ /* 0x000ee80000300800 */
[----:B0-----:R-:W3:Y:S04]  /*cc30*/  LDL.LU R55, [R1+0x6d4] ;  /* 0x0006d40001377983 */ /* 0x001ee80000300800 */
[----:B------:R-:W3:Y:S01]  /*cc40*/  LDL.LU R30, [R1+0x168] ;  /* 0x00016800011e7983 */ /* 0x000ee20000300800 */
[----:B------:R-:W-:-:S02]  /*cc50*/  ISETP.GT.AND P3, PT, R38, 0x21, PT ;  /* 0x000000212600780c */ /* 0x000fc40003f64270 */
[----:B------:R-:W-:Y:S02]  /*cc60*/  ISETP.GT.AND P0, PT, R38, 0x22, PT ;  /* 0x000000222600780c */ /* 0x000fe40003f04270 */
[----:B------:R-:W-:Y:S02]  /*cc70*/  PRMT R87, RZ, 0x7610, R87 ;  /* 0x00007610ff577816 */ /* 0x000fe40000000057 */
[----:B------:R-:W-:Y:S01]  /*cc80*/  PRMT R39, RZ, 0x7610, R39 ;  /* 0x00007610ff277816 */ /* 0x000fe20000000027 */
[C---:B--2---:R-:W-:Y:S02]  /*cc90*/  IMAD.X R28, R29.reuse, 0x1, R28, P5 ;  /* 0x000000011d1c7824 */ /* 0x044fe400028e061c */
[----:B---3--:R-:W-:-:S05]  /*cca0*/  IMAD.X R30, R29, 0x1, R30, P6 ;  /* 0x000000011d1e7824 */ /* 0x008fca00030e061e */
[-C--:B------:R-:W-:Y:S01]  /*ccb0*/  @P3 LOP3.LUT R31, R31, R30.reuse, RZ, 0x3c, !PT ;  /* 0x0000001e1f1f3212 */ /* 0x080fe200078e3cff */
[----:B------:R0:W-:Y:S03]  /*ccc0*/  STL [R1+0x168], R30 ;  /* 0x0001681e01007387 */ /* 0x0001e60000100800 */
[----:B0-----:R-:W-:-:S04]  /*ccd0*/  @P3 LOP3.LUT R30, R31, R30, RZ, 0x3c, !PT ;  /* 0x0000001e1f1e3212 */ /* 0x001fc800078e3cff */
[----:B------:R-:W-:-:S05]  /*cce0*/  @P3 LOP3.LUT R31, R31, R30, RZ, 0x3c, !PT ;  /* 0x0000001e1f1f3212 */ /* 0x000fca00078e3cff */
[----:B------:R0:W2:Y:S02]  /*ccf0*/  @P3 LDG.E.U8 R87, desc[UR14][R30.64] ;  /* 0x0000000e1e573981 */ /* 0x0000a4000c1e1100 */
[----:B0-----:R-:W-:Y:S02]  /*cd00*/  IMAD.MOV.U32 R31, RZ, RZ, R28 ;  /* 0x000000ffff1f7224 */ /* 0x001fe400078e001c */
[----:B------:R-:W-:-:S05]  /*cd10*/  @P0 IMAD.MOV.U32 R30, RZ, RZ, R42 ;  /* 0x000000ffff1e0224 */ /* 0x000fca00078e002a */
[----:B------:R0:W3:Y:S01]  /*cd20*/  @P0 LDG.E.U8 R39, desc[UR14][R30.64] ;  /* 0x0000000e1e270981 */ /* 0x0000e2000c1e1100 */
[----:B------:R-:W-:Y:S02]  /*cd30*/  ISETP.GT.AND P2, PT, R38, 0x23, PT ;  /* 0x000000232600780c */ /* 0x000fe40003f44270 */
[----:B----4-:R-:W-:Y:S01]  /*cd40*/  IADD3 R40, P5, PT, R27, R40, RZ ;  /* 0x000000281b287210 */ /* 0x010fe20007fbe0ff */
[----:B------:R1:W-:Y:S01]  /*cd50*/  STL [R1+0x170], R28 ;  /* 0x0001701c01007387 */ /* 0x0003e20000100800 */
[----:B------:R-:W-:-:S03]  /*cd60*/  PRMT R36, RZ, 0x7610, R36 ;  /* 0x00007610ff247816 */ /* 0x000fc60000000024 */
[----:B------:R-:W-:Y:S01]  /*cd70*/  IMAD.X R43, R29, 0x1, R43, P5 ;  /* 0x000000011d2b7824 */ /* 0x000fe200028e062b */
[----:B-1----:R-:W4:Y:S05]  /*cd80*/  LDL.LU R28, [R1+0x6d0] ;  /* 0x0006d000011c7983 */ /* 0x002f2a0000300800 */
[----:B0-----:R-:W-:Y:S02]  /*cd90*/  @P2 IMAD.MOV.U32 R30, RZ, RZ, R40 ;  /* 0x000000ffff1e2224 */ /* 0x001fe400078e0028 */
[----:B------:R-:W-:Y:S01]  /*cda0*/  @P2 IMAD.MOV.U32 R31, RZ, RZ, R43 ;  /* 0x000000ffff1f2224 */ /* 0x000fe200078e002b */
[----:B------:R-:W2:Y:S04]  /*cdb0*/  LDL.LU R42, [R1+0x188] ;  /* 0x00018800012a7983 */ /* 0x000ea80000300800 */
[----:B------:R-:W-:Y:S04]  /*cdc0*/  STL [R1+0x17c], R40 ;  /* 0x00017c2801007387 */ /* 0x000fe80000100800 */
[----:B------:R0:W2:Y:S04]  /*cdd0*/  @P2 LDG.E.U8 R36, desc[UR14][R30.64] ;  /* 0x0000000e1e242981 */ /* 0x0000a8000c1e1100 */
[----:B---3--:R1:W-:Y:S04]  /*cde0*/  STL [R1+0xdc], R39 ;  /* 0x0000dc2701007387 */ /* 0x0083e80000100800 */
[----:B-1----:R-:W3:Y:S04]  /*cdf0*/  LDL.LU R39, [R1+0x194] ;  /* 0x0001940001277983 */ /* 0x002ee80000300800 */
[----:B------:R1:W-:Y:S04]  /*ce00*/  STL [R1+0x178], R43 ;  /* 0x0001782b01007387 */ /* 0x0003e80000100800 */
[----:B------:R-:W3:Y:S01]  /*ce10*/  LDL.LU R31, [R1+0x180] ;  /* 0x00018000011f7983 */ /* 0x000ee20000300800 */
[----:B------:R-:W-:-:S02]  /*ce20*/  ISETP.GT.AND P3, PT, R38, 0x24, PT ;  /* 0x000000242600780c */ /* 0x000fc40003f64270 */
[C---:B------:R-:W-:Y:S02]  /*ce30*/  IADD3 R47, P6, PT, R27.reuse, R47, RZ ;  /* 0x0000002f1b2f7210 */ /* 0x040fe40007fde0ff */
[----:B------:R-:W-:-:S03]  /*ce40*/  IADD3 R37, P5, PT, R27, R37, RZ ;  /* 0x000000251b257210 */ /* 0x000fc60007fbe0ff */
[----:B------:R-:W-:Y:S02]  /*ce50*/  STL [R1+0x184], R47 ;  /* 0x0001842f01007387 */ /* 0x000fe40000100800 */
[----:B--2---:R-:W-:Y:S02]  /*ce60*/  IMAD.X R42, R29, 0x1, R42, P5 ;  /* 0x000000011d2a7824 */ /* 0x004fe400028e062a */
[----:B------:R-:W2:Y:S04]  /*ce70*/  LDL.LU R40, [R1+0x190] ;  /* 0x0001900001287983 */ /* 0x000ea80000300800 */
[----:B------:R-:W-:Y:S04]  /*ce80*/  STL [R1+0x18c], R37 ;  /* 0x00018c2501007387 */ /* 0x000fe80000100800 */
[----:B-1----:R-:W2:Y:S01]  /*ce90*/  LDL.LU R43, [R1+0x19c] ;  /* 0x00019c00012b7983 */ /* 0x002ea20000300800 */
[----:B0-----:R-:W-:-:S03]  /*cea0*/  @P3 IMAD.MOV.U32 R30, RZ, RZ, R47 ;  /* 0x000000ffff1e3224 */ /* 0x001fc600078e002f */
[----:B------:R0:W-:Y:S04]  /*ceb0*/  STL [R1+0xd8], R36 ;  /* 0x0000d82401007387 */ /* 0x0001e80000100800 */
[----:B0-----:R-:W4:Y:S01]  /*cec0*/  LDL.LU R36, [R1+0x1a4] ;  /* 0x0001a40001247983 */ /* 0x001f220000300800 */
[----:B---3--:R-:W-:-:S05]  /*ced0*/  IMAD.X R31, R29, 0x1, R31, P6 ;  /* 0x000000011d1f7824 */ /* 0x008fca00030e061f */
[----:B------:R0:W-:Y:S04]  /*cee0*/  STL [R1+0x180], R31 ;  /* 0x0001801f01007387 */ /* 0x0001e80000100800 */
[----:B------:R1:W-:Y:S04]  /*cef0*/  STL [R1+0x188], R42 ;  /* 0x0001882a01007387 */ /* 0x0003e80000100800 */
[----:B------:R-:W3:Y:S01]  /*cf00*/  LDL.LU R47, [R1+0x198] ;  /* 0x00019800012f7983 */ /* 0x000ee20000300800 */
[----:B------:R-:W-:Y:S02]  /*cf10*/  ISETP.GT.AND P0, PT, R38, 0x25, PT ;  /* 0x000000252600780c */ /* 0x000fe40003f04270 */
[----:B------:R-:W-:-:S02]  /*cf20*/  PRMT R46, RZ, 0x7610, R46 ;  /* 0x00007610ff2e7816 */ /* 0x000fc4000000002e */
[C---:B------:R-:W-:Y:S02]  /*cf30*/  ISETP.GT.AND P2, PT, R38.reuse, 0x26, PT ;  /* 0x000000262600780c */ /* 0x040fe40003f44270 */
[----:B------:R-:W-:Y:S02]  /*cf40*/  IADD3 R39, P5, PT, R27, R39, RZ ;  /* 0x000000271b277210 */ /* 0x000fe40007fbe0ff */
[----:B------:R0:W4:Y:S01]  /*cf50*/  @P3 LDG.E.U8 R46, desc[UR14][R30.64] ;  /* 0x0000000e1e2e3981 */ /* 0x000122000c1e1100 */
[----:B------:R-:W-:Y:S02]  /*cf60*/  PRMT R21, RZ, 0x7610, R21 ;  /* 0x00007610ff157816 */ /* 0x000fe40000000015 */
[----:B------:R-:W-:Y:S01]  /*cf70*/  ISETP.GT.AND P3, PT, R38, 0x27, PT ;  /* 0x000000272600780c */ /* 0x000fe20003f64270 */
[----:B--2---:R-:W-:Y:S01]  /*cf80*/  IMAD.X R40, R29, 0x1, R40, P5 ;  /* 0x000000011d287824 */ /* 0x004fe200028e0628 */
[----:B------:R-:W-:Y:S01]  /*cf90*/  IADD3 R43, P6, PT, R27, R43, RZ ;  /* 0x0000002b1b2b7210 */ /* 0x000fe20007fde0ff */
[----:B0-----:R-:W-:-:S02]  /*cfa0*/  @P0 IMAD.MOV.U32 R30, RZ, RZ, R37 ;  /* 0x000000ffff1e0224 */ /* 0x001fc400078e0025 */
[----:B------:R-:W-:Y:S01]  /*cfb0*/  @P0 IMAD.MOV.U32 R31, RZ, RZ, R42 ;  /* 0x000000ffff1f0224 */ /* 0x000fe200078e002a */
[----:B------:R-:W-:Y:S01]  /*cfc0*/  PRMT R5, RZ, 0x7610, R5 ;  /* 0x00007610ff057816 */ /* 0x000fe20000000005 */
[----:B-1----:R-:W2:Y:S04]  /*cfd0*/  LDL.LU R42, [R1+0x1a0] ;  /* 0x0001a000012a7983 */ /* 0x002ea80000300800 */
[----:B------:R0:W2:Y:S01]  /*cfe0*/  @P0 LDG.E.U8 R21, desc[UR14][R30.64] ;  /* 0x0000000e1e150981 */ /* 0x0000a2000c1e1100 */
[----:B------:R-:W-:Y:S01]  /*cff0*/  PRMT R18, RZ, 0x7610, R18 ;  /* 0x00007610ff127816 */ /* 0x000fe20000000012 */
[----:B0-----:R-:W-:Y:S02]  /*d000*/  @P2 IMAD.MOV.U32 R30, RZ, RZ, R39 ;  /* 0x000000ffff1e2224 */ /* 0x001fe400078e0027 */
[----:B------:R-:W-:-:S05]  /*d010*/  @P2 IMAD.MOV.U32 R31, RZ, RZ, R40 ;  /* 0x000000ffff1f2224 */ /* 0x000fca00078e0028 */
[----:B------:R0:W2:Y:S02]  /*d020*/  @P2 LDG.E.U8 R5, desc[UR14][R30.64] ;  /* 0x0000000e1e052981 */ /* 0x0000a4000c1e1100 */
[----:B0-----:R-:W-:Y:S02]  /*d030*/  @P3 IMAD.MOV.U32 R30, RZ, RZ, R43 ;  /* 0x000000ffff1e3224 */ /* 0x001fe400078e002b */
[----:B---3--:R-:W-:-:S04]  /*d040*/  IMAD.X R47, R29, 0x1, R47, P6 ;  /* 0x000000011d2f7824 */ /* 0x008fc800030e062f */
[----:B------:R-:W-:-:S05]  /*d050*/  @P3 IMAD.MOV.U32 R31, RZ, RZ, R47 ;  /* 0x000000ffff1f3224 */ /* 0x000fca00078e002f */
[----:B------:R-:W3:Y:S01]  /*d060*/  @P3 LDG.E.U8 R18, desc[UR14][R30.64] ;  /* 0x0000000e1e123981 */ /* 0x000ee2000c1e1100 */
[----:B----4-:R-:W-:-:S03]  /*d070*/  IADD3 R36, P5, PT, R27, R36, RZ ;  /* 0x000000241b247210 */ /* 0x010fc60007fbe0ff */
[----:B------:R-:W-:Y:S04]  /*d080*/  STL [R1+0x194], R39 ;  /* 0x0001942701007387 */ /* 0x000fe80000100800 */
[----:B------:R-:W4:Y:S04]  /*d090*/  LDL.LU R37, [R1+0x1ac] ;  /* 0x0001ac0001257983 */ /* 0x000f280000300800 */
[----:B--2---:R-:W-:Y:S04]  /*d0a0*/  STL [R1+0x66c], R21 ;  /* 0x00066c1501007387 */ /* 0x004fe80000100800 */
[----:B------:R0:W-:Y:S01]  /*d0b0*/  STL [R1+0x190], R40 ;  /* 0x0001902801007387 */ /* 0x0001e20000100800 */
[----:B------:R-:W-:-:S03]  /*d0c0*/  IMAD.X R42, R29, 0x1, R42, P5 ;  /* 0x000000011d2a7824 */ /* 0x000fc600028e062a */
[----:B0-----:R-:W2:Y:S04]  /*d0d0*/  LDL.LU R40, [R1+0x1a8] ;  /* 0x0001a80001287983 */ /* 0x001ea80000300800 */
[----:B------:R-:W-:Y:S04]  /*d0e0*/  STL [R1+0x19c], R43 ;  /* 0x00019c2b01007387 */ /* 0x000fe80000100800 */
[----:B------:R0:W-:Y:S04]  /*d0f0*/  STL [R1+0xd4], R46 ;  /* 0x0000d42e01007387 */ /* 0x0001e80000100800 */
[----:B0-----:R-:W2:Y:S04]  /*d100*/  LDL.LU R46, [R1+0x1b4] ;  /* 0x0001b400012e7983 */ /* 0x001ea80000300800 */
[----:B------:R-:W-:Y:S04]  /*d110*/  STL [R1+0x1a4], R36 ;  /* 0x0001a42401007387 */ /* 0x000fe80000100800 */
[----:B------:R-:W2:Y:S04]  /*d120*/  LDL.LU R39, [R1+0x1bc] ;  /* 0x0001bc0001277983 */ /* 0x000ea80000300800 */
[----:B------:R-:W-:Y:S04]  /*d130*/  STL [R1+0x670], R5 ;  /* 0x0006700501007387 */ /* 0x000fe80000100800 */
[----:B------:R0:W-:Y:S04]  /*d140*/  STL [R1+0x198], R47 ;  /* 0x0001982f01007387 */ /* 0x0001e80000100800 */
[----:B------:R-:W-:Y:S04]  /*d150*/  STL [R1+0x1a0], R42 ;  /* 0x0001a02a01007387 */ /* 0x000fe80000100800 */
[----:B---3--:R-:W-:Y:S04]  /*d160*/  STL [R1+0x674], R18 ;  /* 0x0006741201007387 */ /* 0x008fe80000100800 */
[----:B0-----:R-:W3:Y:S01]  /*d170*/  LDL.LU R47, [R1+0x1b0] ;  /* 0x0001b000012f7983 */ /* 0x001ee20000300800 */
[----:B------:R-:W-:-:S02]  /*d180*/  ISETP.GT.AND P0, PT, R38, 0x28, PT ;  /* 0x000000282600780c */ /* 0x000fc40003f04270 */
[C---:B------:R-:W-:Y:S01]  /*d190*/  ISETP.GT.AND P2, PT, R38.reuse, 0x29, PT ;  /* 0x000000292600780c */ /* 0x040fe20003f44270 */
[----:B------:R-:W3:Y:S01]  /*d1a0*/  LDL.LU R43, [R1+0x1b8] ;  /* 0x0001b800012b7983 */ /* 0x000ee20000300800 */
[----:B----4-:R-:W-:Y:S02]  /*d1b0*/  IADD3 R37, P5, PT, R27, R37, RZ ;  /* 0x000000251b257210 */ /* 0x010fe40007fbe0ff */
[----:B------:R-:W-:Y:S02]  /*d1c0*/  PRMT R52, RZ, 0x7610, R52 ;  /* 0x00007610ff347816 */ /* 0x000fe40000000034 */
[----:B------:R-:W-:-:S05]  /*d1d0*/  ISETP.GT.AND P3, PT, R38, 0x2a, PT ;  /* 0x0000002a2600780c */ /* 0x000fca0003f64270 */
[----:B------:R-:W-:Y:S02]  /*d1e0*/  @P0 IMAD.MOV.U32 R30, RZ, RZ, R36 ;  /* 0x000000ffff1e0224 */ /* 0x000fe400078e0024 */
[----:B------:R-:W-:Y:S01]  /*d1f0*/  @P0 IMAD.MOV.U32 R31, RZ, RZ, R42 ;  /* 0x000000ffff1f0224 */ /* 0x000fe200078e002a */
[----:B------:R-:W-:-:S04]  /*d200*/  PRMT R89, RZ, 0x7610, R89 ;  /* 0x00007610ff597816 */ /* 0x000fc80000000059 */
[----:B------:R0:W4:Y:S01]  /*d210*/  @P0 LDG.E.U8 R52, desc[UR14][R30.64] ;  /* 0x0000000e1e340981 */ /* 0x000122000c1e1100 */
[----:B--2---:R-:W-:Y:S02]  /*d220*/  IMAD.X R40, R29, 0x1, R40, P5 ;  /* 0x000000011d287824 */ /* 0x004fe400028e0628 */
[----:B0-----:R-:W-:Y:S02]  /*d230*/  @P2 IMAD.MOV.U32 R30, RZ, RZ, R37 ;  /* 0x000000ffff1e2224 */ /* 0x001fe400078e0025 */
[----:B------:R-:W-:Y:S01]  /*d240*/  @P2 IMAD.MOV.U32 R31, RZ, RZ, R40 ;  /* 0x000000ffff1f2224 */ /* 0x000fe200078e0028 */
[----:B------:R-:W-:-:S04]  /*d250*/  PRMT R44, RZ, 0x7610, R44 ;  /* 0x00007610ff2c7816 */ /* 0x000fc8000000002c */
[----:B------:R0:W2:Y:S01]  /*d260*/  @P2 LDG.E.U8 R89, desc[UR14][R30.64] ;  /* 0x0000000e1e592981 */ /* 0x0000a2000c1e1100 */
[----:B------:R-:W-:-:S05]  /*d270*/  IADD3 R46, P6, PT, R27, R46, RZ ;  /* 0x0000002e1b2e7210 */ /* 0x000fca0007fde0ff */
[----:B0-----:R-:W-:Y:S01]  /*d280*/  @P3 IMAD.MOV.U32 R30, RZ, RZ, R46 ;  /* 0x000000ffff1e3224 */ /* 0x001fe200078e002e */
[----:B------:R-:W-:Y:S04]  /*d290*/  STL [R1+0x1ac], R37 ;  /* 0x0001ac2501007387 */ /* 0x000fe80000100800 */
[----:B------:R-:W2:Y:S01]  /*d2a0*/  LDL.LU R36, [R1+0x1dc] ;  /* 0x0001dc0001247983 */ /* 0x000ea20000300800 */
[----:B---3--:R-:W-:-:S04]  /*d2b0*/  IMAD.X R47, R29, 0x1, R47, P6 ;  /* 0x000000011d2f7824 */ /* 0x008fc800030e062f */
[----:B------:R-:W-:-:S05]  /*d2c0*/  @P3 IMAD.MOV.U32 R31, RZ, RZ, R47 ;  /* 0x000000ffff1f3224 */ /* 0x000fca00078e002f */
[----:B------:R0:W3:Y:S01]  /*d2d0*/  @P3 LDG.E.U8 R44, desc[UR14][R30.64] ;  /* 0x0000000e1e2c3981 */ /* 0x0000e2000c1e1100 */
[----:B------:R-:W-:Y:S02]  /*d2e0*/  IADD3 R39, P5, PT, R27, R39, RZ ;  /* 0x000000271b277210 */ /* 0x000fe40007fbe0ff */
[----:B------:R-:W-:Y:S01]  /*d2f0*/  ISETP.GT.AND P0, PT, R38, 0x2b, PT ;  /* 0x0000002b2600780c */ /* 0x000fe20003f04270 */
[----:B------:R1:W-:Y:S02]  /*d300*/  STL [R1+0x1a8], R40 ;  /* 0x0001a82801007387 */ /* 0x0003e40000100800 */
[----:B------:R-:W-:Y:S02]  /*d310*/  IMAD.X R43, R29, 0x1, R43, P5 ;  /* 0x000000011d2b7824 */ /* 0x000fe400028e062b */
[----:B-1----:R-:W4:Y:S04]  /*d320*/  LDL.LU R40, [R1+0x1d8] ;  /* 0x0001d80001287983 */ /* 0x002f280000300800 */
[----:B------:R-:W-:Y:S04]  /*d330*/  STL [R1+0x1b4], R46 ;  /* 0x0001b42e01007387 */ /* 0x000fe80000100800 */
[----:B------:R-:W4:Y:S04]  /*d340*/  LDL.LU R42, [R1+0x1e4] ;  /* 0x0001e400012a7983 */ /* 0x000f280000300800 */
[----:B------:R-:W-:Y:S04]  /*d350*/  STL [R1+0x1bc], R39 ;  /* 0x0001bc2701007387 */ /* 0x000fe80000100800 */
[----:B------:R-:W4:Y:S04]  /*d360*/  LDL.LU R37, [R1+0x1ec] ;  /* 0x0001ec0001257983 */ /* 0x000f280000300800 */
[----:B------:R-:W-:Y:S04]  /*d370*/  STL [R1+0x1b0], R47 ;  /* 0x0001b02f01007387 */ /* 0x000fe80000100800 */
[----:B------:R-:W-:Y:S01]  /*d380*/  STL [R1+0x1b8], R43 ;  /* 0x0001b82b01007387 */ /* 0x000fe20000100800 */
[----:B------:R-:W-:Y:S01]  /*d390*/  PRMT R35, RZ, 0x7610, R35 ;  /* 0x00007610ff237816 */ /* 0x000fe20000000023 */
[----:B0-----:R-:W-:-:S02]  /*d3a0*/  @P0 IMAD.MOV.U32 R30, RZ, RZ, R39 ;  /* 0x000000ffff1e0224 */ /* 0x001fc400078e0027 */
[----:B------:R-:W-:Y:S01]  /*d3b0*/  @P0 IMAD.MOV.U32 R31, RZ, RZ, R43 ;  /* 0x000000ffff1f0224 */ /* 0x000fe200078e002b */
[----:B--2---:R-:W-:-:S04]  /*d3c0*/  IADD3 R36, P5, PT, R27, R36, RZ ;  /* 0x000000241b247210 */ /* 0x004fc80007fbe0ff */
[----:B------:R0:W2:Y:S04]  /*d3d0*/  @P0 LDG.E.U8 R35, desc[UR14][R30.64] ;  /* 0x0000000e1e230981 */ /* 0x0000a8000c1e1100 */
[----:B---3--:R1:W-:Y:S04]  /*d3e0*/  STL [R1+0xc0], R44 ;  /* 0x0000c02c01007387 */ /* 0x0083e80000100800 */
[----:B-1----:R-:W3:Y:S04]  /*d3f0*/  LDL.LU R44, [R1+0x1e0] ;  /* 0x0001e000012c7983 */ /* 0x002ee80000300800 */
[----:B------:R-:W-:Y:S04]  /*d400*/  STL [R1+0x1dc], R36 ;  /* 0x0001dc2401007387 */ /* 0x000fe80000100800 */
[----:B------:R-:W3:Y:S01]  /*d410*/  LDL.LU R39, [R1+0x1e8] ;  /* 0x0001e80001277983 */ /* 0x000ee20000300800 */
[----:B------:R-:W-:-:S02]  /*d420*/  ISETP.GT.AND P2, PT, R38, 0x2c, PT ;  /* 0x0000002c2600780c */ /* 0x000fc40003f44270 */
[C---:B------:R-:W-:Y:S01]  /*d430*/  ISETP.GT.AND P3, PT, R38.reuse, 0x2d, PT ;  /* 0x0000002d2600780c */ /* 0x040fe20003f64270 */
[----:B----4-:R-:W-:Y:S01]  /*d440*/  IMAD.X R40, R29, 0x1, R40, P5 ;  /* 0x000000011d287824 */ /* 0x010fe200028e0628 */
[----:B------:R-:W-:Y:S02]  /*d450*/  IADD3 R42, P6, PT, R27, R42, RZ ;  /* 0x0000002a1b2a7210 */ /* 0x000fe40007fde0ff */
[----:B------:R-:W-:Y:S02]  /*d460*/  PRMT R18, RZ, 0x7610, R18 ;  /* 0x00007610ff127816 */ /* 0x000fe40000000012 */
[----:B------:R-:W-:-:S05]  /*d470*/  ISETP.GT.AND P0, PT, R38, 0x2e, PT ;  /* 0x0000002e2600780c */ /* 0x000fca0003f04270 */
[----:B0-----:R-:W-:Y:S02]  /*d480*/  @P2 IMAD.MOV.U32 R30, RZ, RZ, R36 ;  /* 0x000000ffff1e2224 */ /* 0x001fe400078e0024 */
[----:B------:R-:W-:Y:S01]  /*d490*/  @P2 IMAD.MOV.U32 R31, RZ, RZ, R40 ;  /* 0x000000ffff1f2224 */ /* 0x000fe200078e0028 */
[----:B------:R-:W-:-:S04]  /*d4a0*/  PRMT R16, RZ, 0x7610, R16 ;  /* 0x00007610ff107816 */ /* 0x000fc80000000010 */
[----:B------:R0:W4:Y:S01]  /*d4b0*/  @P2 LDG.E.U8 R18, desc[UR14][R30.64] ;  /* 0x0000000e1e122981 */ /* 0x000122000c1e1100 */
[----:B------:R-:W-:Y:S01]  /*d4c0*/  IADD3 R37, P5, PT, R27, R37, RZ ;  /* 0x000000251b257210 */ /* 0x000fe20007fbe0ff */
[----:B0-----:R-:W-:Y:S02]  /*d4d0*/  @P3 IMAD.MOV.U32 R30, RZ, RZ, R42 ;  /* 0x000000ffff1e3224 */ /* 0x001fe400078e002a */
[----:B--2---:R0:W-:Y:S01]  /*d4e0*/  STL [R1+0xbc], R35 ;  /* 0x0000bc2301007387 */ /* 0x0041e20000100800 */
[----:B------:R-:W-:-:S03]  /*d4f0*/  PRMT R6, RZ, 0x7610, R6 ;  /* 0x00007610ff067816 */ /* 0x000fc60000000006 */
[----:B0-----:R-:W2:Y:S04]  /*d500*/  LDL.LU R35, [R1+0x1f4] ;  /* 0x0001f40001237983 */ /* 0x001ea80000300800 */
[----:B------:R0:W-:Y:S04]  /*d510*/  STL [R1+0x1d8], R40 ;  /* 0x0001d82801007387 */ /* 0x0001e80000100800 */
[----:B0-----:R-:W2:Y:S01]  /*d520*/  LDL.LU R40, [R1+0x1f0] ;  /* 0x0001f00001287983 */ /* 0x001ea20000300800 */
[----:B---3--:R-:W-:-:S04]  /*d530*/  IMAD.X R44, R29, 0x1, R44, P6 ;  /* 0x000000011d2c7824 */ /* 0x008fc800030e062c */
[----:B------:R-:W-:-:S05]  /*d540*/  @P3 IMAD.MOV.U32 R31, RZ, RZ, R44 ;  /* 0x000000ffff1f3224 */ /* 0x000fca00078e002c */
[----:B------:R0:W3:Y:S01]  /*d550*/  @P3 LDG.E.U8 R16, desc[UR14][R30.64] ;  /* 0x0000000e1e103981 */ /* 0x0000e2000c1e1100 */
[----:B------:R-:W-:Y:S02]  /*d560*/  IMAD.X R39, R29, 0x1, R39, P5 ;  /* 0x000000011d277824 */ /* 0x000fe400028e0627 */
[----:B0-----:R-:W-:Y:S02]  /*d570*/  @P0 IMAD.MOV.U32 R30, RZ, RZ, R37 ;  /* 0x000000ffff1e0224 */ /* 0x001fe400078e0025 */
[----:B------:R-:W-:-:S05]  /*d580*/  @P0 IMAD.MOV.U32 R31, RZ, RZ, R39 ;  /* 0x000000ffff1f0224 */ /* 0x000fca00078e0027 */
[----:B------:R0:W3:Y:S04]  /*d590*/  @P0 LDG.E.U8 R6, desc[UR14][R30.64] ;  /* 0x0000000e1e060981 */ /* 0x0000e8000c1e1100 */
[----:B------:R-:W-:Y:S04]  /*d5a0*/  STL [R1+0x1e4], R42 ;  /* 0x0001e42a01007387 */ /* 0x000fe80000100800 */
[----:B------:R-:W3:Y:S01]  /*d5b0*/  LDL.LU R43, [R1+0x1fc] ;  /* 0x0001fc00012b7983 */ /* 0x000ee20000300800 */
[----:B------:R-:W-:-:S03]  /*d5c0*/  ISETP.GT.AND P2, PT, R38, 0x2f, PT ;  /* 0x0000002f2600780c */ /* 0x000fc60003f44270 */
[----:B------:R-:W-:Y:S04]  /*d5d0*/  STL [R1+0x1ec], R37 ;  /* 0x0001ec2501007387 */ /* 0x000fe80000100800 */
[----:B------:R-:W3:Y:S04]  /*d5e0*/  LDL.LU R36, [R1+0x204] ;  /* 0x0002040001247983 */ /* 0x000ee80000300800 */
[----:B----4-:R-:W-:Y:S04]  /*d5f0*/  STL [R1+0x678], R18 ;  /* 0x0006781201007387 */ /* 0x010fe80000100800 */
[----:B------:R1:W-:Y:S01]  /*d600*/  STL [R1+0x1e0], R44 ;  /* 0x0001e02c01007387 */ /* 0x0003e20000100800 */
[----:B--2---:R-:W-:-:S03]  /*d610*/  IADD3 R35, P5, PT, R27, R35, RZ ;  /* 0x000000231b237210 */ /* 0x004fc60007fbe0ff */
[----:B------:R2:W-:Y:S01]  /*d620*/  STL [R1+0x1e8], R39 ;  /* 0x0001e82701007387 */ /* 0x0005e20000100800 */
[----:B------:R-:W-:Y:S01]  /*d630*/  PRMT R13, RZ, 0x7610, R13 ;  /* 0x00007610ff0d7816 */ /* 0x000fe2000000000d */
[----:B0-----:R-:W-:Y:S02]  /*d640*/  @P2 IMAD.MOV.U32 R30, RZ, RZ, R35 ;  /* 0x000000ffff1e2224 */ /* 0x001fe400078e0023 */
[----:B------:R-:W-:-:S04]  /*d650*/  IMAD.X R40, R29, 0x1, R40, P5 ;  /* 0x000000011d287824 */ /* 0x000fc800028e0628 */
[----:B------:R-:W-:-:S05]  /*d660*/  @P2 IMAD.MOV.U32 R31, RZ, RZ, R40 ;  /* 0x000000ffff1f2224 */ /* 0x000fca00078e0028 */
[----:B------:R0:W4:Y:S04]  /*d670*/  @P2 LDG.E.U8 R13, desc[UR14][R30.64] ;  /* 0x0000000e1e0d2981 */ /* 0x000128000c1e1100 */
[----:B---3--:R-:W-:Y:S04]  /*d680*/  STL [R1+0x67c], R16 ;  /* 0x00067c1001007387 */ /* 0x008fe80000100800 */
[----:B-1----:R-:W3:Y:S04]  /*d690*/  LDL.LU R44, [R1+0x1f8] ;  /* 0x0001f800012c7983 */ /* 0x002ee80000300800 */
[----:B--2---:R-:W2:Y:S04]  /*d6a0*/  LDL.LU R39, [R1+0x200] ;  /* 0x0002000001277983 */ /* 0x004ea80000300800 */
[----:B------:R-:W-:Y:S04]  /*d6b0*/  STL [R1+0x1f4], R35 ;  /* 0x0001f42301007387 */ /* 0x000fe80000100800 */
[----:B------:R-:W2:Y:S04]  /*d6c0*/  LDL.LU R37, [R1+0x20c] ;  /* 0x00020c0001257983 */ /* 0x000ea80000300800 */
[----:B------:R-:W-:Y:S04]  /*d6d0*/  STL [R1+0x680], R6 ;  /* 0x0006800601007387 */ /* 0x000fe80000100800 */
[----:B------:R1:W-:Y:S04]  /*d6e0*/  STL [R1+0x1f0], R40 ;  /* 0x0001f02801007387 */ /* 0x0003e80000100800 */
[----:B-1----:R-:W2:Y:S01]  /*d6f0*/  LDL.LU R40, [R1+0x208] ;  /* 0x0002080001287983 */ /* 0x002ea20000300800 */
[----:B------:R-:W-:-:S02]  /*d700*/  ISETP.GT.AND P3, PT, R38, 0x30, PT ;  /* 0x000000302600780c */ /* 0x000fc40003f64270 */
[C---:B------:R-:W-:Y:S02]  /*d710*/  IADD3 R43, P6, PT, R27.reuse, R43, RZ ;  /* 0x0000002b1b2b7210 */ /* 0x040fe40007fde0ff */
[C---:B------:R-:W-:Y:S02]  /*d720*/  ISETP.GT.AND P0, PT, R38.reuse, 0x31, PT ;  /* 0x000000312600780c */ /* 0x040fe40003f04270 */
[----:B------:R-:W-:Y:S02]  /*d730*/  IADD3 R36, P5, PT, R27, R36, RZ ;  /* 0x000000241b247210 */ /* 0x000fe40007fbe0ff */
[----:B------:R-:W-:Y:S02]  /*d740*/  PRMT R53, RZ, 0x7610, R53 ;  /* 0x00007610ff357816 */ /* 0x000fe40000000035 */
[----:B------:R-:W-:-:S03]  /*d750*/  ISETP.GT.AND P2, PT, R38, 0x32, PT ;  /* 0x000000322600780c */ /* 0x000fc60003f44270 */
[----:B0-----:R-:W-:Y:S01]  /*d760*/  @P3 IMAD.MOV.U32 R30, RZ, RZ, R43 ;  /* 0x000000ffff1e3224 */ /* 0x001fe200078e002b */
[----:B------:R-:W-:Y:S01]  /*d770*/  PRMT R91, RZ, 0x7610, R91 ;  /* 0x00007610ff5b7816 */ /* 0x000fe2000000005b */
[----:B------:R0:W-:Y:S01]  /*d780*/  STL [R1+0x1fc], R43 ;  /* 0x0001fc2b01007387 */ /* 0x0001e20000100800 */
[----:B------:R-:W-:-:S03]  /*d790*/  PRMT R32, RZ, 0x7610, R32 ;  /* 0x00007610ff207816 */ /* 0x000fc60000000020 */
[----:B------:R-:W2:Y:S04]  /*d7a0*/  LDL.LU R42, [R1+0x214] ;  /* 0x00021400012a7983 */ /* 0x000ea80000300800 */
[----:B------:R-:W-:Y:S04]  /*d7b0*/  STL [R1+0x204], R36 ;  /* 0x0002042401007387 */ /* 0x000fe80000100800 */
[----:B------:R-:W2:Y:S04]  /*d7c0*/  LDL.LU R35, [R1+0x21c] ;  /* 0x00021c0001237983 */ /* 0x000ea80000300800 */
[----:B----4-:R-:W-:Y:S01]  /*d7d0*/  STL [R1+0x684], R13 ;  /* 0x0006840d01007387 */ /* 0x010fe20000100800 */
[----:B---3--:R-:W-:-:S04]  /*d7e0*/  IMAD.X R44, R29, 0x1, R44, P6 ;  /* 0x000000011d2c7824 */ /* 0x008fc800030e062c */
[----:B------:R-:W-:Y:S02]  /*d7f0*/  @P3 IMAD.MOV.U32 R31, RZ, RZ, R44 ;  /* 0x000000ffff1f3224 */ /* 0x000fe400078e002c */
[----:B--2---:R-:W-:-:S03]  /*d800*/  IMAD.X R39, R29, 0x1, R39, P5 ;  /* 0x000000011d277824 */ /* 0x004fc600028e0627 */
[----:B------:R1:W2:Y:S01]  /*d810*/  @P3 LDG.E.U8 R53, desc[UR14][R30.64] ;  /* 0x0000000e1e353981 */ /* 0x0002a2000c1e1100 */
[----:B------:R-:W-:-:S03]  /*d820*/  IADD3 R37, P5, PT, R27, R37, RZ ;  /* 0x000000251b257210 */ /* 0x000fc60007fbe0ff */
[----:B------:R-:W-:Y:S01]  /*d830*/  STL [R1+0x1f8], R44 ;  /* 0x0001f82c01007387 */ /* 0x000fe20000100800 */
[----:B-1----:R-:W-:Y:S02]  /*d840*/  @P0 IMAD.MOV.U32 R30, RZ, RZ, R36 ;  /* 0x000000ffff1e0224 */ /* 0x002fe400078e0024 */
[----:B------:R-:W-:Y:S01]  /*d850*/  @P0 IMAD.MOV.U32 R31, RZ, RZ, R39 ;  /* 0x000000ffff1f0224 */ /* 0x000fe200078e0027 */
[----:B------:R1:W-:Y:S04]  /*d860*/  STL [R1+0x200], R39 ;  /* 0x0002002701007387 */ /* 0x0003e80000100800 */
[----:B------:R3:W4:Y:S01]  /*d870*/  @P0 LDG.E.U8 R91, desc[UR14][R30.64] ;  /* 0x0000000e1e5b0981 */ /* 0x000722000c1e1100 */
[----:B------:R-:W-:-:S03]  /*d880*/  IMAD.X R40, R29, 0x1, R40, P5 ;  /* 0x000000011d287824 */ /* 0x000fc600028e0628 */
[----:B0-----:R-:W2:Y:S04]  /*d890*/  LDL.LU R43, [R1+0x210] ;  /* 0x00021000012b7983 */ /* 0x001ea80000300800 */
[----:B-1----:R-:W4:Y:S01]  /*d8a0*/  LDL.LU R39, [R1+0x218] ;  /* 0x0002180001277983 */ /* 0x002f220000300800 */
[----:B---3--:R-:W-:Y:S02]  /*d8b0*/  @P2 IMAD.MOV.U32 R30, RZ, RZ, R37 ;  /* 0x000000ffff1e2224 */ /* 0x008fe400078e0025 */
[----:B------:R-:W-:-:S05]  /*d8c0*/  @P2 IMAD.MOV.U32 R31, RZ, RZ, R40 ;  /* 0x000000ffff1f2224 */ /* 0x000fca00078e0028 */
[----:B------:R0:W3:Y:S01]  /*d8d0*/  @P2 LDG.E.U8 R32, desc[UR14][R30.64] ;  /* 0x0000000e1e202981 */ /* 0x0000e2000c1e1100 */
[----:B------:R-:W-:-:S03]  /*d8e0*/  ISETP.GT.AND P3, PT, R38, 0x33, PT ;  /* 0x000000332600780c */ /* 0x000fc60003f64270 */
[----:B------:R1:W-:Y:S01]  /*d8f0*/  STL [R1+0x20c], R37 ;  /* 0x00020c2501007387 */ /* 0x0003e20000100800 */
[----:B------:R-:W-:-:S03]  /*d900*/  IADD3 R42, P6, PT, R27, R42, RZ ;  /* 0x0000002a1b2a7210 */ /* 0x000fc60007fde0ff */
[----:B------:R-:W3:Y:S04]  /*d910*/  LDL.LU R36, [R1+0x224] ;  /* 0x0002240001247983 */ /* 0x000ee80000300800 */
[----:B------:R0:W-:Y:S01]  /*d920*/  STL [R1+0x208], R40 ;  /* 0x0002082801007387 */ /* 0x0001e20000100800 */
[----:B------:R-:W-:-:S03]  /*d930*/  IADD3 R35, P5, PT, R27, R35, RZ ;  /* 0x000000231b237210 */ /* 0x000fc60007fbe0ff */
[----:B------:R-:W-:Y:S04]  /*d940*/  STL [R1+0x214], R42 ;  /* 0x0002142a01007387 */ /* 0x000fe80000100800 */
[----:B-1----:R-:W3:Y:S04]  /*d950*/  LDL.LU R37, [R1+0x220] ;  /* 0x0002200001257983 */ /* 0x002ee80000300800 */
[----:B------:R-:W-:Y:S04]  /*d960*/  STL [R1+0x21c], R35 ;  /* 0x00021c2301007387 */ /* 0x000fe80000100800 */
[----:B0-----:R-:W3:Y:S01]  /*d970*/  LDL.LU R40, [R1+0x22c] ;  /* 0x00022c0001287983 */ /* 0x001ee20000300800 */
[----:B------:R-:W-:-:S02]  /*d980*/  @P3 IMAD.MOV.U32 R30, RZ, RZ, R42 ;  /* 0x000000ffff1e3224 */ /* 0x000fc400078e002a */
[C---:B--2---:R-:W-:Y:S02]  /*d990*/  IMAD.X R43, R29.reuse, 0x1, R43, P6 ;  /* 0x000000011d2b7824 */ /* 0x044fe400030e062b */
[----:B----4-:R-:W-:Y:S01]  /*d9a0*/  IMAD.X R39, R29, 0x1, R39, P5 ;  /* 0x000000011d277824 */ /* 0x010fe200028e0627 */
[----:B---3--:R0:W-:Y:S04]  /*d9b0*/  STL [R1+0xa4], R32 ;  /* 0x0000a42001007387 */ /* 0x0081e80000100800 */
[----:B0-----:R-:W2:Y:S04]  /*d9c0*/  LDL.LU R32, [R1+0x234] ;  /* 0x0002340001207983 */ /* 0x001ea80000300800 */
[----:B------:R-:W-:Y:S04]  /*d9d0*/  STL [R1+0x210], R43 ;  /* 0x0002102b01007387 */ /* 0x000fe80000100800 */
[----:B------:R0:W-:Y:S04]  /*d9e0*/  STL [R1+0x218], R39 ;  /* 0x0002182701007387 */ /* 0x0001e80000100800 */
[----:B------:R-:W3:Y:S01]  /*d9f0*/  LDL.LU R42, [R1+0x228] ;  /* 0x00022800012a7983 */ /* 0x000ee20000300800 */
[----:B------:R-:W-:Y:S01]  /*da00*/  ISETP.GT.AND P0, PT, R38, 0x34, PT ;  /* 0x000000342600780c */ /* 0x000fe20003f04270 */
[----:B------:R-:W-:Y:S01]  /*da10*/  @P3 IMAD.MOV.U32 R31, RZ, RZ, R43 ;  /* 0x000000ffff1f3224 */ /* 0x000fe200078e002b */
[----:B------:R-:W-:-:S02]  /*da20*/  PRMT R41, RZ, 0x7610, R41 ;  /* 0x00007610ff297816 */ /* 0x000fc40000000029 */
[C---:B------:R-:W-:Y:S02]  /*da30*/  ISETP.GT.AND P2, PT, R38.reuse, 0x35, PT ;  /* 0x000000352600780c */ /* 0x040fe40003f44270 */
[----:B------:R-:W-:Y:S02]  /*da40*/  IADD3 R36, P5, PT, R27, R36, RZ ;  /* 0x000000241b247210 */ /* 0x000fe40007fbe0ff */
[----:B------:R1:W4:Y:S01]  /*da50*/  @P3 LDG.E.U8 R41, desc[UR14][R30.64] ;  /* 0x0000000e1e293981 */ /* 0x000322000c1e1100 */
[----:B------:R-:W-:Y:S02]  /*da60*/  PRMT R5, RZ, 0x7610, R5 ;  /* 0x00007610ff057816 */ /* 0x000fe40000000005 */
[----:B------:R-:W-:Y:S01]  /*da70*/  ISETP.GT.AND P3, PT, R38, 0x36, PT ;  /* 0x000000362600780c */ /* 0x000fe20003f64270 */
[----:B------:R-:W-:Y:S01]  /*da80*/  IMAD.X R37, R29, 0x1, R37, P5 ;  /* 0x000000011d257824 */ /* 0x000fe200028e0625 */
[----:B------:R-:W-:Y:S01]  /*da90*/  IADD3 R40, P6, PT, R27, R40, RZ ;  /* 0x000000281b287210 */ /* 0x000fe20007fde0ff */
[----:B-1----:R-:W-:-:S02]  /*daa0*/  @P0 IMAD.MOV.U32 R30, RZ, RZ, R35 ;  /* 0x000000ffff1e0224 */ /* 0x002fc400078e0023 */
[----:B------:R-:W-:Y:S01]  /*dab0*/  @P0 IMAD.MOV.U32 R31, RZ, RZ, R39 ;  /* 0x000000ffff1f0224 */ /* 0x000fe200078e0027 */
[----:B------:R-:W-:Y:S01]  /*dac0*/  PRMT R82, RZ, 0x7610, R82 ;  /* 0x00007610ff527816 */ /* 0x000fe20000000052 */
[----:B0-----:R-:W4:Y:S04]  /*dad0*/  LDL.LU R39, [R1+0x230] ;  /* 0x0002300001277983 */ /* 0x001f280000300800 */
[----:B------:R0:W4:Y:S01]  /*dae0*/  @P0 LDG.E.U8 R5, desc[UR14][R30.64] ;  /* 0x0000000e1e050981 */ /* 0x000122000c1e1100 */
[----:B------:R-:W-:Y:S01]  /*daf0*/  PRMT R3, RZ, 0x7610, R3 ;  /* 0x00007610ff037816 */ /* 0x000fe20000000003 */
[----:B0-----:R-:W-:Y:S02]  /*db00*/  @P2 IMAD.MOV.U32 R30, RZ, RZ, R36 ;  /* 0x000000ffff1e2224 */ /* 0x001fe400078e0024 */
[----:B------:R-:W-:-:S05]  /*db10*/  @P2 IMAD.MOV.U32 R31, RZ, RZ, R37 ;  /* 0x000000ffff1f2224 */ /* 0x000fca00078e0025 */
[----:B------:R0:W4:Y:S02]  /*db20*/  @P2 LDG.E.U8 R82, desc[UR14][R30.64] ;  /* 0x0000000e1e522981 */ /* 0x000124000c1e1100 */
[----:B0-----:R-:W-:Y:S02]  /*db30*/  @P3 IMAD.MOV.U32 R30, RZ, RZ, R40 ;  /* 0x000000ffff1e3224 */ /* 0x001fe400078e0028 */
[----:B---3--:R-:W-:-:S04]  /*db40*/  IMAD.X R42, R29, 0x1, R42, P6 ;  /* 0x000000011d2a7824 */ /* 0x008fc800030e062a */
[----:B------:R-:W-:-:S05]  /*db50*/  @P3 IMAD.MOV.U32 R31, RZ, RZ, R42 ;  /* 0x000000ffff1f3224 */ /* 0x000fca00078e002a */
[----:B------:R0:W3:Y:S01]  /*db60*/  @P3 LDG.E.U8 R3, desc[UR14][R30.64] ;  /* 0x0000000e1e033981 */ /* 0x0000e2000c1e1100 */
[----:B------:R-:W-:Y:S02]  /*db70*/  ISETP.GT.AND P0, PT, R38, 0x37, PT ;  /* 0x000000372600780c */ /* 0x000fe40003f04270 */
[----:B--2---:R-:W-:Y:S01]  /*db80*/  IADD3 R32, P5, PT, R27, R32, RZ ;  /* 0x000000201b207210 */ /* 0x004fe20007fbe0ff */
[----:B------:R1:W-:Y:S04]  /*db90*/  STL [R1+0x224], R36 ;  /* 0x0002242401007387 */ /* 0x0003e80000100800 */
[----:B------:R-:W2:Y:S01]  /*dba0*/  LDL.LU R35, [R1+0x23c] ;  /* 0x00023c0001237983 */ /* 0x000ea20000300800 */
[----:B------:R-:W-:Y:S01]  /*dbb0*/  PRMT R14, RZ, 0x7610, R14 ;  /* 0x00007610ff0e7816 */ /* 0x000fe2000000000e */
[----:B----4-:R-:W-:-:S02]  /*dbc0*/  IMAD.X R39, R29, 0x1, R39, P5 ;  /* 0x000000011d277824 */ /* 0x010fc400028e0627 */
[----:B------:R-:W-:Y:S04]  /*dbd0*/  STL [R1+0x688], R5 ;  /* 0x0006880501007387 */ /* 0x000fe80000100800 */
[----:B------:R-:W-:Y:S01]  /*dbe0*/  STL [R1+0x220], R37 ;  /* 0x0002202501007387 */ /* 0x000fe20000100800 */
[----:B0-----:R-:W-:-:S03]  /*dbf0*/  @P0 IMAD.MOV.U32 R30, RZ, RZ, R32 ;  /* 0x000000ffff1e0224 */ /* 0x001fc600078e0020 */
[----:B-1----:R-:W4:Y:S01]  /*dc00*/  LDL.LU R36, [R1+0x238] ;  /* 0x0002380001247983 */ /* 0x002f220000300800 */
[----:B------:R-:W-:-:S03]  /*dc10*/  @P0 IMAD.MOV.U32 R31, RZ, RZ, R39 ;  /* 0x000000ffff1f0224 */ /* 0x000fc600078e0027 */
[----:B------:R-:W-:Y:S04]  /*dc20*/  STL [R1+0x22c], R40 ;  /* 0x00022c2801007387 */ /* 0x000fe80000100800 */
[----:B------:R0:W-:Y:S04]  /*dc30*/  STL [R1+0xa0], R41 ;  /* 0x0000a02901007387 */ /* 0x0001e80000100800 */
[----:B------:R1:W4:Y:S04]  /*dc40*/  @P0 LDG.E.U8 R14, desc[UR14][R30.64] ;  /* 0x0000000e1e0e0981 */ /* 0x000328000c1e1100 */
[----:B0-----:R-:W4:Y:S04]  /*dc50*/  LDL.LU R41, [R1+0x244] ;  /* 0x0002440001297983 */ /* 0x001f280000300800 */
[----:B------:R-:W-:Y:S04]  /*dc60*/  STL [R1+0x234], R32 ;  /* 0x0002342001007387 */ /* 0x000fe80000100800 */
[----:B------:R-:W4:Y:S04]  /*dc70*/  LDL.LU R37, [R1+0x40c] ;  /* 0x00040c0001257983 */ /* 0x000f280000300800 */
[----:B------:R-:W-:Y:S04]  /*dc80*/  STL [R1+0x68c], R82 ;  /* 0x00068c5201007387 */ /* 0x000fe80000100800 */
[----:B------:R0:W-:Y:S04]  /*dc90*/  STL [R1+0x228], R42 ;  /* 0x0002282a01007387 */ /* 0x0001e80000100800 */
[----:B------:R-:W-:Y:S04]  /*dca0*/  STL [R1+0x230], R39 ;  /* 0x0002302701007387 */ /* 0x000fe80000100800 */
[----:B---3--:R-:W-:Y:S04]  /*dcb0*/  STL [R1+0x690], R3 ;  /* 0x0006900301007387 */ /* 0x008fe80000100800 */
[----:B0-----:R-:W3:Y:S04]  /*dcc0*/  LDL.LU R42, [R1+0x240] ;  /* 0x00024000012a7983 */ /* 0x001ee80000300800 */
[----:B------:R-:W3:Y:S01]  /*dcd0*/  LDL.LU R40, [R1+0x248] ;  /* 0x0002480001287983 */ /* 0x000ee20000300800 */
[----:B------:R-:W-:-:S02]  /*dce0*/  ISETP.GT.AND P2, PT, R38, 0x38, PT ;  /* 0x000000382600780c */ /* 0x000fc40003f44270 */
[----:B--2---:R-:W-:Y:S02]  /*dcf0*/  IADD3 R35, P5, PT, R27, R35, RZ ;  /* 0x000000231b237210 */ /* 0x004fe40007fbe0ff */
[----:B------:R-:W-:-:S03]  /*dd00*/  ISETP.GT.AND P3, PT, R38, 0x39, PT ;  /* 0x000000392600780c */ /* 0x000fc60003f64270 */
[----:B------:R-:W-:Y:S01]  /*dd10*/  STL [R1+0x23c], R35 ;  /* 0x00023c2301007387 */ /* 0x000fe20000100800 */
[----:B------:R-:W-:-:S03]  /*dd20*/  PRMT R54, RZ, 0x7610, R54 ;  /* 0x00007610ff367816 */ /* 0x000fc60000000036 */
[----:B------:R-:W2:Y:S01]  /*dd30*/  LDL.LU R32, [R1+0x414] ;  /* 0x0004140001207983 */ /* 0x000ea20000300800 */
[----:B----4-:R-:W-:Y:S02]  /*dd40*/  IMAD.X R36, R29, 0x1, R36, P5 ;  /* 0x000000011d247824 */ /* 0x010fe400028e0624 */
[----:B-1----:R-:W-:Y:S02]  /*dd50*/  @P2 IMAD.MOV.U32 R30, RZ, RZ, R35 ;  /* 0x000000ffff1e2224 */ /* 0x002fe400078e0023 */
[----:B------:R-:W-:-:S05]  /*dd60*/  @P2 IMAD.MOV.U32 R31, RZ, RZ, R36 ;  /* 0x000000ffff1f2224 */ /* 0x000fca00078e0024 */
[----:B------:R0:W4:Y:S04]  /*dd70*/  @P2 LDG.E.U8 R54, desc[UR14][R30.64] ;  /* 0x0000000e1e362981 */ /* 0x000128000c1e1100 */
[----:B------:R-:W-:Y:S01]  /*dd80*/  STL [R1+0x694], R14 ;  /* 0x0006940e01007387 */ /* 0x000fe20000100800 */
[----:B------:R-:W-:-:S03]  /*dd90*/  IADD3 R41, P6, PT, R27, R41, RZ ;  /* 0x000000291b297210 */ /* 0x000fc60007fde0ff */
[----:B------:R1:W-:Y:S01]  /*dda0*/  STL [R1+0x238], R36 ;  /* 0x0002382401007387 */ /* 0x0003e20000100800 */
[----:B------:R-:W-:-:S03]  /*ddb0*/  IADD3 R37, P5, PT, R27, R37, RZ ;  /* 0x000000251b257210 */ /* 0x000fc60007fbe0ff */
[----:B-1----:R-:W4:Y:S04]  /*ddc0*/  LDL.LU R36, [R1+0x410] ;  /* 0x0004100001247983 */ /* 0x002f280000300800 */
[----:B------:R1:W-:Y:S04]  /*ddd0*/  STL [R1+0x244], R41 ;  /* 0x0002442901007387 */ /* 0x0003e80000100800 */
[----:B------:R-:W4:Y:S01]  /*dde0*/  LDL.LU R39, [R1+0x41c] ;  /* 0x00041c0001277983 */ /* 0x000f220000300800 */
[----:B0-----:R-:W-:-:S03]  /*ddf0*/  @P3 IMAD.MOV.U32 R30, RZ, RZ, R41 ;  /* 0x000000ffff1e3224 */ /* 0x001fc600078e0029 */
[----:B------:R0:W-:Y:S04]  /*de00*/  STL [R1+0x40c], R37 ;  /* 0x00040c2501007387 */ /* 0x0001e80000100800 */
[----:B------:R-:W4:Y:S01]  /*de10*/  LDL.LU R35, [R1+0x250] ;  /* 0x0002500001237983 */ /* 0x000f220000300800 */
[C---:B---3--:R-:W-:Y:S02]  /*de20*/  IMAD.X R42, R29.reuse, 0x1, R42, P6 ;  /* 0x000000011d2a7824 */ /* 0x048fe400030e062a */
[----:B------:R-:W-:-:S03]  /*de30*/  IMAD.X R40, R29, 0x1, R40, P5 ;  /* 0x000000011d287824 */ /* 0x000fc600028e0628 */
[----:B------:R-:W-:Y:S04]  /*de40*/  STL [R1+0x240], R42 ;  /* 0x0002402a01007387 */ /* 0x000fe80000100800 */
[----:B------:R-:W-:Y:S04]  /*de50*/  STL [R1+0x248], R40 ;  /* 0x0002482801007387 */ /* 0x000fe80000100800 */
[----:B-1----:R-:W3:Y:S01]  /*de60*/  LDL.LU R41, [R1+0x418] ;  /* 0x0004180001297983 */ /* 0x002ee20000300800 */
[----:B------:R-:W-:Y:S01]  /*de70*/  ISETP.GT.AND P0, PT, R38, 0x3a, PT ;  /* 0x0000003a2600780c */ /* 0x000fe20003f04270 */
[----:B------:R-:W-:Y:S01]  /*de80*/  @P3 IMAD.MOV.U32 R31, RZ, RZ, R42 ;  /* 0x000000ffff1f3224 */ /* 0x000fe200078e002a */
[----:B------:R-:W-:-:S02]  /*de90*/  PRMT R93, RZ, 0x7610, R93 ;  /* 0x00007610ff5d7816 */ /* 0x000fc4000000005d */
[C---:B------:R-:W-:Y:S02]  /*dea0*/  ISETP.GT.AND P2, PT, R38.reuse, 0x3b, PT ;  /* 0x0000003b2600780c */ /* 0x040fe40003f44270 */
[----:B--2---:R-:W-:Y:S02]  /*deb0*/  IADD3 R32, P5, PT, R27, R32, RZ ;  /* 0x000000201b207210 */ /* 0x004fe40007fbe0ff */
[----:B------:R1:W2:Y:S01]  /*dec0*/  @P3 LDG.E.U8 R93, desc[UR14][R30.64] ;  /* 0x0000000e1e5d3981 */ /* 0x0002a2000c1e1100 */
[----:B------:R-:W-:Y:S02]  /*ded0*/  PRMT R33, RZ, 0x7610, R33 ;  /* 0x00007610ff217816 */ /* 0x000fe40000000021 */
[----:B------:R-:W-:Y:S02]  /*dee0*/  ISETP.GT.AND P3, PT, R38, 0x3c, PT ;  /* 0x0000003c2600780c */ /* 0x000fe40003f64270 */
[----:B------:R-:W-:Y:S01]  /*def0*/  PRMT R82, RZ, 0x7610, R82 ;  /* 0x00007610ff527816 */ /* 0x000fe20000000052 */
[----:B-1----:R-:W-:-:S02]  /*df00*/  @P0 IMAD.MOV.U32 R30, RZ, RZ, R37 ;  /* 0x000000ffff1e0224 */ /* 0x002fc400078e0025 */
[----:B------:R-:W-:Y:S01]  /*df10*/  @P0 IMAD.MOV.U32 R31, RZ, RZ, R40 ;  /* 0x000000ffff1f0224 */ /* 0x000fe200078e0028 */
[----:B0-----:R-:W2:Y:S04]  /*df20*/  LDL.LU R37, [R1+0x24c] ;  /* 0x00024c0001257983 */ /* 0x001ea80000300800 */
[----:B------:R0:W2:Y:S01]  /*df30*/  @P0 LDG.E.U8 R33, desc[UR14][R30.64] ;  /* 0x0000000e1e210981 */ /* 0x0000a2000c1e1100 */
[----:B------:R-:W-:Y:S01]  /*df40*/  PRMT R21, RZ, 0x7610, R21 ;  /* 0x00007610ff157816 */ /* 0x000fe20000000015 */
[----:B----4-:R-:W-:Y:S02]  /*df50*/  IMAD.X R36, R29, 0x1, R36, P5 ;  /* 0x000000011d247824 */ /* 0x010fe400028e0624 */
[----:B0-----:R-:W-:Y:S02]  /*df60*/  @P2 IMAD.MOV.U32 R30, RZ, RZ, R32 ;  /* 0x000000ffff1e2224 */ /* 0x001fe400078e0020 */
[----:B------:R-:W-:Y:S01]  /*df70*/  @P2 IMAD.MOV.U32 R31, RZ, RZ, R36 ;  /* 0x000000ffff1f2224 */ /* 0x000fe200078e0024 */
[----:B------:R-:W-:-:S04]  /*df80*/  IADD3 R39, P6, PT, R27, R39, RZ ;  /* 0x000000271b277210 */ /* 0x000fc80007fde0ff */
[----:B------:R0:W4:Y:S02]  /*df90*/  @P2 LDG.E.U8 R82, desc[UR14][R30.64] ;  /* 0x0000000e1e522981 */ /* 0x000124000c1e1100 */
[----:B0-----:R-:W-:Y:S02]  /*dfa0*/  @P3 IMAD.MOV.U32 R30, RZ, RZ, R39 ;  /* 0x000000ffff1e3224 */ /* 0x001fe400078e0027 */
[----:B---3--:R-:W-:-:S04]  /*dfb0*/  IMAD.X R41, R29, 0x1, R41, P6 ;  /* 0x000000011d297824 */ /* 0x008fc800030e0629 */
[----:B------:R-:W-:-:S05]  /*dfc0*/  @P3 IMAD.MOV.U32 R31, RZ, RZ, R41 ;  /* 0x000000ffff1f3224 */ /* 0x000fca00078e0029 */
[----:B------:R-:W3:Y:S01]  /*dfd0*/  @P3 LDG.E.U8 R21, desc[UR14][R30.64] ;  /* 0x0000000e1e153981 */ /* 0x000ee2000c1e1100 */
[----:B------:R-:W-:-:S03]  /*dfe0*/  IADD3 R35, P5, PT, R27, R35, RZ ;  /* 0x000000231b237210 */ /* 0x000fc60007fbe0ff */
[----:B------:R-:W-:Y:S04]  /*dff0*/  STL [R1+0x414], R32 ;  /* 0x0004142001007387 */ /* 0x000fe80000100800 */
[----:B--2---:R0:W-:Y:S01]  /*e000*/  STL [R1+0x8c], R33 ;  /* 0x00008c2101007387 */ /* 0x0041e20000100800 */
[----:B------:R-:W-:-:S03]  /*e010*/  IMAD.X R37, R29, 0x1, R37, P5 ;  /* 0x000000011d257824 */ /* 0x000fc600028e0625 */
[----:B0-----:R-:W2:Y:S04]  /*e020*/  LDL.LU R33, [R1+0x258] ;  /* 0x0002580001217983 */ /* 0x001ea80000300800 */
[----:B------:R0:W-:Y:S04]  /*e030*/  STL [R1+0x410], R36 ;  /* 0x0004102401007387 */ /* 0x0001e80000100800 */
[----:B0-----:R-:W2:Y:S04]  /*e040*/  LDL.LU R36, [R1+0x254] ;  /* 0x0002540001247983 */ /* 0x001ea80000300800 */
[----:B------:R-:W-:Y:S04]  /*e050*/  STL [R1+0x41c], R39 ;  /* 0x00041c2701007387 */ /* 0x000fe80000100800 */
[----:B------:R-:W2:Y:S04]  /*e060*/  LDL.LU R40, [R1+0x260] ;  /* 0x0002600001287983 */ /* 0x000ea80000300800 */
[----:B------:R-:W-:Y:S04]  /*e070*/  STL [R1+0x250], R35 ;  /* 0x0002502301007387 */ /* 0x000fe80000100800 */
[----:B------:R-:W2:Y:S04]  /*e080*/  LDL.LU R32, [R1+0x424] ;  /* 0x0004240001207983 */ /* 0x000ea80000300800 */
[----:B----4-:R-:W-:Y:S04]  /*e090*/  STL [R1+0x698], R82 ;  /* 0x0006985201007387 */ /* 0x010fe80000100800 */
[----:B------:R0:W-:Y:S04]  /*e0a0*/  STL [R1+0x418], R41 ;  /* 0x0004182901007387 */ /* 0x0001e80000100800 */
[----:B------:R-:W-:Y:S04]  /*e0b0*/  STL [R1+0x24c], R37 ;  /* 0x00024c2501007387 */ /* 0x000fe80000100800 */
[----:B---3--:R-:W-:Y:S04]  /*e0c0*/  STL [R1+0x69c], R21 ;  /* 0x00069c1501007387 */ /* 0x008fe80000100800 */
[----:B0-----:R-:W3:Y:S01]  /*e0d0*/  LDL.LU R41, [R1+0x25c] ;  /* 0x00025c0001297983 */ /* 0x001ee20000300800 */
[----:B------:R-:W-:-:S02]  /*e0e0*/  ISETP.GT.AND P0, PT, R38, 0x3d, PT ;  /* 0x0000003d2600780c */ /* 0x000fc40003f04270 */
[----:B------:R-:W-:Y:S01]  /*e0f0*/  PRMT R74, RZ, 0x7610, R74 ;  /* 0x00007610ff4a7816 */ /* 0x000fe2000000004a */
[----:B------:R-:W4:Y:S01]  /*e100*/  LDL.LU R39, [R1+0x420] ;  /* 0x0004200001277983 */ /* 0x000f220000300800 */
[----:B------:R-:W-:-:S09]  /*e110*/  ISETP.GT.AND P2, PT, R38, 0x3e, PT ;  /* 0x0000003e2600780c */ /* 0x000fd20003f44270 */
[----:B------:R-:W-:Y:S02]  /*e120*/  @P0 IMAD.MOV.U32 R30, RZ, RZ, R35 ;  /* 0x000000ffff1e0224 */ /* 0x000fe400078e0023 */
[----:B------:R-:W-:-:S05]  /*e130*/  @P0 IMAD.MOV.U32 R31, RZ, RZ, R37 ;  /* 0x000000ffff1f0224 */ /* 0x000fca00078e0025 */
[----:B------:R0:W4:Y:S01]  /*e140*/  @P0 LDG.E.U8 R74, desc[UR14][R30.64] ;  /* 0x0000000e1e4a0981 */ /* 0x000122000c1e1100 */
[----:B--2---:R-:W-:Y:S02]  /*e150*/  IADD3 R33, P5, PT, R27, R33, RZ ;  /* 0x000000211b217210 */ /* 0x004fe40007fbe0ff */
[----:B------:R-:W-:Y:S02]  /*e160*/  ISETP.GT.AND P3, PT, R38, 0x3f, PT ;  /* 0x0000003f2600780c */ /* 0x000fe40003f64270 */
[----:B------:R-:W-:Y:S01]  /*e170*/  PRMT R4, RZ, 0x7610, R4 ;  /* 0x00007610ff047816 */ /* 0x000fe20000000004 */
[----:B0-----:R-:W-:Y:S02]  /*e180*/  @P2 IMAD.MOV.U32 R30, RZ, RZ, R33 ;  /* 0x000000ffff1e2224 */ /* 0x001fe400078e0021 */
[----:B------:R-:W-:-:S04]  /*e190*/  IMAD.X R36, R29, 0x1, R36, P5 ;  /* 0x000000011d247824 */ /* 0x000fc800028e0624 */
[----:B------:R-:W-:Y:S01]  /*e1a0*/  @P2 IMAD.MOV.U32 R31, RZ, RZ, R36 ;  /* 0x000000ffff1f2224 */ /* 0x000fe200078e0024 */
[----:B------:R-:W-:-:S04]  /*e1b0*/  IADD3 R40, P6, PT, R27, R40, RZ ;  /* 0x000000281b287210 */ /* 0x000fc80007fde0ff */
[----:B------:R0:W2:Y:S01]  /*e1c0*/  @P2 LDG.E.U8 R4, desc[UR14][R30.64] ;  /* 0x0000000e1e042981 */ /* 0x0000a2000c1e1100 */
[----:B------:R-:W-:Y:S01]  /*e1d0*/  PRMT R9, RZ, 0x7610, R9 ;  /* 0x00007610ff097816 */ /* 0x000fe20000000009 */
[----:B0-----:R-:W-:Y:S02]  /*e1e0*/  @P3 IMAD.MOV.U32 R30, RZ, RZ, R40 ;  /* 0x000000ffff1e3224 */ /* 0x001fe400078e0028 */
[----:B---3--:R-:W-:-:S04]  /*e1f0*/  IMAD.X R41, R29, 0x1, R41, P6 ;  /* 0x000000011d297824 */ /* 0x008fc800030e0629 */
[----:B------:R-:W-:-:S05]  /*e200*/  @P3 IMAD.MOV.U32 R31, RZ, RZ, R41 ;  /* 0x000000ffff1f3224 */ /* 0x000fca00078e0029 */
[----:B------:R-:W3:Y:S04]  /*e210*/  @P3 LDG.E.U8 R9, desc[UR14][R30.64] ;  /* 0x0000000e1e093981 */ /* 0x000ee8000c1e1100 */
[----:B------:R-:W-:Y:S04]  /*e220*/  STL [R1+0x258], R33 ;  /* 0x0002582101007387 */ /* 0x000fe80000100800 */
[----:B------:R-:W3:Y:S04]  /*e230*/  LDL.LU R35, [R1+0x42c] ;  /* 0x00042c0001237983 */ /* 0x000ee80000300800 */
[----:B----4-:R-:W-:Y:S04]  /*e240*/  STL [R1+0x6a0], R74 ;  /* 0x0006a04a01007387 */ /* 0x010fe80000100800 */
[----:B------:R0:W-:Y:S04]  /*e250*/  STL [R1+0x254], R36 ;  /* 0x0002542401007387 */ /* 0x0001e80000100800 */
[----:B0-----:R-:W4:Y:S01]  /*e260*/  LDL.LU R36, [R1+0x428] ;  /* 0x0004280001247983 */ /* 0x001f220000300800 */
[----:B------:R-:W-:-:S03]  /*e270*/  IADD3 R32, P5, PT, R27, R32, RZ ;  /* 0x000000201b207210 */ /* 0x000fc60007fbe0ff */
[----:B------:R0:W-:Y:S02]  /*e280*/  STL [R1+0x260], R40 ;  /* 0x0002602801007387 */ /* 0x0001e40000100800 */
[----:B------:R-:W-:Y:S02]  /*e290*/  IMAD.X R39, R29, 0x1, R39, P5 ;  /* 0x000000011d277824 */ /* 0x000fe400028e0627 */
[----:B------:R-:W4:Y:S04]  /*e2a0*/  LDL.LU R37, [R1+0x434] ;  /* 0x0004340001257983 */ /* 0x000f280000300800 */
[----:B------:R-:W-:Y:S04]  /*e2b0*/  STL [R1+0x424], R32 ;  /* 0x0004242001007387 */ /* 0x000fe80000100800 */
[----:B------:R-:W4:Y:S04]  /*e2c0*/  LDL.LU R33, [R1+0x43c] ;  /* 0x00043c0001217983 */ /* 0x000f280000300800 */
[----:B--2---:R-:W-:Y:S04]  /*e2d0*/  STL [R1+0x6a4], R4 ;  /* 0x0006a40401007387 */ /* 0x004fe80000100800 */
[----:B------:R-:W-:Y:S04]  /*e2e0*/  STL [R1+0x25c], R41 ;  /* 0x00025c2901007387 */ /* 0x000fe80000100800 */
[----:B------:R1:W-:Y:S04]  /*e2f0*/  STL [R1+0x420], R39 ;  /* 0x0004202701007387 */ /* 0x0003e80000100800 */
[----:B---3--:R2:W-:Y:S04]  /*e300*/  STL [R1+0x6a8], R9 ;  /* 0x0006a80901007387 */ /* 0x0085e80000100800 */
[----:B0-----:R-:W3:Y:S01]  /*e310*/  LDL.LU R40, [R1+0x430] ;  /* 0x0004300001287983 */ /* 0x001ee20000300800 */
[----:B------:R-:W-:-:S02]  /*e320*/  ISETP.GT.AND P0, PT, R38, 0x40, PT ;  /* 0x000000402600780c */ /* 0x000fc40003f04270 */
[----:B------:R-:W-:Y:S02]  /*e330*/  ISETP.GT.AND P2, PT, R38, 0x41, PT ;  /* 0x000000412600780c */ /* 0x000fe40003f44270 */
[----:B------:R-:W-:Y:S02]  /*e340*/  IADD3 R35, P5, PT, R27, R35, RZ ;  /* 0x000000231b237210 */ /* 0x000fe40007fbe0ff */
[----:B------:R-:W-:Y:S02]  /*e350*/  PRMT R62, RZ, 0x7610, R62 ;  /* 0x00007610ff3e7816 */ /* 0x000fe4000000003e */
[----:B------:R-:W-:-:S05]  /*e360*/  PRMT R34, RZ, 0x7610, R34 ;  /* 0x00007610ff227816 */ /* 0x000fca0000000022 */
[----:B------:R-:W-:Y:S02]  /*e370*/  @P0 IMAD.MOV.U32 R30, RZ, RZ, R32 ;  /* 0x000000ffff1e0224 */ /* 0x000fe400078e0020 */
[----:B------:R-:W-:Y:S02]  /*e380*/  @P0 IMAD.MOV.U32 R31, RZ, RZ, R39 ;  /* 0x000000ffff1f0224 */ /* 0x000fe400078e0027 */
[----:B-1----:R-:W3:Y:S01]  /*e390*/  LDL.LU R39, [R1+0x438] ;  /* 0x0004380001277983 */ /* 0x002ee20000300800 */
[----:B----4-:R-:W-:-:S03]  /*e3a0*/  IMAD.X R36, R29, 0x1, R36, P5 ;  /* 0x000000011d247824 */ /* 0x010fc600028e0624 */
[----:B------:R0:W4:Y:S02]  /*e3b0*/  @P0 LDG.E.U8 R62, desc[UR14][R30.64] ;  /* 0x0000000e1e3e0981 */ /* 0x000124000c1e1100 */
[----:B0-----:R-:W-:Y:S02]  /*e3c0*/  @P2 IMAD.MOV.U32 R30, RZ, RZ, R35 ;  /* 0x000000ffff1e2224 */ /* 0x001fe400078e0023 */
[----:B------:R-:W-:-:S05]  /*e3d0*/  @P2 IMAD.MOV.U32 R31, RZ, RZ, R36 ;  /* 0x000000ffff1f2224 */ /* 0x000fca00078e0024 */
[----:B------:R0:W4:Y:S01]  /*e3e0*/  @P2 LDG.E.U8 R34, desc[UR14][R30.64] ;  /* 0x0000000e1e222981 */ /* 0x000122000c1e1100 */
[----:B------:R-:W-:Y:S02]  /*e3f0*/  ISETP.GT.AND P3, PT, R38, 0x42, PT ;  /* 0x000000422600780c */ /* 0x000fe40003f64270 */
[----:B------:R-:W-:Y:S02]  /*e400*/  IADD3 R37, P6, PT, R27, R37, RZ ;  /* 0x000000251b257210 */ /* 0x000fe40007fde0ff */
[----:B--2---:R-:W-:-:S09]  /*e410*/  PRMT R9, RZ, 0x7610, R9 ;  /* 0x00007610ff097816 */ /* 0x004fd20000000009 */
[----:B0-----:R-:W-:Y:S02]  /*e420*/  @P3 IMAD.MOV.U32 R30, RZ, RZ, R37 ;  /* 0x000000ffff1e3224 */ /* 0x001fe400078e0025 */
[----:B---3--:R-:W-:-:S04]  /*e430*/  IMAD.X R40, R29, 0x1, R40, P6 ;  /* 0x000000011d287824 */ /* 0x008fc800030e0628 */
[----:B------:R-:W-:-:S05]  /*e440*/  @P3 IMAD.MOV.U32 R31, RZ, RZ, R40 ;  /* 0x000000ffff1f3224 */ /* 0x000fca00078e0028 */
[----:B------:R0:W2:Y:S01]  /*e450*/  @P3 LDG.E.U8 R9, desc[UR14][R30.64] ;  /* 0x0000000e1e093981 */ /* 0x0000a2000c1e1100 */
[----:B------:R-:W-:Y:S02]  /*e460*/  ISETP.GT.AND P0, PT, R38, 0x43, PT ;  /* 0x000000432600780c */ /* 0x000fe40003f04270 */
[----:B------:R-:W-:Y:S01]  /*e470*/  IADD3 R33, P5, PT, R27, R33, RZ ;  /* 0x000000211b217210 */ /* 0x000fe20007fbe0ff */
[----:B------:R1:W-:Y:S04]  /*e480*/  STL [R1+0x42c], R35 ;  /* 0x00042c2301007387 */ /* 0x0003e80000100800 */
[----:B------:R-:W3:Y:S01]  /*e490*/  LDL.LU R32, [R1+0x444] ;  /* 0x0004440001207983 */ /* 0x000ee20000300800 */
[----:B------:R-:W-:-:S03]  /*e4a0*/  IMAD.X R39, R29, 0x1, R39, P5 ;  /* 0x000000011d277824 */ /* 0x000fc600028e0627 */
[----:B------:R0:W-:Y:S04]  /*e4b0*/  STL [R1+0x428], R36 ;  /* 0x0004282401007387 */ /* 0x0001e80000100800 */
[----:B-1----:R-:W3:Y:S01]  /*e4c0*/  LDL.LU R35, [R1+0x440] ;  /* 0x0004400001237983 */ /* 0x002ee20000300800 */
[----:B------:R-:W-:-:S03]  /*e4d0*/  PRMT R5, RZ, 0x7610, R5 ;  /* 0x00007610ff057816 */ /* 0x000fc60000000005 */
[----:B------:R-:W-:Y:S01]  /*e4e0*/  STL [R1+0x434], R37 ;  /* 0x0004342501007387 */ /* 0x000fe20000100800 */
[----:B0-----:R-:W-:-:S03]  /*e4f0*/  @P0 IMAD.MOV.U32 R30, RZ, RZ, R33 ;  /* 0x000000ffff1e0224 */ /* 0x001fc600078e0021 */
[----:B------:R-:W3:Y:S01]  /*e500*/  LDL.LU R36, [R1+0x268] ;  /* 0x0002680001247983 */ /* 0x000ee20000300800 */
[----:B------:R-:W-:-:S03]  /*e510*/  @P0 IMAD.MOV.U32 R31, RZ, RZ, R39 ;  /* 0x000000ffff1f0224 */ /* 0x000fc600078e0027 */
[----:B------:R-:W-:Y:S04]  /*e520*/  STL [R1+0x43c], R33 ;  /* 0x00043c2101007387 */ /* 0x000fe80000100800 */
[----:B----4-:R0:W-:Y:S04]  /*e530*/  STL [R1+0x78], R34 ;  /* 0x0000782201007387 */ /* 0x0101e80000100800 */
[----:B------:R1:W4:Y:S04]  /*e540*/  @P0 LDG.E.U8 R5, desc[UR14][R30.64] ;  /* 0x0000000e1e050981 */ /* 0x000328000c1e1100 */
[----:B0-----:R-:W4:Y:S04]  /*e550*/  LDL.LU R34, [R1+0x270] ;  /* 0x0002700001227983 */ /* 0x001f280000300800 */
[----:B------:R-:W-:Y:S04]  /*e560*/  STL [R1+0x430], R40 ;  /* 0x0004302801007387 */ /* 0x000fe80000100800 */
[----:B------:R-:W-:Y:S04]  /*e570*/  STL [R1+0x438], R39 ;  /* 0x0004382701007387 */ /* 0x000fe80000100800 */
[----:B------:R-:W4:Y:S04]  /*e580*/  LDL.LU R37, [R1+0x264] ;  /* 0x0002640001257983 */ /* 0x000f280000300800 */
[----:B--2---:R0:W-:Y:S04]  /*e590*/  STL [R1+0x6ac], R9 ;  /* 0x0006ac0901007387 */ /* 0x0041e80000100800 */
[----:B0-----:R-:W2:Y:S01]  /*e5a0*/  LDL.LU R9, [R1+0x26c] ;  /* 0x00026c0001097983 */ /* 0x001ea20000300800 */
[----:B------:R-:W-:-:S02]  /*e5b0*/  ISETP.GT.AND P2, PT, R38, 0x44, PT ;  /* 0x000000442600780c */ /* 0x000fc40003f44270 */
[----:B---3--:R-:W-:Y:S01]  /*e5c0*/  IADD3 R32, P5, PT, R27, R32, RZ ;  /* 0x000000201b207210 */ /* 0x008fe20007fbe0ff */
[----:B------:R-:W3:Y:S01]  /*e5d0*/  LDL.LU R33, [R1+0x278] ;  /* 0x0002780001217983 */ /* 0x000ee20000300800 */
[----:B------:R-:W-:-:S03]  /*e5e0*/  ISETP.GT.AND P3, PT, R38, 0x45, PT ;  /* 0x000000452600780c */ /* 0x000fc60003f64270 */
[----:B------:R-:W-:Y:S01]  /*e5f0*/  IMAD.X R35, R29, 0x1, R35, P5 ;  /* 0x000000011d237824 */ /* 0x000fe200028e0623 */
[----:B------:R-:W-:Y:S02]  /*e600*/  PRMT R17, RZ, 0x7610, R17 ;  /* 0x00007610ff117816 */ /* 0x000fe40000000011 */
[----:B------:R-:W-:-:S03]  /*e610*/  IADD3 R36, P6, PT, R27, R36, RZ ;  /* 0x000000241b247210 */ /* 0x000fc60007fde0ff */
[----:B-1----:R-:W-:Y:S02]  /*e620*/  @P2 IMAD.MOV.U32 R30, RZ, RZ, R32 ;  /* 0x000000ffff1e2224 */ /* 0x002fe400078e0020 */
[----:B------:R-:W-:Y:S01]  /*e630*/  @P2 IMAD.MOV.U32 R31, RZ, RZ, R35 ;  /* 0x000000ffff1f2224 */ /* 0x000fe200078e0023 */
[----:B------:R-:W-:Y:S01]  /*e640*/  STL [R1+0x444], R32 ;  /* 0x0004442001007387 */ /* 0x000fe20000100800 */
[----:B------:R-:W-:-:S03]  /*e650*/  PRMT R65, RZ, 0x7610, R65 ;  /* 0x00007610ff417816 */ /* 0x000fc60000000041 */
[----:B------:R0:W3:Y:S04]  /*e660*/  @P2 LDG.E.U8 R17, desc[UR14][R30.64] ;  /* 0x0000000e1e112981 */ /* 0x0000e8000c1e1100 */
[----:B----4-:R1:W-:Y:S04]  /*e670*/  STL [R1+0x6b0], R5 ;  /* 0x0006b00501007387 */ /* 0x0103e80000100800 */
[----:B------:R4:W-:Y:S01]  /*e680*/  STL [R1+0x440], R35 ;  /* 0x0004402301007387 */ /* 0x0009e20000100800 */
[----:B0-----:R-:W-:-:S03]  /*e690*/  @P3 IMAD.MOV.U32 R30, RZ, RZ, R36 ;  /* 0x000000ffff1e3224 */ /* 0x001fc600078e0024 */
[----:B-1----:R-:W3:Y:S01]  /*e6a0*/  LDL.LU R5, [R1+0x274] ;  /* 0x0002740001057983 */ /* 0x002ee20000300800 */
[----:B------:R-:W-:-:S04]  /*e6b0*/  IMAD.X R37, R29, 0x1, R37, P6 ;  /* 0x000000011d257824 */ /* 0x000fc800030e0625 */
[----:B------:R-:W-:-:S05]  /*e6c0*/  @P3 IMAD.MOV.U32 R31, RZ, RZ, R37 ;  /* 0x000000ffff1f3224 */ /* 0x000fca00078e0025 */
[----:B------:R0:W3:Y:S01]  /*e6d0*/  @P3 LDG.E.U8 R65, desc[UR14][R30.64] ;  /* 0x0000000e1e413981 */ /* 0x0000e2000c1e1100 */
[----:B------:R-:W-:Y:S02]  /*e6e0*/  ISETP.GT.AND P0, PT, R38, 0x46, PT ;  /* 0x000000462600780c */ /* 0x000fe40003f04270 */
[----:B------:R-:W-:Y:S02]  /*e6f0*/  IADD3 R34, P5, PT, R27, R34, RZ ;  /* 0x000000221b227210 */ /* 0x000fe40007fbe0ff */
[----:B------:R-:W-:-:S09]  /*e700*/  PRMT R24, RZ, 0x7610, R24 ;  /* 0x00007610ff187816 */ /* 0x000fd20000000018 */
[----:B0-----:R-:W-:Y:S02]  /*e710*/  @P0 IMAD.MOV.U32 R30, RZ, RZ, R34 ;  /* 0x000000ffff1e0224 */ /* 0x001fe400078e0022 */
[----:B--2---:R-:W-:-:S04]  /*e720*/  IMAD.X R9, R29, 0x1, R9, P5 ;  /* 0x000000011d097824 */ /* 0x004fc800028e0609 */
[----:B------:R-:W-:-:S05]  /*e730*/  @P0 IMAD.MOV.U32 R31, RZ, RZ, R9 ;  /* 0x000000ffff1f0224 */ /* 0x000fca00078e0009 */
[----:B------:R0:W2:Y:S01]  /*e740*/  @P0 LDG.E.U8 R24, desc[UR14][R30.64] ;  /* 0x0000000e1e180981 */ /* 0x0000a2000c1e1100 */
[----:B------:R-:W-:Y:S02]  /*e750*/  ISETP.GT.AND P2, PT, R38, 0x47, PT ;  /* 0x000000472600780c */ /* 0x000fe40003f44270 */
[----:B---3--:R-:W-:Y:S01]  /*e760*/  IADD3 R33, P5, PT, R27, R33, RZ ;  /* 0x000000211b217210 */ /* 0x008fe20007fbe0ff */
[----:B------:R1:W-:Y:S04]  /*e770*/  STL [R1+0x268], R36 ;  /* 0x0002682401007387 */ /* 0x0003e80000100800 */
[----:B----4-:R-:W3:Y:S04]  /*e780*/  LDL.LU R35, [R1+0x44c] ;  /* 0x00044c0001237983 */ /* 0x010ee80000300800 */
[----:B------:R4:W-:Y:S01]  /*e790*/  STL [R1+0x270], R34 ;  /* 0x0002702201007387 */ /* 0x0009e20000100800 */
[----:B------:R-:W-:-:S03]  /*e7a0*/  PRMT R10, RZ, 0x7610, R10 ;  /* 0x00007610ff0a7816 */ /* 0x000fc6000000000a */
[----:B------:R-:W3:Y:S01]  /*e7b0*/  LDL.LU R32, [R1+0x454] ;  /* 0x0004540001207983 */ /* 0x000ee20000300800 */
[----:B0-----:R-:W-:-:S03]  /*e7c0*/  @P2 IMAD.MOV.U32 R30, RZ, RZ, R33 ;  /* 0x000000ffff1e2224 */ /* 0x001fc600078e0021 */
[----:B------:R-:W-:Y:S04]  /*e7d0*/  STL [R1+0x6b4], R17 ;  /* 0x0006b41101007387 */ /* 0x000fe80000100800 */
[----:B------:R-:W-:Y:S01]  /*e7e0*/  STL [R1+0x264], R37 ;  /* 0x0002642501007387 */ /* 0x000fe20000100800 */
[----:B------:R-:W-:-:S03]  /*e7f0*/  IMAD.X R5, R29, 0x1, R5, P5 ;  /* 0x000000011d057824 */ /* 0x000fc600028e0605 */
[----:B------:R0:W-:Y:S01]  /*e800*/  STL [R1+0x26c], R9 ;  /* 0x00026c0901007387 */ /* 0x0001e20000100800 */
[----:B------:R-:W-:-:S03]  /*e810*/  @P2 IMAD.MOV.U32 R31, RZ, RZ, R5 ;  /* 0x000000ffff1f2224 */ /* 0x000fc600078e0005 */
[----:B-1----:R-:W3:Y:S04]  /*e820*/  LDL.LU R36, [R1+0x448] ;  /* 0x0004480001247983 */ /* 0x002ee80000300800 */
[----:B------:R1:W3:Y:S04]  /*e830*/  @P2 LDG.E.U8 R10, desc[UR14][R30.64] ;  /* 0x0000000e1e0a2981 */ /* 0x0002e8000c1e1100 */
[----:B------:R-:W-:Y:S04]  /*e840*/  STL [R1+0x6b8], R65 ;  /* 0x0006b84101007387 */ /* 0x000fe80000100800 */
[----:B----4-:R-:W4:Y:S04]  /*e850*/  LDL.LU R34, [R1+0x450] ;  /* 0x0004500001227983 */ /* 0x010f280000300800 */
[----:B0-----:R-:W4:Y:S04]  /*e860*/  LDL.LU R9, [R1+0x45c] ;  /* 0x00045c0001097983 */ /* 0x001f280000300800 */
[----:B------:R0:W-:Y:S04]  /*e870*/  STL [R1+0x278], R33 ;  /* 0x0002782101007387 */ /* 0x0001e80000100800 */
[----:B--2---:R-:W-:Y:S04]  /*e880*/  STL [R1+0x6bc], R24 ;  /* 0x0006bc1801007387 */ /* 0x004fe80000100800 */
[----:B------:R2:W-:Y:S04]  /*e890*/  STL [R1+0x274], R5 ;  /* 0x0002740501007387 */ /* 0x0005e80000100800 */
[----:B------:R-:W4:Y:S01]  /*e8a0*/  LDL.LU R17, [R1+0x458] ;  /* 0x0004580001117983 */ /* 0x000f220000300800 */
[----:B------:R-:W-:-:S02]  /*e8b0*/  ISETP.GT.AND P3, PT, R38, 0x48, PT ;  /* 0x000000482600780c */ /* 0x000fc40003f64270 */
[C---:B---3--:R-:W-:Y:S02]  /*e8c0*/  IADD3 R35, P6, PT, R27.reuse, R35, RZ ;  /* 0x000000231b237210 */ /* 0x048fe40007fde0ff */
[----:B------:R-:W-:Y:S02]  /*e8d0*/  ISETP.GT.AND P0, PT, R38, 0x49, PT ;  /* 0x000000492600780c */ /* 0x000fe40003f04270 */
[----:B------:R-:W-:Y:S01]  /*e8e0*/  IADD3 R32, P5, PT, R27, R32, RZ ;  /* 0x000000201b207210 */ /* 0x000fe20007fbe0ff */
[----:B------:R3:W-:Y:S01]  /*e8f0*/  STL [R1+0x44c], R35 ;  /* 0x00044c2301007387 */ /* 0x0007e20000100800 */
[----:B------:R-:W-:-:S03]  /*e900*/  PRMT R61, RZ, 0x7610, R61 ;  /* 0x00007610ff3d7816 */ /* 0x000fc6000000003d */
[----:B0-----:R-:W4:Y:S02]  /*e910*/  LDL.LU R33, [R1+0x464] ;  /* 0x0004640001217983 */ /* 0x001f240000300800 */
[----:B-1----:R-:W-:Y:S02]  /*e920*/  @P3 IMAD.MOV.U32 R30, RZ, RZ, R35 ;  /* 0x000000ffff1e3224 */ /* 0x002fe400078e0023 */
[----:B------:R0:W-:Y:S04]  /*e930*/  STL [R1+0x454], R32 ;  /* 0x0004542001007387 */ /* 0x0001e80000100800 */
[----:B--2---:R-:W2:Y:S01]  /*e940*/  LDL.LU R5, [R1+0x46c] ;  /* 0x00046c0001057983 */ /* 0x004ea20000300800 */
[----:B------:R-:W-:-:S03]  /*e950*/  IMAD.X R36, R29, 0x1, R36, P6 ;  /* 0x000000011d247824 */ /* 0x000fc600030e0624 */
[----:B------:R1:W-:Y:S01]  /*e960*/  STL [R1+0x6c0], R10 ;  /* 0x0006c00a01007387 */ /* 0x0003e20000100800 */
[----:B------:R-:W-:-:S03]  /*e970*/  @P3 IMAD.MOV.U32 R31, RZ, RZ, R36 ;  /* 0x000000ffff1f3224 */ /* 0x000fc600078e0024 */
[----:B------:R-:W-:Y:S01]  /*e980*/  STL [R1+0x448], R36 ;  /* 0x0004482401007387 */ /* 0x000fe20000100800 */
[----:B------:R-:W-:-:S03]  /*e990*/  PRMT R24, RZ, 0x7610, R24 ;  /* 0x00007610ff187816 */ /* 0x000fc60000000018 */
[----:B------:R0:W2:Y:S01]  /*e9a0*/  @P3 LDG.E.U8 R61, desc[UR14][R30.64] ;  /* 0x0000000e1e3d3981 */ /* 0x0000a2000c1e1100 */
[----:B----4-:R-:W-:-:S05]  /*e9b0*/  IMAD.X R34, R29, 0x1, R34, P5 ;  /* 0x000000011d227824 */ /* 0x010fca00028e0622 */
[----:B------:R-:W-:Y:S01]  /*e9c0*/  STL [R1+0x450], R34 ;  /* 0x0004502201007387 */ /* 0x000fe20000100800 */
[----:B0-----:R-:W-:-:S03]  /*e9d0*/  @P0 IMAD.MOV.U32 R30, RZ, RZ, R32 ;  /* 0x000000ffff1e0224 */ /* 0x001fc600078e0020 */
[----:B---3--:R-:W3:Y:S01]  /*e9e0*/  LDL.LU R35, [R1+0x460] ;  /* 0x0004600001237983 */ /* 0x008ee20000300800 */
[----:B------:R-:W-:-:S03]  /*e9f0*/  @P0 IMAD.MOV.U32 R31, RZ, RZ, R34 ;  /* 0x000000ffff1f0224 */ /* 0x000fc600078e0022 */
[----:B------:R-:W4:Y:S01]  /*ea00*/  LDL.LU R32, [R1+0x468] ;  /* 0x0004680001207983 */ /* 0x000f220000300800 */
[----:B------:R-:W-:-:S03]  /*ea10*/  ISETP.GT.AND P2, PT, R38, 0x4a, PT ;  /* 0x0000004a2600780c */ /* 0x000fc60003f44270 */
[----:B------:R0:W4:Y:S01]  /*ea20*/  @P0 LDG.E.U8 R24, desc[UR14][R30.64] ;  /* 0x0000000e1e180981 */ /* 0x000122000c1e1100 */
[----:B------:R-:W-:Y:S02]  /*ea30*/  IADD3 R9, P5, PT, R27, R9, RZ ;  /* 0x000000091b097210 */ /* 0x000fe40007fbe0ff */
[----:B------:R-:W-:Y:S01]  /*ea40*/  PRMT R4, RZ, 0x7610, R4 ;  /* 0x00007610ff047816 */ /* 0x000fe20000000004 */
[----:B-1----:R-:W4:Y:S06]  /*ea50*/  LDL.LU R10, [R1+0x280] ;  /* 0x00028000010a7983 */ /* 0x002f2c0000300800 */
[----:B0-----:R-:W-:-:S02]  /*ea60*/  @P2 IMAD.MOV.U32 R30, RZ, RZ, R9 ;  /* 0x000000ffff1e2224 */ /* 0x001fc400078e0009 */
[----:B------:R-:W-:-:S04]  /*ea70*/  IMAD.X R17, R29, 0x1, R17, P5 ;  /* 0x000000011d117824 */ /* 0x000fc800028e0611 */
[----:B------:R-:W-:-:S05]  /*ea80*/  @P2 IMAD.MOV.U32 R31, RZ, RZ, R17 ;  /* 0x000000ffff1f2224 */ /* 0x000fca00078e0011 */
[----:B------:R0:W4:Y:S01]  /*ea90*/  @P2 LDG.E.U8 R4, desc[UR14][R30.64] ;  /* 0x0000000e1e042981 */ /* 0x000122000c1e1100 */
[C---:B------:R-:W-:Y:S02]  /*eaa0*/  ISETP.GT.AND P3, PT, R38.reuse, 0x4b, PT ;  /* 0x0000004b2600780c */ /* 0x040fe40003f64270 */
[C---:B------:R-:W-:Y:S02]  /*eab0*/  IADD3 R33, P6, PT, R27.reuse, R33, RZ ;  /* 0x000000211b217210 */ /* 0x040fe40007fde0ff */
[----:B------:R-:W-:Y:S02]  /*eac0*/  ISETP.GT.AND P0, PT, R38, 0x4c, PT ;  /* 0x0000004c2600780c */ /* 0x000fe40003f04270 */
[----:B------:R-:W-:Y:S02]  /*ead0*/  PRMT R13, RZ, 0x7610, R13 ;  /* 0x00007610ff0d7816 */ /* 0x000fe4000000000d */
[----:B--2---:R-:W-:-:S05]  /*eae0*/  IADD3 R5, P5, PT, R27, R5, RZ ;  /* 0x000000051b057210 */ /* 0x004fca0007fbe0ff */
[----:B0-----:R-:W-:Y:S01]  /*eaf0*/  @P3 IMAD.MOV.U32 R30, RZ, RZ, R33 ;  /* 0x000000ffff1e3224 */ /* 0x001fe200078e0021 */
[----:B------:R-:W-:Y:S01]  /*eb00*/  STL [R1+0x45c], R9 ;  /* 0x00045c0901007387 */ /* 0x000fe20000100800 */
[----:B------:R-:W-:Y:S01]  /*eb10*/  PRMT R12, RZ, 0x7610, R12 ;  /* 0x00007610ff0c7816 */ /* 0x000fe2000000000c */
[----:B---3--:R-:W-:-:S04]  /*eb20*/  IMAD.X R35, R29, 0x1, R35, P6 ;  /* 0x000000011d237824 */ /* 0x008fc800030e0623 */
[----:B------:R-:W-:Y:S02]  /*eb30*/  @P3 IMAD.MOV.U32 R31, RZ, RZ, R35 ;  /* 0x000000ffff1f3224 */ /* 0x000fe400078e0023 */
[----:B----4-:R-:W-:Y:S01]  /*eb40*/  IMAD.X R32, R29, 0x1, R32, P5 ;  /* 0x000000011d207824 */ /* 0x010fe200028e0620 */
[----:B------:R0:W-:Y:S04]  /*eb50*/  STL [R1+0x5c], R24 ;  /* 0x00005c1801007387 */ /* 0x0001e80000100800 */
[----:B------:R1:W2:Y:S04]  /*eb60*/  @P3 LDG.E.U8 R13, desc[UR14][R30.64] ;  /* 0x0000000e1e0d3981 */ /* 0x0002a8000c1e1100 */
[----:B0-----:R-:W3:Y:S04]  /*eb70*/  LDL.LU R24, [R1+0x27c] ;  /* 0x00027c0001187983 */ /* 0x001ee80000300800 */
[----:B------:R0:W-:Y:S01]  /*eb80*/  STL [R1+0x458], R17 ;  /* 0x0004581101007387 */ /* 0x0001e20000100800 */
[----:B-1----:R-:W-:-:S02]  /*eb90*/  @P0 IMAD.MOV.U32 R30, RZ, RZ, R5 ;  /* 0x000000ffff1e0224 */ /* 0x002fc400078e0005 */
[----:B------:R-:W-:Y:S01]  /*eba0*/  @P0 IMAD.MOV.U32 R31, RZ, RZ, R32 ;  /* 0x000000ffff1f0224 */ /* 0x000fe200078e0020 */
[----:B------:R-:W4:Y:S04]  /*ebb0*/  LDL.LU R34, [R1+0x284] ;  /* 0x0002840001227983 */ /* 0x000f280000300800 */
[----:B------:R1:W-:Y:S04]  /*ebc0*/  STL [R1+0x464], R33 ;  /* 0x0004642101007387 */ /* 0x0003e80000100800 */
[----:B0-----:R-:W4:Y:S04]  /*ebd0*/  LDL.LU R17, [R1+0x288] ;  /* 0x0002880001117983 */ /* 0x001f280000300800 */
[----:B------:R0:W4:Y:S04]  /*ebe0*/  @P0 LDG.E.U8 R12, desc[UR14][R30.64] ;  /* 0x0000000e1e0c0981 */ /* 0x000128000c1e1100 */
[----:B------:R-:W-:Y:S04]  /*ebf0*/  STL [R1+0x46c], R5 ;  /* 0x00046c0501007387 */ /* 0x000fe80000100800 */
[----:B------:R-:W4:Y:S04]  /*ec00*/  LDL.LU R9, [R1+0x290] ;  /* 0x0002900001097983 */ /* 0x000f280000300800 */
[----:B------:R-:W-:Y:S04]  /*ec10*/  STL [R1+0x6c4], R4 ;  /* 0x0006c40401007387 */ /* 0x000fe80000100800 */
[----:B------:R-:W-:Y:S04]  /*ec20*/  STL [R1+0x460], R35 ;  /* 0x0004602301007387 */ /* 0x000fe80000100800 */
[----:B------:R0:W-:Y:S04]  /*ec30*/  STL [R1+0x468], R32 ;  /* 0x0004682001007387 */ /* 0x0001e80000100800 */
[----:B-1----:R-:W4:Y:S01]  /*ec40*/  LDL.LU R33, [R1+0x28c] ;  /* 0x00028c0001217983 */ /* 0x002f220000300800 */
[----:B------:R-:W-:-:S02]  /*ec50*/  ISETP.GT.AND P2, PT, R38, 0x4d, PT ;  /* 0x0000004d2600780c */ /* 0x000fc40003f44270 */
[----:B------:R-:W-:Y:S02]  /*ec60*/  IADD3 R10, P5, PT, R27, R10, RZ ;  /* 0x0000000a1b0a7210 */ /* 0x000fe40007fbe0ff */
[----:B------:R-:W-:-:S09]  /*ec70*/  ISETP.GT.AND P3, PT, R38, 0x4e, PT ;  /* 0x0000004e2600780c */ /* 0x000fd20003f64270 */
[----:B0-----:R-:W-:Y:S01]  /*ec80*/  @P2 IMAD.MOV.U32 R30, RZ, RZ, R10 ;  /* 0x000000ffff1e2224 */ /* 0x001fe200078e000a */
[----:B------:R-:W-:Y:S01]  /*ec90*/  PRMT R19, RZ, 0x7610, R19 ;  /* 0x00007610ff137816 */ /* 0x000fe20000000013 */
[----:B--2---:R-:W-:Y:S04]  /*eca0*/  STL [R1+0x6c8], R13 ;  /* 0x0006c80d01007387 */ /* 0x004fe80000100800 */
[----:B------:R-:W2:Y:S01]  /*ecb0*/  LDL.LU R32, [R1+0x470] ;  /* 0x0004700001207983 */ /* 0x000ea20000300800 */
[----:B---3--:R-:W-:-:S03]  /*ecc0*/  IMAD.X R24, R29, 0x1, R24, P5 ;  /* 0x000000011d187824 */ /* 0x008fc600028e0618 */
[----:B------:R-:W3:Y:S01]  /*ecd0*/  LDL.LU R5, [R1+0x474] ;  /* 0x0004740001057983 */ /* 0x000ee20000300800 */
[----:B------:R-:W-:-:S03]  /*ece0*/  @P2 IMAD.MOV.U32 R31, RZ, RZ, R24 ;  /* 0x000000ffff1f2224 */ /* 0x000fc600078e0018 */
[----:B------:R-:W-:Y:S04]  /*ecf0*/  STL [R1+0x280], R10 ;  /* 0x0002800a01007387 */ /* 0x000fe80000100800 */
[----:B------:R0:W2:Y:S01]  /*ed00*/  @P2 LDG.E.U8 R19, desc[UR14][R30.64] ;  /* 0x0000000e1e132981 */ /* 0x0000a2000c1e1100 */
[----:B----4-:R-:W-:-:S03]  /*ed10*/  IADD3 R17, P6, PT, R27, R17, RZ ;  /* 0x000000111b117210 */ /* 0x010fc60007fde0ff */
[----:B------:R-:W-:Y:S04]  /*ed20*/  STL [R1+0x6cc], R12 ;  /* 0x0006cc0c01007387 */ /* 0x000fe80000100800 */
[----:B------:R1:W-:Y:S04]  /*ed30*/  STL [R1+0x27c], R24 ;  /* 0x00027c1801007387 */ /* 0x0003e80000100800 */
[----:B-1----:R-:W4:Y:S04]  /*ed40*/  LDL.LU R24, [R1+0x478] ;  /* 0x0004780001187983 */ /* 0x002f280000300800 */
[----:B------:R1:W-:Y:S04]  /*ed50*/  STL [R1+0x288], R17 ;  /* 0x0002881101007387 */ /* 0x0003e80000100800 */
[----:B------:R-:W4:Y:S01]  /*ed60*/  LDL.LU R10, [R1+0x47c] ;  /* 0x00047c00010a7983 */ /* 0x000f220000300800 */
[----:B------:R-:W-:Y:S01]  /*ed70*/  IADD3 R9, P5, PT, R27, R9, RZ ;  /* 0x000000091b097210 */ /* 0x000fe20007fbe0ff */
[----:B------:R-:W-:-:S04]  /*ed80*/  IMAD.X R34, R29, 0x1, R34, P6 ;  /* 0x000000011d227824 */ /* 0x000fc800030e0622 */
[----:B------:R1:W-:Y:S04]  /*ed90*/  STL [R1+0x290], R9 ;  /* 0x0002900901007387 */ /* 0x0003e80000100800 */
[----:B------:R-:W4:Y:S01]  /*eda0*/  LDL.LU R4, [R1+0x484] ;  /* 0x0004840001047983 */ /* 0x000f220000300800 */
[----:B0-----:R-:W-:-:S03]  /*edb0*/  @P3 IMAD.MOV.U32 R30, RZ, RZ, R17 ;  /* 0x000000ffff1e3224 */ /* 0x001fc600078e0011 */
[----:B------:R-:W-:Y:S01]  /*edc0*/  STL [R1+0x284], R34 ;  /* 0x0002842201007387 */ /* 0x000fe20000100800 */
[----:B------:R-:W-:-:S05]  /*edd0*/  IMAD.X R33, R29, 0x1, R33, P5 ;  /* 0x000000011d217824 */ /* 0x000fca00028e0621 */
[----:B------:R-:W-:Y:S04]  /*ede0*/  STL [R1+0x28c], R33 ;  /* 0x00028c2101007387 */ /* 0x000fe80000100800 */
[----:B-1----:R-:W4:Y:S01]  /*edf0*/  LDL.LU R17, [R1+0x480] ;  /* 0x0004800001117983 */ /* 0x002f220000300800 */
[C---:B------:R-:W-:Y:S01]  /*ee00*/  ISETP.GT.AND P0, PT, R38.reuse, 0x4f, PT ;  /* 0x0000004f2600780c */ /* 0x040fe20003f04270 */
[----:B------:R-:W-:Y:S01]  /*ee10*/  @P3 IMAD.MOV.U32 R31, RZ, RZ, R34 ;  /* 0x000000ffff1f3224 */ /* 0x000fe200078e0022 */
[----:B------:R-:W-:Y:S01]  /*ee20*/  PRMT R25, RZ, 0x7610, R25 ;  /* 0x00007610ff197816 */ /* 0x000fe20000000019 */
[----:B------:R-:W4:Y:S01]  /*ee30*/  LDL.LU R13, [R1+0x488] ;  /* 0x00048800010d7983 */ /* 0x000f220000300800 */
[----:B------:R-:W-:Y:S02]  /*ee40*/  ISETP.GT.AND P2, PT, R38, 0x50, PT ;  /* 0x000000502600780c */ /* 0x000fe40003f44270 */
[----:B------:R-:W-:-:S02]  /*ee50*/  PRMT R7, RZ, 0x7610, R7 ;  /* 0x00007610ff077816 */ /* 0x000fc40000000007 */
[----:B------:R0:W4:Y:S05]  /*ee60*/  @P3 LDG.E.U8 R25, desc[UR14][R30.64] ;  /* 0x0000000e1e193981 */ /* 0x00012a000c1e1100 */
[----:B0-----:R-:W-:Y:S02]  /*ee70*/  @P0 IMAD.MOV.U32 R30, RZ, RZ, R9 ;  /* 0x000000ffff1e0224 */ /* 0x001fe400078e0009 */
[----:B------:R-:W-:Y:S01]  /*ee80*/  @P0 IMAD.MOV.U32 R31, RZ, RZ, R33 ;  /* 0x000000ffff1f0224 */ /* 0x000fe200078e0021 */
[----:B------:R-:W4:Y:S04]  /*ee90*/  LDL.LU R9, [R1+0x48c] ;  /* 0x00048c0001097983 */ /* 0x000f280000300800 */
[----:B------:R0:W4:Y:S01]  /*eea0*/  @P0 LDG.E.U8 R7, desc[UR14][R30.64] ;  /* 0x0000000e1e070981 */ /* 0x000122000c1e1100 */
[----:B---3--:R-:W-:-:S05]  /*eeb0*/  IADD3 R5, P5, PT, R27, R5, RZ ;  /* 0x000000051b057210 */ /* 0x008fca0007fbe0ff */
[----:B--2---:R-:W-:Y:S01]  /*eec0*/  IMAD.X R32, R29, 0x1, R32, P5 ;  /* 0x000000011d207824 */ /* 0x004fe200028e0620 */
[----:B------:R-:W-:Y:S03]  /*eed0*/  STL [R1+0x474], R5 ;  /* 0x0004740501007387 */ /* 0x000fe60000100800 */
[----:B0-----:R-:W-:Y:S01]  /*eee0*/  @P2 IMAD.MOV.U32 R31, RZ, RZ, R32 ;  /* 0x000000ffff1f2224 */ /* 0x001fe200078e0020 */
[----:B------:R0:W-:Y:S01]  /*eef0*/  STL [R1+0x470], R32 ;  /* 0x0004702001007387 */ /* 0x0001e20000100800 */
[----:B------:R-:W-:-:S03]  /*ef00*/  ISETP.GT.AND P3, PT, R38, 0x51, PT ;  /* 0x000000512600780c */ /* 0x000fc60003f64270 */
[----:B0-----:R-:W2:Y:S01]  /*ef10*/  LDL.LU R32, [R1+0x490] ;  /* 0x0004900001207983 */ /* 0x001ea20000300800 */
[----:B------:R-:W-:Y:S01]  /*ef20*/  PRMT R60, RZ, 0x7610, R60 ;  /* 0x00007610ff3c7816 */ /* 0x000fe2000000003c */
[----:B------:R-:W-:-:S05]  /*ef30*/  @P2 IMAD.MOV.U32 R30, RZ, RZ, R5 ;  /* 0x000000ffff1e2224 */ /* 0x000fca00078e0005 */
[----:B------:R0:W3:Y:S01]  /*ef40*/  @P2 LDG.E.U8 R60, desc[UR14][R30.64] ;  /* 0x0000000e1e3c2981 */ /* 0x0000e2000c1e1100 */
[----:B----4-:R-:W-:-:S05]  /*ef50*/  IADD3 R10, P6, PT, R27, R10, RZ ;  /* 0x0000000a1b0a7210 */ /* 0x010fca0007fde0ff */
[----:B------:R1:W-:Y:S04]  /*ef60*/  STL [R1+0x47c], R10 ;  /* 0x00047c0a01007387 */ /* 0x0003e80000100800 */
[----:B------:R-:W4:Y:S01]  /*ef70*/  LDL.LU R12, [R1+0x494] ;  /* 0x00049400010c7983 */ /* 0x000f220000300800 */
[----:B------:R-:W-:Y:S01]  /*ef80*/  IADD3 R4, P5, PT, R27, R4, RZ ;  /* 0x000000041b047210 */ /* 0x000fe20007fbe0ff */
[----:B------:R-:W-:-:S04]  /*ef90*/  IMAD.X R24, R29, 0x1, R24, P6 ;  /* 0x000000011d187824 */ /* 0x000fc800030e0618 */
[----:B------:R-:W-:Y:S04]  /*efa0*/  STL [R1+0x484], R4 ;  /* 0x0004840401007387 */ /* 0x000fe80000100800 */
[----:B------:R-:W2:Y:S01]  /*efb0*/  LDL.LU R5, [R1+0x298] ;  /* 0x0002980001057983 */ /* 0x000ea20000300800 */
[----:B0-----:R-:W-:-:S03]  /*efc0*/  @P3 IMAD.MOV.U32 R30, RZ, RZ, R10 ;  /* 0x000000ffff1e3224 */ /* 0x001fc600078e000a */
[----:B------:R-:W-:Y:S01]  /*efd0*/  STL [R1+0x478], R24 ;  /* 0x0004781801007387 */ /* 0x000fe20000100800 */
[----:B------:R-:W-:-:S05]  /*efe0*/  IMAD.X R17, R29, 0x1, R17, P5 ;  /* 0x000000011d117824 */ /* 0x000fca00028e0611 */
[----:B------:R0:W-:Y:S04]  /*eff0*/  STL [R1+0x480], R17 ;  /* 0x0004801101007387 */ /* 0x0001e80000100800 */
[----:B-1----:R-:W3:Y:S01]  /*f000*/  LDL.LU R10, [R1+0x294] ;  /* 0x00029400010a7983 */ /* 0x002ee20000300800 */
[C---:B------:R-:W-:Y:S01]  /*f010*/  ISETP.GT.AND P0, PT, R38.reuse, 0x52, PT ;  /* 0x000000522600780c */ /* 0x040fe20003f04270 */
[----:B------:R-:W-:Y:S01]  /*f020*/  @P3 IMAD.MOV.U32 R31, RZ, RZ, R24 ;  /* 0x000000ffff1f3224 */ /* 0x000fe200078e0018 */
[----:B------:R-:W-:Y:S02]  /*f030*/  PRMT R82, RZ, 0x7610, R82 ;  /* 0x00007610ff527816 */ /* 0x000fe40000000052 */
[----:B------:R-:W-:Y:S02]  /*f040*/  ISETP.GT.AND P2, PT, R38, 0x53, PT ;  /* 0x000000532600780c */ /* 0x000fe40003f44270 */
[----:B------:R-:W-:-:S02]  /*f050*/  PRMT R74, RZ, 0x7610, R74 ;  /* 0x00007610ff4a7816 */ /* 0x000fc4000000004a */
[----:B------:R1:W3:Y:S01]  /*f060*/  @P3 LDG.E.U8 R82, desc[UR14][R30.64] ;  /* 0x0000000e1e523981 */ /* 0x0002e2000c1e1100 */
[----:B------:R-:W-:-:S05]  /*f070*/  IADD3 R9, P5, PT, R27, R9, RZ ;  /* 0x000000091b097210 */ /* 0x000fca0007fbe0ff */
[----:B------:R-:W-:Y:S02]  /*f080*/  IMAD.X R13, R29, 0x1, R13, P5 ;  /* 0x000000011d0d7824 */ /* 0x000fe400028e060d */
[----:B-1----:R-:W-:Y:S02]  /*f090*/  @P0 IMAD.MOV.U32 R31, RZ, RZ, R17 ;  /* 0x000000ffff1f0224 */ /* 0x002fe400078e0011 */
[----:B------:R-:W-:Y:S01]  /*f0a0*/  @P0 IMAD.MOV.U32 R30, RZ, RZ, R4 ;  /* 0x000000ffff1e0224 */ /* 0x000fe200078e0004 */
[----:B0-----:R-:W3:Y:S04]  /*f0b0*/  LDL.LU R17, [R1+0x29c] ;  /* 0x00029c0001117983 */ /* 0x001ee80000300800 */
[----:B------:R-:W3:Y:S04]  /*f0c0*/  LDL.LU R4, [R1+0x2a0] ;  /* 0x0002a00001047983 */ /* 0x000ee80000300800 */
[----:B------:R-:W-:Y:S04]  /*f0d0*/  STL [R1+0x48c], R9 ;  /* 0x00048c0901007387 */ /* 0x000fe80000100800 */
[----:B------:R0:W-:Y:S04]  /*f0e0*/  STL [R1+0x488], R13 ;  /* 0x0004880d01007387 */ /* 0x0001e80000100800 */
[----:B------:R1:W3:Y:S04]  /*f0f0*/  @P0 LDG.E.U8 R74, desc[UR14][R30.64] ;  /* 0x0000000e1e4a0981 */ /* 0x0002e8000c1e1100 */
[----:B------:R-:W3:Y:S01]  /*f100*/  LDL.LU R24, [R1+0x2a4] ;  /* 0x0002a40001187983 */ /* 0x000ee20000300800 */
[----:B------:R-:W-:Y:S01]  /*f110*/  ISETP.GT.AND P3, PT, R38, 0x54, PT ;  /* 0x000000542600780c */ /* 0x000fe20003f64270 */
[----:B-1----:R-:W-:Y:S01]  /*f120*/  @P2 IMAD.MOV.U32 R31, RZ, RZ, R13 ;  /* 0x000000ffff1f2224 */ /* 0x002fe200078e000d */
[----:B------:R-:W-:Y:S01]  /*f130*/  PRMT R6, RZ, 0x7610, R6 ;  /* 0x00007610ff067816 */ /* 0x000fe20000000006 */
[----:B------:R-:W-:-:S05]  /*f140*/  @P2 IMAD.MOV.U32 R30, RZ, RZ, R9 ;  /* 0x000000ffff1e2224 */ /* 0x000fca00078e0009 */
[----:B------:R1:W3:Y:S01]  /*f150*/  @P2 LDG.E.U8 R6, desc[UR14][R30.64] ;  /* 0x0000000e1e062981 */ /* 0x0002e2000c1e1100 */
[----:B----4-:R-:W-:-:S05]  /*f160*/  IADD3 R12, P6, PT, R27, R12, RZ ;  /* 0x0000000c1b0c7210 */ /* 0x010fca0007fde0ff */
[----:B------:R4:W-:Y:S04]  /*f170*/  STL [R1+0x494], R12 ;  /* 0x0004940c01007387 */ /* 0x0009e80000100800 */
[----:B0-----:R-:W3:Y:S01]  /*f180*/  LDL.LU R13, [R1+0x2a8] ;  /* 0x0002a800010d7983 */ /* 0x001ee20000300800 */
[----:B--2---:R-:W-:Y:S01]  /*f190*/  IADD3 R5, P5, PT, R27, R5, RZ ;  /* 0x000000051b057210 */ /* 0x004fe20007fbe0ff */
[----:B------:R-:W-:-:S04]  /*f1a0*/  IMAD.X R32, R29, 0x1, R32, P6 ;  /* 0x000000011d207824 */ /* 0x000fc800030e0620 */
[----:B------:R-:W-:Y:S04]  /*f1b0*/  STL [R1+0x298], R5 ;  /* 0x0002980501007387 */ /* 0x000fe80000100800 */
[----:B------:R-:W2:Y:S01]  /*f1c0*/  LDL.LU R9, [R1+0x49c] ;  /* 0x00049c0001097983 */ /* 0x000ea20000300800 */
[----:B-1----:R-:W-:-:S03]  /*f1d0*/  @P3 IMAD.MOV.U32 R30, RZ, RZ, R12 ;  /* 0x000000ffff1e3224 */ /* 0x002fc600078e000c */
[----:B------:R-:W-:Y:S01]  /*f1e0*/  STL [R1+0x490], R32 ;  /* 0x0004902001007387 */ /* 0x000fe20000100800 */
[----:B---3--:R-:W-:-:S05]  /*f1f0*/  IMAD.X R10, R29, 0x1, R10, P5 ;  /* 0x000000011d0a7824 */ /* 0x008fca00028e060a */
[----:B------:R0:W-:Y:S04]  /*f200*/  STL [R1+0x294], R10 ;  /* 0x0002940a01007387 */ /* 0x0001e80000100800 */
[----:B----4-:R-:W3:Y:S01]  /*f210*/  LDL.LU R12, [R1+0x498] ;  /* 0x00049800010c7983 */ /* 0x010ee20000300800 */
[C---:B------:R-:W-:Y:S01]  /*f220*/  ISETP.GT.AND P0, PT, R38.reuse, 0x55, PT ;  /* 0x000000552600780c */ /* 0x040fe20003f04270 */
[----:B------:R-:W-:Y:S01]  /*f230*/  @P3 IMAD.MOV.U32 R31, RZ, RZ, R32 ;  /* 0x000000ffff1f3224 */ /* 0x000fe200078e0020 */
[----:B------:R-:W-:Y:S02]  /*f240*/  PRMT R11, RZ, 0x7610, R11 ;  /* 0x00007610ff0b7816 */ /* 0x000fe4000000000b */
[----:B------:R-:W-:Y:S02]  /*f250*/  ISETP.GT.AND P2, PT, R38, 0x56, PT ;  /* 0x000000562600780c */ /* 0x000fe40003f44270 */
[----:B------:R-:W-:-:S02]  /*f260*/  PRMT R20, RZ, 0x7610, R20 ;  /* 0x00007610ff147816 */ /* 0x000fc40000000014 */
[----:B------:R1:W4:Y:S01]  /*f270*/  @P3 LDG.E.U8 R11, desc[UR14][R30.64] ;  /* 0x0000000e1e0b3981 */ /* 0x000322000c1e1100 */
[----:B------:R-:W-:-:S04]  /*f280*/  IADD3 R4, P5, PT, R27, R4, RZ ;  /* 0x000000041b047210 */ /* 0x000fc80007fbe0ff */
[----:B-1----:R-:W-:Y:S02]  /*f290*/  @P0 IMAD.MOV.U32 R31, RZ, RZ, R10 ;  /* 0x000000ffff1f0224 */ /* 0x002fe400078e000a */
[----:B------:R-:W-:Y:S01]  /*f2a0*/  @P0 IMAD.MOV.U32 R30, RZ, RZ, R5 ;  /* 0x000000ffff1e0224 */ /* 0x000fe200078e0005 */
[----:B0-----:R-:W4:Y:S01]  /*f2b0*/  LDL.LU R10, [R1+0x4a0] ;  /* 0x0004a000010a7983 */ /* 0x001f220000300800 */
[----:B------:R-:W-:-:S03]  /*f2c0*/  IMAD.X R17, R29, 0x1, R17, P5 ;  /* 0x000000011d117824 */ /* 0x000fc600028e0611 */
[----:B------:R-:W4:Y:S04]  /*f2d0*/  LDL.LU R5, [R1+0x4a4] ;  /* 0x0004a40001057983 */ /* 0x000f280000300800 */
[----:B------:R-:W-:Y:S04]  /*f2e0*/  STL [R1+0x2a0], R4 ;  /* 0x0002a00401007387 */ /* 0x000fe80000100800 */
[----:B------:R0:W-:Y:S04]  /*f2f0*/  STL [R1+0x29c], R17 ;  /* 0x00029c1101007387 */ /* 0x0001e80000100800 */
[----:B------:R1:W4:Y:S04]  /*f300*/  @P0 LDG.E.U8 R20, desc[UR14][R30.64] ;  /* 0x0000000e1e140981 */ /* 0x000328000c1e1100 */
[----:B------:R-:W4:Y:S01]  /*f310*/  LDL.LU R32, [R1+0x4a8] ;  /* 0x0004a80001207983 */ /* 0x000f220000300800 */
[----:B------:R-:W-:Y:S01]  /*f320*/  ISETP.GT.AND P3, PT, R38, 0x57, PT ;  /* 0x000000572600780c */ /* 0x000fe20003f64270 */
[----:B-1----:R-:W-:Y:S01]  /*f330*/  @P2 IMAD.MOV.U32 R31, RZ, RZ, R17 ;  /* 0x000000ffff1f2224 */ /* 0x002fe200078e0011 */
[----:B------:R-:W-:Y:S01]  /*f340*/  PRMT R26, RZ, 0x7610, R26 ;  /* 0x00007610ff1a7816 */ /* 0x000fe2000000001a */
[----:B------:R-:W-:-:S05]  /*f350*/  @P2 IMAD.MOV.U32 R30, RZ, RZ, R4 ;  /* 0x000000ffff1e2224 */ /* 0x000fca00078e0004 */
[----:B------:R1:W4:Y:S01]  /*f360*/  @P2 LDG.E.U8 R26, desc[UR14][R30.64] ;  /* 0x0000000e1e1a2981 */ /* 0x000322000c1e1100 */
[----:B------:R-:W-:-:S05]  /*f370*/  IADD3 R13, P6, PT, R27, R13, RZ ;  /* 0x0000000d1b0d7210 */ /* 0x000fca0007fde0ff */
[----:B------:R1:W-:Y:S04]  /*f380*/  STL [R1+0x2a8], R13 ;  /* 0x0002a80d01007387 */ /* 0x0003e80000100800 */
[----:B0-----:R-:W4:Y:S01]  /*f390*/  LDL.LU R17, [R1+0x4ac] ;  /* 0x0004ac0001117983 */ /* 0x001f220000300800 */
        /* <DEDUP_REMOVED lines=8> */
[----:B------:R-:W3:Y:S01]  /*f420*/  LDL.LU R13, [R1+0x4b0] ;  /* 0x0004b000010d7983 */ /* 0x000ee20000300800 */
[C---:B------:R-:W-:Y:S01]  /*f430*/  ISETP.GT.AND P0, PT, R38.reuse, 0x58, PT ;  /* 0x000000582600780c */ /* 0x040fe20003f04270 */
[----:B------:R-:W-:Y:S01]  /*f440*/  @P3 IMAD.MOV.U32 R31, RZ, RZ, R24 ;  /* 0x000000ffff1f3224 */ /* 0x000fe200078e0018 */
[----:B------:R-:W-:Y:S02]  /*f450*/  PRMT R8, RZ, 0x7610, R8 ;  /* 0x00007610ff087816 */ /* 0x000fe40000000008 */
[----:B------:R-:W-:Y:S02]  /*f460*/  ISETP.GT.AND P2, PT, R38, 0x59, PT ;  /* 0x000000592600780c */ /* 0x000fe40003f44270 */
[----:B------:R-:W-:-:S02]  /*f470*/  PRMT R59, RZ, 0x7610, R59 ;  /* 0x00007610ff3b7816 */ /* 0x000fc4000000003b */
[----:B------:R1:W3:Y:S01]  /*f480*/  @P3 LDG.E.U8 R8, desc[UR14][R30.64] ;  /* 0x0000000e1e083981 */ /* 0x0002e2000c1e1100 */
[----:B----4-:R-:W-:-:S04]  /*f490*/  IADD3 R5, P5, PT, R27, R5, RZ ;  /* 0x000000051b057210 */ /* 0x010fc80007fbe0ff */
        /* <DEDUP_REMOVED lines=55> */
[----:B------:R0:W-:Y:S01]  /*f810*/  STL [R1+0x2ac], R24 ;  /* 0x0002ac1801007387 */ /* 0x0001e20000100800 */
[----:B---3--:R-:W-:-:S05]  /*f820*/  IMAD.X R17, R29, 0x1, R17, P5 ;  /* 0x000000011d117824 */ /* 0x008fca00028e0611 */
[----:B------:R1:W-:Y:S04]  /*f830*/  STL [R1+0x2b4], R17 ;  /* 0x0002b41101007387 */ /* 0x0003e80000100800 */
[----:B------:R-:W3:Y:S01]  /*f840*/  LDL.LU R10, [R1+0x4c8] ;  /* 0x0004c800010a7983 */ /* 0x000ee20000300800 */
[C---:B------:R-:W-:Y:S01]  /*f850*/  ISETP.GT.AND P0, PT, R38.reuse, 0x5e, PT ;  /* 0x0000005e2600780c */ /* 0x040fe20003f04270 */
[----:B------:R-:W-:Y:S01]  /*f860*/  @P3 IMAD.MOV.U32 R31, RZ, RZ, R24 ;  /* 0x000000ffff1f3224 */ /* 0x000fe200078e0018 */
[----:B------:R-:W-:Y:S01]  /*f870*/  PRMT R15, RZ, 0x7610, R15 ;  /* 0x00007610ff0f7816 */ /* 0x000fe2000000000f */
[----:B0-----:R-:W3:Y:S01]  /*f880*/  LDL.LU R24, [R1+0x4d0] ;  /* 0x0004d00001187983 */ /* 0x001ee20000300800 */
[----:B------:R-:W-:Y:S02]  /*f890*/  ISETP.GT.AND P2, PT, R38, 0x5f, PT ;  /* 0x0000005f2600780c */ /* 0x000fe40003f44270 */
[----:B------:R-:W-:-:S02]  /*f8a0*/  PRMT R23, RZ, 0x7610, R23 ;  /* 0x00007610ff177816 */ /* 0x000fc40000000017 */
[----:B------:R0:W3:Y:S01]  /*f8b0*/  @P3 LDG.E.U8 R15, desc[UR14][R30.64] ;  /* 0x0000000e1e0f3981 */ /* 0x0000e2000c1e1100 */
[----:B----4-:R-:W-:-:S04]  /*f8c0*/  IADD3 R4, P5, PT, R27, R4, RZ ;  /* 0x000000041b047210 */ /* 0x010fc80007fbe0ff */
[----:B0-----:R-:W-:Y:S02]  /*f8d0*/  @P0 IMAD.MOV.U32 R30, RZ, RZ, R5 ;  /* 0x000000ffff1e0224 */ /* 0x001fe400078e0005 */
[----:B------:R-:W-:Y:S01]  /*f8e0*/  @P0 IMAD.MOV.U32 R31, RZ, RZ, R17 ;  /* 0x000000ffff1f0224 */ /* 0x000fe200078e0011 */
[----:B------:R-:W4:Y:S01]  /*f8f0*/  LDL.LU R5, [R1+0x4d4] ;  /* 0x0004d40001057983 */ /* 0x000f220000300800 */
[----:B------:R-:W-:-:S03]  /*f900*/  IMAD.X R13, R29, 0x1, R13, P5 ;  /* 0x000000011d0d7824 */ /* 0x000fc600028e060d */
[----:B------:R-:W-:Y:S04]  /*f910*/  STL [R1+0x2c0], R4 ;  /* 0x0002c00401007387 */ /* 0x000fe80000100800 */
[----:B------:R0:W-:Y:S04]  /*f920*/  STL [R1+0x2bc], R13 ;  /* 0x0002bc0d01007387 */ /* 0x0001e80000100800 */
[----:B------:R0:W4:Y:S04]  /*f930*/  @P0 LDG.E.U8 R23, desc[UR14][R30.64] ;  /* 0x0000000e1e170981 */ /* 0x000128000c1e1100 */
[----:B-1----:R-:W4:Y:S01]  /*f940*/  LDL.LU R17, [R1+0x4d8] ;  /* 0x0004d80001117983 */ /* 0x002f220000300800 */
[----:B------:R-:W-:Y:S01]  /*f950*/  ISETP.GT.AND P3, PT, R38, 0x60, PT ;  /* 0x000000602600780c */ /* 0x000fe20003f64270 */
[----:B0-----:R-:W-:Y:S01]  /*f960*/  @P2 IMAD.MOV.U32 R31, RZ, RZ, R13 ;  /* 0x000000ffff1f2224 */ /* 0x001fe200078e000d */
[----:B------:R-:W-:Y:S01]  /*f970*/  PRMT R68, RZ, 0x7610, R68 ;  /* 0x00007610ff447816 */ /* 0x000fe20000000044 */
[----:B------:R-:W-:-:S05]  /*f980*/  @P2 IMAD.MOV.U32 R30, RZ, RZ, R4 ;  /* 0x000000ffff1e2224 */ /* 0x000fca00078e0004 */
[----:B------:R0:W4:Y:S01]  /*f990*/  @P2 LDG.E.U8 R68, desc[UR14][R30.64] ;  /* 0x0000000e1e442981 */ /* 0x000122000c1e1100 */
[----:B------:R-:W-:-:S05]  /*f9a0*/  IADD3 R12, P6, PT, R27, R12, RZ ;  /* 0x0000000c1b0c7210 */ /* 0x000fca0007fde0ff */
[----:B------:R1:W-:Y:S04]  /*f9b0*/  STL [R1+0x4c4], R12 ;  /* 0x0004c40c01007387 */ /* 0x0003e80000100800 */
[----:B------:R-:W4:Y:S01]  /*f9c0*/  LDL.LU R13, [R1+0x4dc] ;  /* 0x0004dc00010d7983 */ /* 0x000f220000300800 */
[----:B--2---:R-:W-:Y:S01]  /*f9d0*/  IADD3 R9, P5, PT, R27, R9, RZ ;  /* 0x000000091b097210 */ /* 0x004fe20007fbe0ff */
[----:B------:R-:W-:-:S04]  /*f9e0*/  IMAD.X R32, R29, 0x1, R32, P6 ;  /* 0x000000011d207824 */ /* 0x000fc800030e0620 */
[----:B------:R-:W-:Y:S04]  /*f9f0*/  STL [R1+0x4cc], R9 ;  /* 0x0004cc0901007387 */ /* 0x000fe80000100800 */
[----:B------:R-:W2:Y:S01]  /*fa00*/  LDL.LU R4, [R1+0x4e4] ;  /* 0x0004e40001047983 */ /* 0x000ea20000300800 */
[----:B0-----:R-:W-:-:S03]  /*fa10*/  @P3 IMAD.MOV.U32 R30, RZ, RZ, R12 ;  /* 0x000000ffff1e3224 */ /* 0x001fc600078e000c */
[----:B------:R-:W-:Y:S01]  /*fa20*/  STL [R1+0x4c0], R32 ;  /* 0x0004c02001007387 */ /* 0x000fe20000100800 */
[----:B---3--:R-:W-:-:S05]  /*fa30*/  IMAD.X R10, R29, 0x1, R10, P5 ;  /* 0x000000011d0a7824 */ /* 0x008fca00028e060a */
        /* <DEDUP_REMOVED lines=8> */
[----:B----4-:R-:W-:-:S05]  /*fac0*/  IADD3 R5, P5, PT, R27, R5, RZ ;  /* 0x000000051b057210 */ /* 0x010fca0007fbe0ff */
[----:B------:R-:W-:Y:S02]  /*fad0*/  IMAD.X R24, R29, 0x1, R24, P5 ;  /* 0x000000011d187824 */ /* 0x000fe400028e0618 */
[----:B-1----:R-:W-:Y:S02]  /*fae0*/  @P0 IMAD.MOV.U32 R31, RZ, RZ, R10 ;  /* 0x000000ffff1f0224 */ /* 0x002fe400078e000a */
[----:B------:R-:W-:Y:S01]  /*faf0*/  @P0 IMAD.MOV.U32 R30, RZ, RZ, R9 ;  /* 0x000000ffff1e0224 */ /* 0x000fe200078e0009 */
[----:B0-----:R-:W4:Y:S04]  /*fb00*/  LDL.LU R10, [R1+0x2c4] ;  /* 0x0002c400010a7983 */ /* 0x001f280000300800 */
        /* <DEDUP_REMOVED lines=11> */
[----:B------:R-:W-:Y:S04]  /*fbc0*/  STL [R1+0x4dc], R13 ;  /* 0x0004dc0d01007387 */ /* 0x000fe80000100800 */
        /* <DEDUP_REMOVED lines=9> */
[----:B0-----:R-:W3:Y:S01]  /*fc60*/  LDL.LU R17, [R1+0x2d4] ;  /* 0x0002d40001117983 */ /* 0x001ee20000300800 */
[C---:B------:R-:W-:Y:S01]  /*fc70*/  ISETP.GT.AND P0, PT, R38.reuse, 0x64, PT ;  /* 0x000000642600780c */ /* 0x040fe20003f04270 */
[----:B------:R-:W-:Y:S01]  /*fc80*/  @P3 IMAD.MOV.U32 R30, RZ, RZ, R13 ;  /* 0x000000ffff1e3224 */ /* 0x000fe200078e000d */
[----:B------:R-:W-:Y:S01]  /*fc90*/  PRMT R92, RZ, 0x7610, R92 ;  /* 0x00007610ff5c7816 */ /* 0x000fe2000000005c */
[----:B------:R-:W3:Y:S01]  /*fca0*/  LDL.LU R13, [R1+0x4e8] ;  /* 0x0004e800010d7983 */ /* 0x000ee20000300800 */
        /* <DEDUP_REMOVED lines=26> */
[----:B------:R-:W-:Y:S01]  /*fe50*/  ISETP.GT.AND P0, PT, R38, 0x67, PT ;  /* 0x000000672600780c */ /* 0x000fe20003f04270 */
[----:B------:R-:W-:Y:S01]  /*fe60*/  @P3 IMAD.MOV.U32 R31, RZ, RZ, R32 ;  /* 0x000000ffff1f3224 */ /* 0x000fe200078e0020 */
[----:B------:R-:W-:-:S06]  /*fe70*/  PRMT R86, RZ, 0x7610, R86 ;  /* 0x00007610ff567816 */ /* 0x000fcc0000000056 */
[----:B------:R0:W2:Y:S05]  /*fe80*/  @P3 LDG.E.U8 R86, desc[UR14][R30.64] ;  /* 0x0000000e1e563981 */ /* 0x0000aa000c1e1100 */
[----:B0-----:R-:W-:Y:S02]  /*fe90*/  @P0 IMAD.MOV.U32 R30, RZ, RZ, R5 ;  /* 0x000000ffff1e0224 */ /* 0x001fe400078e0005 */
[----:B---3--:R-:W-:-:S05]  /*fea0*/  IMAD.X R17, R29, 0x1, R17, P5 ;  /* 0x000000011d117824 */ /* 0x008fca00028e0611 */
[----:B------:R0:W-:Y:S04]  /*feb0*/  STL [R1+0x2d4], R17 ;  /* 0x0002d41101007387 */ /* 0x0001e80000100800 */
[----:B-1----:R-:W3:Y:S01]  /*fec0*/  LDL.LU R24, [R1+0x4f8] ;  /* 0x0004f80001187983 */ /* 0x002ee20000300800 */
[----:B------:R-:W-:-:S03]  /*fed0*/  @P0 IMAD.MOV.U32 R31, RZ, RZ, R17 ;  /* 0x000000ffff1f0224 */ /* 0x000fc600078e0011 */
[----:B0-----:R-:W3:Y:S04]  /*fee0*/  LDL.LU R17, [R1+0x500] ;  /* 0x0005000001117983 */ /* 0x001ee80000300800 */
[----:B------:R-:W3:Y:S01]  /*fef0*/  LDL.LU R5, [R1+0x504] ;  /* 0x0005040001057983 */ /* 0x000ee20000300800 */
[----:B------:R-:W-:Y:S02]  /*ff00*/  ISETP.GT.AND P2, PT, R38, 0x68, PT ;  /* 0x000000682600780c */ /* 0x000fe40003f44270 */
[----:B----4-:R-:W-:Y:S02]  /*ff10*/  IADD3 R4, P5, PT, R27, R4, RZ ;  /* 0x000000041b047210 */ /* 0x010fe40007fbe0ff */
[----:B------:R-:W-:-:S03]  /*ff20*/  PRMT R84, RZ, 0x7610, R84 ;  /* 0x00007610ff547816 */ /* 0x000fc60000000054 */
[----:B------:R-:W-:Y:S01]  /*ff30*/  IMAD.X R13, R29, 0x1, R13, P5 ;  /* 0x000000011d0d7824 */ /* 0x000fe200028e060d */
[----:B------:R-:W-:Y:S04]  /*ff40*/  STL [R1+0x4ec], R4 ;  /* 0x0004ec0401007387 */ /* 0x000fe80000100800 */
[----:B------:R0:W4:Y:S04]  /*ff50*/  @P0 LDG.E.U8 R84, desc[UR14][R30.64] ;  /* 0x0000000e1e540981 */ /* 0x000128000c1e1100 */
[----:B------:R1:W-:Y:S01]  /*ff60*/  STL [R1+0x4e8], R13 ;  /* 0x0004e80d01007387 */ /* 0x0003e20000100800 */
[----:B0-----:R-:W-:-:S02]  /*ff70*/  @P2 IMAD.MOV.U32 R31, RZ, RZ, R13 ;  /* 0x000000ffff1f2224 */ /* 0x001fc400078e000d */
[----:B------:R-:W-:Y:S01]  /*ff80*/  @P2 IMAD.MOV.U32 R30, RZ, RZ, R4 ;  /* 0x000000ffff1e2224 */ /* 0x000fe200078e0004 */
[----:B-1----:R-:W4:Y:S01]  /*ff90*/  LDL.LU R13, [R1+0x508] ;  /* 0x00050800010d7983 */ /* 0x002f220000300800 */
[----:B------:R-:W-:Y:S02]  /*ffa0*/  ISETP.GT.AND P3, PT, R38, 0x69, PT ;  /* 0x000000692600780c */ /* 0x000fe40003f64270 */
[----:B------:R-:W-:-:S06]  /*ffb0*/  PRMT R57, RZ, 0x7610, R57 ;  /* 0x00007610ff397816 */ /* 0x000fcc0000000039 */
[----:B------:R0:W4:Y:S01]  /*ffc0*/  @P2 LDG.E.U8 R57, desc[UR14][R30.64] ;  /* 0x0000000e1e392981 */ /* 0x000122000c1e1100 */
[----:B------:R-:W-:-:S05]  /*ffd0*/  IADD3 R10, P6, PT, R27, R10, RZ ;  /* 0x0000000a1b0a7210 */ /* 0x000fca0007fde0ff */
[----:B------:R-:W-:Y:S04]  /*ffe0*/  STL [R1+0x4f4], R10 ;  /* 0x0004f40a01007387 */ /* 0x000fe80000100800 */
[----:B------:R-:W4:Y:S01]  /*fff0*/  LDL.LU R4, [R1+0x50c] ;  /* 0x00050c0001047983 */ /* 0x000f220000300800 */
[----:B--2---:R-:W-:Y:S01]  /*10000*/  IADD3 R9, P5, PT, R27, R9, RZ ;  /* 0x000000091b097210 */ /* 0x004fe20007fbe0ff */
[----:B------:R-:W-:-:S04]  /*10010*/  IMAD.X R12, R29, 0x1, R12, P6 ;  /* 0x000000011d0c7824 */ /* 0x000fc800030e060c */
[----:B------:R-:W-:Y:S01]  /*10020*/  STL [R1+0x4fc], R9 ;  /* 0x0004fc0901007387 */ /* 0x000fe20000100800 */
[----:B0-----:R-:W-:-:S03]  /*10030*/  @P3 IMAD.MOV.U32 R31, RZ, RZ, R12 ;  /* 0x000000ffff1f3224 */ /* 0x001fc600078e000c */
[----:B------:R0:W-:Y:S01]  /*10040*/  STL [R1+0x4f0], R12 ;  /* 0x0004f00c01007387 */ /* 0x0001e20000100800 */
[----:B------:R-:W-:Y:S01]  /*10050*/  @P3 IMAD.MOV.U32 R30, RZ, RZ, R10 ;  /* 0x000000ffff1e3224 */ /* 0x000fe200078e000a */
[----:B------:R-:W-:Y:S02]  /*10060*/  ISETP.GT.AND P0, PT, R38, 0x6a, PT ;  /* 0x0000006a2600780c */ /* 0x000fe40003f04270 */
[----:B------:R-:W-:-:S06]  /*10070*/  PRMT R80, RZ, 0x7610, R80 ;  /* 0x00007610ff507816 */ /* 0x000fcc0000000050 */
[----:B------:R1:W2:Y:S01]  /*10080*/  @P3 LDG.E.U8 R80, desc[UR14][R30.64] ;  /* 0x0000000e1e503981 */ /* 0x0002a2000c1e1100 */
[----:B------:R-:W-:-:S04]  /*10090*/  ISETP.GT.AND P2, PT, R38, 0x6b, PT ;  /* 0x0000006b2600780c */ /* 0x000fc80003f44270 */
[----:B-1----:R-:W-:Y:S01]  /*100a0*/  @P0 IMAD.MOV.U32 R30, RZ, RZ, R9 ;  /* 0x000000ffff1e0224 */ /* 0x002fe200078e0009 */
[----:B------:R-:W-:Y:S01]  /*100b0*/  PRMT R79, RZ, 0x7610, R79 ;  /* 0x00007610ff4f7816 */ /* 0x000fe2000000004f */
[----:B---3--:R-:W-:-:S05]  /*100c0*/  IMAD.X R24, R29, 0x1, R24, P5 ;  /* 0x000000011d187824 */ /* 0x008fca00028e0618 */
[----:B------:R1:W-:Y:S04]  /*100d0*/  STL [R1+0x4f8], R24 ;  /* 0x0004f81801007387 */ /* 0x0003e80000100800 */
[----:B0-----:R-:W3:Y:S04]  /*100e0*/  LDL.LU R12, [R1+0x2dc] ;  /* 0x0002dc00010c7983 */ /* 0x001ee80000300800 */
[----:B------:R-:W2:Y:S01]  /*100f0*/  LDL.LU R10, [R1+0x2e0] ;  /* 0x0002e000010a7983 */ /* 0x000ea20000300800 */
[----:B------:R-:W-:-:S03]  /*10100*/  @P0 IMAD.MOV.U32 R31, RZ, RZ, R24 ;  /* 0x000000ffff1f0224 */ /* 0x000fc600078e0018 */
[----:B-1----:R-:W3:Y:S04]  /*10110*/  LDL.LU R24, [R1+0x2e4] ;  /* 0x0002e40001187983 */ /* 0x002ee80000300800 */
[----:B------:R-:W3:Y:S01]  /*10120*/  LDL.LU R9, [R1+0x2e8] ;  /* 0x0002e80001097983 */ /* 0x000ee20000300800 */
[----:B------:R-:W-:-:S03]  /*10130*/  IADD3 R5, P3, PT, R27, R5, RZ ;  /* 0x000000051b057210 */ /* 0x000fc60007f7e0ff */
[----:B------:R0:W3:Y:S02]  /*10140*/  @P0 LDG.E.U8 R79, desc[UR14][R30.64] ;  /* 0x0000000e1e4f0981 */ /* 0x0000e4000c1e1100 */
[----:B------:R-:W-:Y:S02]  /*10150*/  IMAD.X R17, R29, 0x1, R17, P3 ;  /* 0x000000011d117824 */ /* 0x000fe400018e0611 */
[----:B------:R-:W-:Y:S04]  /*10160*/  STL [R1+0x504], R5 ;  /* 0x0005040501007387 */ /* 0x000fe80000100800 */
[----:B------:R1:W-:Y:S01]  /*10170*/  STL [R1+0x500], R17 ;  /* 0x0005001101007387 */ /* 0x0003e20000100800 */
[----:B0-----:R-:W-:Y:S02]  /*10180*/  @P2 IMAD.MOV.U32 R31, RZ, RZ, R17 ;  /* 0x000000ffff1f2224 */ /* 0x001fe400078e0011 */
[----:B------:R-:W-:Y:S01]  /*10190*/  @P2 IMAD.MOV.U32 R30, RZ, RZ, R5 ;  /* 0x000000ffff1e2224 */ /* 0x000fe200078e0005 */
[----:B-1----:R-:W3:Y:S04]  /*101a0*/  LDL.LU R17, [R1+0x2ec] ;  /* 0x0002ec0001117983 */ /* 0x002ee80000300800 */
[----:B------:R-:W3:Y:S01]  /*101b0*/  LDL.LU R5, [R1+0x2f0] ;  /* 0x0002f00001057983 */ /* 0x000ee20000300800 */
[----:B------:R-:W-:-:S02]  /*101c0*/  ISETP.GT.AND P5, PT, R38, 0x6c, PT ;  /* 0x0000006c2600780c */ /* 0x000fc40003fa4270 */
[----:B------:R-:W-:-:S06]  /*101d0*/  PRMT R78, RZ, 0x7610, R78 ;  /* 0x00007610ff4e7816 */ /* 0x000fcc000000004e */
[----:B------:R0:W3:Y:S01]  /*101e0*/  @P2 LDG.E.U8 R78, desc[UR14][R30.64] ;  /* 0x0000000e1e4e2981 */ /* 0x0000e2000c1e1100 */
[----:B------:R-:W-:Y:S02]  /*101f0*/  ISETP.GT.AND P2, PT, R38, 0x6d, PT ;  /* 0x0000006d2600780c */ /* 0x000fe40003f44270 */
[----:B------:R-:W-:Y:S02]  /*10200*/  PRMT R77, RZ, 0x7610, R77 ;  /* 0x00007610ff4d7816 */ /* 0x000fe4000000004d */
[----:B----4-:R-:W-:-:S05]  /*10210*/  IADD3 R4, P0, PT, R27, R4, RZ ;  /* 0x000000041b047210 */ /* 0x010fca0007f1e0ff */
[----:B------:R-:W-:Y:S01]  /*10220*/  IMAD.X R13, R29, 0x1, R13, P0 ;  /* 0x000000011d0d7824 */ /* 0x000fe200000e060d */
[----:B------:R-:W-:Y:S01]  /*10230*/  STL [R1+0x50c], R4 ;  /* 0x00050c0401007387 */ /* 0x000fe20000100800 */
[----:B0-----:R-:W-:Y:S02]  /*10240*/  @P5 IMAD.MOV.U32 R30, RZ, RZ, R4 ;  /* 0x000000ffff1e5224 */ /* 0x001fe400078e0004 */
[----:B------:R-:W-:Y:S01]  /*10250*/  @P5 IMAD.MOV.U32 R31, RZ, RZ, R13 ;  /* 0x000000ffff1f5224 */ /* 0x000fe200078e000d */
[----:B------:R0:W-:Y:S04]  /*10260*/  STL [R1+0x508], R13 ;  /* 0x0005080d01007387 */ /* 0x0001e80000100800 */
[----:B------:R1:W4:Y:S04]  /*10270*/  @P5 LDG.E.U8 R77, desc[UR14][R30.64] ;  /* 0x0000000e1e4d5981 */ /* 0x000328000c1e1100 */
[----:B0-----:R-:W4:Y:S04]  /*10280*/  LDL.LU R13, [R1+0x510] ;  /* 0x00051000010d7983 */ /* 0x001f280000300800 */
[----:B------:R-:W4:Y:S01]  /*10290*/  LDL.LU R4, [R1+0x514] ;  /* 0x0005140001047983 */ /* 0x000f220000300800 */
[----:B------:R-:W-:-:S02]  /*102a0*/  PRMT R76, RZ, 0x7610, R76 ;  /* 0x00007610ff4c7816 */ /* 0x000fc4000000004c */
[----:B------:R-:W-:Y:S02]  /*102b0*/  PRMT R75, RZ, 0x7610, R75 ;  /* 0x00007610ff4b7816 */ /* 0x000fe4000000004b */
[----:B--2---:R-:W-:-:S05]  /*102c0*/  IADD3 R10, P0, PT, R27, R10, RZ ;  /* 0x0000000a1b0a7210 */ /* 0x004fca0007f1e0ff */
[----:B---3--:R-:W-:Y:S01]  /*102d0*/  IMAD.X R12, R29, 0x1, R12, P0 ;  /* 0x000000011d0c7824 */ /* 0x008fe200000e060c */
[----:B------:R-:W-:Y:S01]  /*102e0*/  STL [R1+0x2e0], R10 ;  /* 0x0002e00a01007387 */ /* 0x000fe20000100800 */
[----:B-1----:R-:W-:Y:S02]  /*102f0*/  @P2 IMAD.MOV.U32 R30, RZ, RZ, R10 ;  /* 0x000000ffff1e2224 */ /* 0x002fe400078e000a */
[----:B------:R-:W-:Y:S01]  /*10300*/  @P2 IMAD.MOV.U32 R31, RZ, RZ, R12 ;  /* 0x000000ffff1f2224 */ /* 0x000fe200078e000c */
[----:B------:R0:W-:Y:S04]  /*10310*/  STL [R1+0x2dc], R12 ;  /* 0x0002dc0c01007387 */ /* 0x0001e80000100800 */
[----:B------:R1:W2:Y:S04]  /*10320*/  @P2 LDG.E.U8 R76, desc[UR14][R30.64] ;  /* 0x0000000e1e4c2981 */ /* 0x0002a8000c1e1100 */
[----:B0-----:R-:W3:Y:S04]  /*10330*/  LDL.LU R12, [R1+0x518] ;  /* 0x00051800010c7983 */ /* 0x001ee80000300800 */
[----:B------:R-:W2:Y:S01]  /*10340*/  LDL.LU R10, [R1+0x51c] ;  /* 0x00051c00010a7983 */ /* 0x000ea20000300800 */
[----:B------:R-:W-:-:S02]  /*10350*/  ISETP.GT.AND P2, PT, R38, 0x6e, PT ;  /* 0x0000006e2600780c */ /* 0x000fc40003f44270 */
[----:B------:R-:W-:-:S05]  /*10360*/  IADD3 R9, P0, PT, R27, R9, RZ ;  /* 0x000000091b097210 */ /* 0x000fca0007f1e0ff */
[----:B------:R-:W-:Y:S01]  /*10370*/  IMAD.X R24, R29, 0x1, R24, P0 ;  /* 0x000000011d187824 */ /* 0x000fe200000e0618 */
[----:B------:R-:W-:Y:S04]  /*10380*/  STL [R1+0x2e8], R9 ;  /* 0x0002e80901007387 */ /* 0x000fe80000100800 */
[----:B------:R0:W-:Y:S01]  /*10390*/  STL [R1+0x2e4], R24 ;  /* 0x0002e41801007387 */ /* 0x0001e20000100800 */
[----:B-1----:R-:W-:Y:S02]  /*103a0*/  @P2 IMAD.MOV.U32 R30, RZ, RZ, R9 ;  /* 0x000000ffff1e2224 */ /* 0x002fe400078e0009 */
[----:B------:R-:W-:Y:S01]  /*103b0*/  @P2 IMAD.MOV.U32 R31, RZ, RZ, R24 ;  /* 0x000000ffff1f2224 */ /* 0x000fe200078e0018 */
[----:B------:R-:W-:-:S04]  /*103c0*/  IADD3 R5, P0, PT, R27, R5, RZ ;  /* 0x000000051b057210 */ /* 0x000fc80007f1e0ff */
[----:B------:R1:W3:Y:S04]  /*103d0*/  @P2 LDG.E.U8 R75, desc[UR14][R30.64] ;  /* 0x0000000e1e4b2981 */ /* 0x0002e8000c1e1100 */
[----:B0-----:R-:W3:Y:S01]  /*103e0*/  LDL.LU R24, [R1+0x520] ;  /* 0x0005200001187983 */ /* 0x001ee20000300800 */
[----:B------:R-:W-:-:S03]  /*103f0*/  ISETP.GT.AND P2, PT, R38, 0x6f, PT ;  /* 0x0000006f2600780c */ /* 0x000fc60003f44270 */
[----:B------:R-:W3:Y:S01]  /*10400*/  LDL.LU R9, [R1+0x524] ;  /* 0x0005240001097983 */ /* 0x000ee20000300800 */
[----:B------:R-:W-:-:S03]  /*10410*/  IMAD.X R17, R29, 0x1, R17, P0 ;  /* 0x000000011d117824 */ /* 0x000fc600000e0611 */
[----:B------:R-:W-:Y:S04]  /*10420*/  STL [R1+0x2f0], R5 ;  /* 0x0002f00501007387 */ /* 0x000fe80000100800 */
[----:B------:R0:W-:Y:S02]  /*10430*/  STL [R1+0x2ec], R17 ;  /* 0x0002ec1101007387 */ /* 0x0001e40000100800 */
[----:B-1----:R-:W-:Y:S02]  /*10440*/  @P2 IMAD.MOV.U32 R31, RZ, RZ, R17 ;  /* 0x000000ffff1f2224 */ /* 0x002fe400078e0011 */
[----:B------:R-:W-:Y:S01]  /*10450*/  @P2 IMAD.MOV.U32 R30, RZ, RZ, R5 ;  /* 0x000000ffff1e2224 */ /* 0x000fe200078e0005 */
[----:B0-----:R-:W3:Y:S04]  /*10460*/  LDL.LU R17, [R1+0x528] ;  /* 0x0005280001117983 */ /* 0x001ee80000300800 */
[----:B------:R-:W3:Y:S01]  /*10470*/  LDL.LU R5, [R1+0x52c] ;  /* 0x00052c0001057983 */ /* 0x000ee20000300800 */
[----:B------:R-:W-:-:S06]  /*10480*/  PRMT R73, RZ, 0x7610, R73 ;  /* 0x00007610ff497816 */ /* 0x000fcc0000000049 */
[----:B------:R0:W3:Y:S01]  /*10490*/  @P2 LDG.E.U8 R73, desc[UR14][R30.64] ;  /* 0x0000000e1e492981 */ /* 0x0000e2000c1e1100 */
[----:B------:R-:W-:Y:S02]  /*104a0*/  ISETP.GT.AND P2, PT, R38, 0x70, PT ;  /* 0x000000702600780c */ /* 0x000fe40003f44270 */
[----:B------:R-:W-:Y:S02]  /*104b0*/  PRMT R56, RZ, 0x7610, R56 ;  /* 0x00007610ff387816 */ /* 0x000fe40000000038 */
[----:B----4-:R-:W-:-:S05]  /*104c0*/  IADD3 R4, P0, PT, R27, R4, RZ ;  /* 0x000000041b047210 */ /* 0x010fca0007f1e0ff */
[----:B------:R-:W-:-:S04]  /*104d0*/  IMAD.X R13, R29, 0x1, R13, P0 ;  /* 0x000000011d0d7824 */ /* 0x000fc800000e060d */
[----:B0-----:R-:W-:Y:S02]  /*104e0*/  @P2 IMAD.MOV.U32 R30, RZ, RZ, R4 ;  /* 0x000000ffff1e2224 */ /* 0x001fe400078e0004 */
[----:B------:R-:W-:-:S05]  /*104f0*/  @P2 IMAD.MOV.U32 R31, RZ, RZ, R13 ;  /* 0x000000ffff1f2224 */ /* 0x000fca00078e000d */
[----:B------:R0:W4:Y:S01]  /*10500*/  @P2 LDG.E.U8 R56, desc[UR14][R30.64] ;  /* 0x0000000e1e382981 */ /* 0x000122000c1e1100 */
[----:B------:R-:W-:Y:S02]  /*10510*/  ISETP.GT.AND P2, PT, R38, 0x71, PT ;  /* 0x000000712600780c */ /* 0x000fe40003f44270 */
[----:B------:R-:W-:Y:S01]  /*10520*/  PRMT R72, RZ, 0x7610, R72 ;  /* 0x00007610ff487816 */ /* 0x000fe20000000048 */
[----:B------:R-:W-:Y:S04]  /*10530*/  STL [R1+0x514], R4 ;  /* 0x0005140401007387 */ /* 0x000fe80000100800 */
[----:B------:R1:W-:Y:S04]  /*10540*/  STL [R1+0x510], R13 ;  /* 0x0005100d01007387 */ /* 0x0003e80000100800 */
[----:B-1----:R-:W4:Y:S04]  /*10550*/  LDL.LU R13, [R1+0x530] ;  /* 0x00053000010d7983 */ /* 0x002f280000300800 */
[----:B------:R-:W4:Y:S01]  /*10560*/  LDL.LU R4, [R1+0x534] ;  /* 0x0005340001047983 */ /* 0x000f220000300800 */
[----:B------:R-:W-:-:S02]  /*10570*/  PRMT R63, RZ, 0x7610, R63 ;  /* 0x00007610ff3f7816 */ /* 0x000fc4000000003f */
[----:B------:R-:W-:Y:S02]  /*10580*/  PRMT R71, RZ, 0x7610, R71 ;  /* 0x00007610ff477816 */ /* 0x000fe40000000047 */
[----:B--2---:R-:W-:-:S05]  /*10590*/  IADD3 R10, P0, PT, R27, R10, RZ ;  /* 0x0000000a1b0a7210 */ /* 0x004fca0007f1e0ff */
[----:B---3--:R-:W-:Y:S02]  /*105a0*/  IMAD.X R12, R29, 0x1, R12, P0 ;  /* 0x000000011d0c7824 */ /* 0x008fe400000e060c */
[----:B0-----:R-:W-:Y:S02]  /*105b0*/  @P2 IMAD.MOV.U32 R30, RZ, RZ, R10 ;  /* 0x000000ffff1e2224 */ /* 0x001fe400078e000a */
[----:B------:R-:W-:-:S05]  /*105c0*/  @P2 IMAD.MOV.U32 R31, RZ, RZ, R12 ;  /* 0x000000ffff1f2224 */ /* 0x000fca00078e000c */
[----:B------:R0:W2:Y:S01]  /*105d0*/  @P2 LDG.E.U8 R72, desc[UR14][R30.64] ;  /* 0x0000000e1e482981 */ /* 0x0000a2000c1e1100 */
[----:B------:R-:W-:Y:S02]  /*105e0*/  ISETP.GT.AND P2, PT, R38, RZ, PT ;  /* 0x000000ff2600720c */ /* 0x000fe40003f44270 */
[----:B------:R-:W-:Y:S01]  /*105f0*/  IADD3 R0, P0, PT, R27, R0, RZ ;  /* 0x000000001b007210 */ /* 0x000fe20007f1e0ff */
[----:B------:R-:W-:Y:S04]  /*10600*/  STL [R1+0x51c], R10 ;  /* 0x00051c0a01007387 */ /* 0x000fe80000100800 */
[----:B------:R-:W-:Y:S01]  /*10610*/  IMAD.X R2, R29, 0x1, R2, P0 ;  /* 0x000000011d027824 */ /* 0x000fe200000e0602 */
[----:B------:R1:W-:Y:S05]  /*10620*/  STL [R1+0x518], R12 ;  /* 0x0005180c01007387 */ /* 0x0003ea0000100800 */
[----:B0-----:R-:W-:-:S02]  /*10630*/  @P2 IMAD.MOV.U32 R30, RZ, RZ, R0 ;  /* 0x000000ffff1e2224 */ /* 0x001fc400078e0000 */
[----:B------:R-:W-:Y:S01]  /*10640*/  @P2 IMAD.MOV.U32 R31, RZ, RZ, R2 ;  /* 0x000000ffff1f2224 */ /* 0x000fe200078e0002 */
[----:B-1----:R-:W3:Y:S04]  /*10650*/  LDL.LU R12, [R1+0x2f4] ;  /* 0x0002f400010c7983 */ /* 0x002ee80000300800 */
[----:B------:R-:W2:Y:S04]  /*10660*/  LDL.LU R10, [R1+0x2f8] ;  /* 0x0002f800010a7983 */ /* 0x000ea80000300800 */
[----:B------:R0:W3:Y:S01]  /*10670*/  @P2 LDG.E.U8 R63, desc[UR14][R30.64] ;  /* 0x0000000e1e3f2981 */ /* 0x0000e2000c1e1100 */
[----:B------:R-:W-:-:S02]  /*10680*/  ISETP.GT.AND P2, PT, R38, 0x72, PT ;  /* 0x000000722600780c */ /* 0x000fc40003f44270 */
[----:B------:R-:W-:-:S05]  /*10690*/  IADD3 R9, P0, PT, R27, R9, RZ ;  /* 0x000000091b097210 */ /* 0x000fca0007f1e0ff */
[----:B------:R-:W-:Y:S01]  /*106a0*/  IMAD.X R24, R29, 0x1, R24, P0 ;  /* 0x000000011d187824 */ /* 0x000fe200000e0618 */
[----:B------:R-:W-:Y:S04]  /*106b0*/  STL [R1+0x524], R9 ;  /* 0x0005240901007387 */ /* 0x000fe80000100800 */
[----:B------:R1:W-:Y:S01]  /*106c0*/  STL [R1+0x520], R24 ;  /* 0x0005201801007387 */ /* 0x0003e20000100800 */
[----:B0-----:R-:W-:Y:S02]  /*106d0*/  @P2 IMAD.MOV.U32 R30, RZ, RZ, R9 ;  /* 0x000000ffff1e2224 */ /* 0x001fe400078e0009 */
[----:B------:R-:W-:Y:S01]  /*106e0*/  @P2 IMAD.MOV.U32 R31, RZ, RZ, R24 ;  /* 0x000000ffff1f2224 */ /* 0x000fe200078e0018 */
[----:B------:R-:W-:-:S04]  /*106f0*/  IADD3 R5, P0, PT, R27, R5, RZ ;  /* 0x000000051b057210 */ /* 0x000fc80007f1e0ff */
[----:B------:R0:W3:Y:S04]  /*10700*/  @P2 LDG.E.U8 R71, desc[UR14][R30.64] ;  /* 0x0000000e1e472981 */ /* 0x0000e8000c1e1100 */
[----:B-1----:R-:W3:Y:S01]  /*10710*/  LDL.LU R24, [R1+0x2fc] ;  /* 0x0002fc0001187983 */ /* 0x002ee20000300800 */
[----:B------:R-:W-:-:S03]  /*10720*/  ISETP.GT.AND P2, PT, R38, 0x73, PT ;  /* 0x000000732600780c */ /* 0x000fc60003f44270 */
[----:B------:R-:W3:Y:S01]  /*10730*/  LDL.LU R9, [R1+0x300] ;  /* 0x0003000001097983 */ /* 0x000ee20000300800 */
[----:B------:R-:W-:-:S03]  /*10740*/  IMAD.X R17, R29, 0x1, R17, P0 ;  /* 0x000000011d117824 */ /* 0x000fc600000e0611 */
[----:B------:R-:W-:Y:S04]  /*10750*/  STL [R1+0x52c], R5 ;  /* 0x00052c0501007387 */ /* 0x000fe80000100800 */
[----:B------:R1:W-:Y:S02]  /*10760*/  STL [R1+0x528], R17 ;  /* 0x0005281101007387 */ /* 0x0003e40000100800 */
[----:B0-----:R-:W-:Y:S02]  /*10770*/  @P2 IMAD.MOV.U32 R31, RZ, RZ, R17 ;  /* 0x000000ffff1f2224 */ /* 0x001fe400078e0011 */
[----:B------:R-:W-:Y:S01]  /*10780*/  @P2 IMAD.MOV.U32 R30, RZ, RZ, R5 ;  /* 0x000000ffff1e2224 */ /* 0x000fe200078e0005 */
[----:B-1----:R-:W3:Y:S04]  /*10790*/  LDL.LU R17, [R1+0x304] ;  /* 0x0003040001117983 */ /* 0x002ee80000300800 */
[----:B------:R-:W3:Y:S01]  /*107a0*/  LDL.LU R5, [R1+0x308] ;  /* 0x0003080001057983 */ /* 0x000ee20000300800 */
[----:B------:R-:W-:-:S06]  /*107b0*/  PRMT R70, RZ, 0x7610, R70 ;  /* 0x00007610ff467816 */ /* 0x000fcc0000000046 */
[----:B------:R0:W3:Y:S01]  /*107c0*/  @P2 LDG.E.U8 R70, desc[UR14][R30.64] ;  /* 0x0000000e1e462981 */ /* 0x0000e2000c1e1100 */
[----:B------:R-:W-:Y:S02]  /*107d0*/  ISETP.GT.AND P2, PT, R38, 0x74, PT ;  /* 0x000000742600780c */ /* 0x000fe40003f44270 */
[----:B------:R-:W-:Y:S02]  /*107e0*/  PRMT R69, RZ, 0x7610, R69 ;  /* 0x00007610ff457816 */ /* 0x000fe40000000045 */
[----:B----4-:R-:W-:-:S05]  /*107f0*/  IADD3 R4, P0, PT, R27, R4, RZ ;  /* 0x000000041b047210 */ /* 0x010fca0007f1e0ff */
[----:B------:R-:W-:Y:S01]  /*10800*/  IMAD.X R13, R29, 0x1, R13, P0 ;  /* 0x000000011d0d7824 */ /* 0x000fe200000e060d */
[----:B------:R-:W-:Y:S03]  /*10810*/  STL [R1+0x534], R4 ;  /* 0x0005340401007387 */ /* 0x000fe60000100800 */
[----:B0-----:R-:W-:Y:S02]  /*10820*/  @P2 IMAD.MOV.U32 R30, RZ, RZ, R4 ;  /* 0x000000ffff1e2224 */ /* 0x001fe400078e0004 */
[----:B------:R-:W-:Y:S01]  /*10830*/  @P2 IMAD.MOV.U32 R31, RZ, RZ, R13 ;  /* 0x000000ffff1f2224 */ /* 0x000fe200078e000d */
[----:B------:R0:W-:Y:S04]  /*10840*/  STL [R1+0x530], R13 ;  /* 0x0005300d01007387 */ /* 0x0001e80000100800 */
[----:B------:R1:W4:Y:S01]  /*10850*/  @P2 LDG.E.U8 R69, desc[UR14][R30.64] ;  /* 0x0000000e1e452981 */ /* 0x000322000c1e1100 */
[----:B------:R-:W-:-:S03]  /*10860*/  ISETP.GT.AND P2, PT, R38, 0x75, PT ;  /* 0x000000752600780c */ /* 0x000fc60003f44270 */
[----:B0-----:R-:W4:Y:S04]  /*10870*/  LDL.LU R13, [R1+0x538] ;  /* 0x00053800010d7983 */ /* 0x001f280000300800 */
[----:B------:R-:W4:Y:S01]  /*10880*/  LDL.LU R4, [R1+0x53c] ;  /* 0x00053c0001047983 */ /* 0x000f220000300800 */
[----:B------:R-:W-:Y:S02]  /*10890*/  PRMT R67, RZ, 0x7610, R67 ;  /* 0x00007610ff437816 */ /* 0x000fe40000000043 */
[----:B------:R-:W-:Y:S02]  /*108a0*/  PRMT R66, RZ, 0x7610, R66 ;  /* 0x00007610ff427816 */ /* 0x000fe40000000042 */
[----:B--2---:R-:W-:-:S05]  /*108b0*/  IADD3 R10, P0, PT, R27, R10, RZ ;  /* 0x0000000a1b0a7210 */ /* 0x004fca0007f1e0ff */
[----:B---3--:R-:W-:Y:S01]  /*108c0*/  IMAD.X R12, R29, 0x1, R12, P0 ;  /* 0x000000011d0c7824 */ /* 0x008fe200000e060c */
[----:B------:R-:W-:Y:S01]  /*108d0*/  STL [R1+0x2f8], R10 ;  /* 0x0002f80a01007387 */ /* 0x000fe20000100800 */
[----:B-1----:R-:W-:Y:S02]  /*108e0*/  @P2 IMAD.MOV.U32 R30, RZ, RZ, R10 ;  /* 0x000000ffff1e2224 */ /* 0x002fe400078e000a */
[----:B------:R-:W-:Y:S01]  /*108f0*/  @P2 IMAD.MOV.U32 R31, RZ, RZ, R12 ;  /* 0x000000ffff1f2224 */ /* 0x000fe200078e000c */
[----:B------:R0:W-:Y:S04]  /*10900*/  STL [R1+0x2f4], R12 ;  /* 0x0002f40c01007387 */ /* 0x0001e80000100800 */
[----:B------:R1:W2:Y:S01]  /*10910*/  @P2 LDG.E.U8 R67, desc[UR14][R30.64] ;  /* 0x0000000e1e432981 */ /* 0x0002a2000c1e1100 */
[----:B------:R-:W-:-:S03]  /*10920*/  ISETP.GT.AND P2, PT, R38, 0x76, PT ;  /* 0x000000762600780c */ /* 0x000fc60003f44270 */
[----:B0-----:R-:W3:Y:S04]  /*10930*/  LDL.LU R12, [R1+0x540] ;  /* 0x00054000010c7983 */ /* 0x001ee80000300800 */
[----:B------:R-:W2:Y:S01]  /*10940*/  LDL.LU R10, [R1+0x544] ;  /* 0x00054400010a7983 */ /* 0x000ea20000300800 */
[----:B------:R-:W-:-:S05]  /*10950*/  IADD3 R9, P0, PT, R27, R9, RZ ;  /* 0x000000091b097210 */ /* 0x000fca0007f1e0ff */
[----:B------:R-:W-:Y:S01]  /*10960*/  IMAD.X R24, R29, 0x1, R24, P0 ;  /* 0x000000011d187824 */ /* 0x000fe200000e0618 */
[----:B------:R-:W-:Y:S01]  /*10970*/  STL [R1+0x300], R9 ;  /* 0x0003000901007387 */ /* 0x000fe20000100800 */
[----:B-1----:R-:W-:Y:S02]  /*10980*/  @P2 IMAD.MOV.U32 R30, RZ, RZ, R9 ;  /* 0x000000ffff1e2224 */ /* 0x002fe400078e0009 */
[----:B------:R-:W-:Y:S01]  /*10990*/  @P2 IMAD.MOV.U32 R31, RZ, RZ, R24 ;  /* 0x000000ffff1f2224 */ /* 0x000fe200078e0018 */
[----:B------:R0:W-:Y:S04]  /*109a0*/  STL [R1+0x2fc], R24 ;  /* 0x0002fc1801007387 */ /* 0x0001e80000100800 */
[----:B------:R1:W3:Y:S01]  /*109b0*/  @P2 LDG.E.U8 R66, desc[UR14][R30.64] ;  /* 0x0000000e1e422981 */ /* 0x0002e2000c1e1100 */
[----:B------:R-:W-:-:S03]  /*109c0*/  ISETP.GT.AND P2, PT, R38, 0x77, PT ;  /* 0x000000772600780c */ /* 0x000fc60003f44270 */
[----:B0-----:R-:W3:Y:S04]  /*109d0*/  LDL.LU R24, [R1+0x548] ;  /* 0x0005480001187983 */ /* 0x001ee80000300800 */
[----:B------:R-:W3:Y:S01]  /*109e0*/  LDL.LU R9, [R1+0x54c] ;  /* 0x00054c0001097983 */ /* 0x000ee20000300800 */
[----:B------:R-:W-:-:S05]  /*109f0*/  IADD3 R5, P0, PT, R27, R5, RZ ;  /* 0x000000051b057210 */ /* 0x000fca0007f1e0ff */
[----:B------:R-:W-:Y:S01]  /*10a00*/  IMAD.X R17, R29, 0x1, R17, P0 ;  /* 0x000000011d117824 */ /* 0x000fe200000e0611 */
[----:B------:R-:W-:Y:S01]  /*10a10*/  STL [R1+0x308], R5 ;  /* 0x0003080501007387 */ /* 0x000fe20000100800 */
[----:B-1----:R-:W-:Y:S02]  /*10a20*/  @P2 IMAD.MOV.U32 R30, RZ, RZ, R5 ;  /* 0x000000ffff1e2224 */ /* 0x002fe400078e0005 */
[----:B------:R-:W-:Y:S01]  /*10a30*/  @P2 IMAD.MOV.U32 R31, RZ, RZ, R17 ;  /* 0x000000ffff1f2224 */ /* 0x000fe200078e0011 */
[----:B------:R0:W-:Y:S04]  /*10a40*/  STL [R1+0x304], R17 ;  /* 0x0003041101007387 */ /* 0x0001e80000100800 */
[----:B0-----:R-:W3:Y:S04]  /*10a50*/  LDL.LU R17, [R1+0x550] ;  /* 0x0005500001117983 */ /* 0x001ee80000300800 */
[----:B------:R-:W3:Y:S01]  /*10a60*/  LDL.LU R5, [R1+0x554] ;  /* 0x0005540001057983 */ /* 0x000ee20000300800 */
[----:B------:R-:W-:-:S06]  /*10a70*/  PRMT R64, RZ, 0x7610, R64 ;  /* 0x00007610ff407816 */ /* 0x000fcc0000000040 */
[----:B------:R0:W3:Y:S01]  /*10a80*/  @P2 LDG.E.U8 R64, desc[UR14][R30.64] ;  /* 0x0000000e1e402981 */ /* 0x0000e2000c1e1100 */
[----:B------:R-:W-:Y:S02]  /*10a90*/  ISETP.GT.AND P2, PT, R38, 0x78, PT ;  /* 0x000000782600780c */ /* 0x000fe40003f44270 */
[----:B----4-:R-:W-:Y:S02]  /*10aa0*/  IADD3 R4, P0, PT, R27, R4, RZ ;  /* 0x000000041b047210 */ /* 0x010fe40007f1e0ff */
[----:B------:R-:W-:-:S03]  /*10ab0*/  PRMT R55, RZ, 0x7610, R55 ;  /* 0x00007610ff377816 */ /* 0x000fc60000000037 */
[----:B------:R-:W-:-:S06]  /*10ac0*/  IMAD.X R13, R29, 0x1, R13, P0 ;  /* 0x000000011d0d7824 */ /* 0x000fcc00000e060d */
[----:B0-----:R-:W-:Y:S02]  /*10ad0*/  @P2 IMAD.MOV.U32 R30, RZ, RZ, R4 ;  /* 0x000000ffff1e2224 */ /* 0x001fe400078e0004 */
[----:B------:R-:W-:-:S05]  /*10ae0*/  @P2 IMAD.MOV.U32 R31, RZ, RZ, R13 ;  /* 0x000000ffff1f2224 */ /* 0x000fca00078e000d */
[----:B------:R0:W4:Y:S01]  /*10af0*/  @P2 LDG.E.U8 R55, desc[UR14][R30.64] ;  /* 0x0000000e1e372981 */ /* 0x000122000c1e1100 */
[----:B------:R-:W-:-:S03]  /*10b00*/  ISETP.GT.AND P2, PT, R38, 0x79, PT ;  /* 0x000000792600780c */ /* 0x000fc60003f44270 */
[----:B------:R-:W-:Y:S04]  /*10b10*/  STL [R1+0x53c], R4 ;  /* 0x00053c0401007387 */ /* 0x000fe80000100800 */
[----:B------:R1:W-:Y:S01]  /*10b20*/  STL [R1+0x538], R13 ;  /* 0x0005380d01007387 */ /* 0x0003e20000100800 */
[----:B0-----:R-:W-:-:S03]  /*10b30*/  PRMT R30, RZ, 0x7610, R30 ;  /* 0x00007610ff1e7816 */ /* 0x001fc6000000001e */
[----:B-1----:R-:W4:Y:S04]  /*10b40*/  LDL.LU R13, [R1+0x558] ;  /* 0x00055800010d7983 */ /* 0x002f280000300800 */
[----:B------:R-:W4:Y:S01]  /*10b50*/  LDL.LU R4, [R1+0x560] ;  /* 0x0005600001047983 */ /* 0x000f220000300800 */
[----:B------:R-:W-:Y:S02]  /*10b60*/  PRMT R31, RZ, 0x7610, R31 ;  /* 0x00007610ff1f7816 */ /* 0x000fe4000000001f */
[----:B--2---:R-:W-:-:S05]  /*10b70*/  IADD3 R10, P0, PT, R27, R10, RZ ;  /* 0x0000000a1b0a7210 */ /* 0x004fca0007f1e0ff */
[----:B---3--:R-:W-:Y:S02]  /*10b80*/  IMAD.X R12, R29, 0x1, R12, P0 ;  /* 0x000000011d0c7824 */ /* 0x008fe400000e060c */
[----:B------:R-:W-:Y:S02]  /*10b90*/  @P2 IMAD.MOV.U32 R32, RZ, RZ, R10 ;  /* 0x000000ffff202224 */ /* 0x000fe400078e000a */
[----:B------:R-:W-:-:S05]  /*10ba0*/  @P2 IMAD.MOV.U32 R33, RZ, RZ, R12 ;  /* 0x000000ffff212224 */ /* 0x000fca00078e000c */
[----:B------:R0:W2:Y:S01]  /*10bb0*/  @P2 LDG.E.U8 R30, desc[UR14][R32.64] ;  /* 0x0000000e201e2981 */ /* 0x0000a2000c1e1100 */
[----:B------:R-:W-:-:S03]  /*10bc0*/  ISETP.GT.AND P2, PT, R38, 0x7a, PT ;  /* 0x0000007a2600780c */ /* 0x000fc60003f44270 */
[----:B------:R-:W-:Y:S04]  /*10bd0*/  STL [R1+0x544], R10 ;  /* 0x0005440a01007387 */ /* 0x000fe80000100800 */
[----:B------:R1:W-:Y:S04]  /*10be0*/  STL [R1+0x540], R12 ;  /* 0x0005400c01007387 */ /* 0x0003e80000100800 */
[----:B-1----:R-:W3:Y:S01]  /*10bf0*/  LDL.LU R12, [R1+0x30c] ;  /* 0x00030c00010c7983 */ /* 0x002ee20000300800 */
[----:B------:R-:W-:-:S03]  /*10c00*/  IADD3 R9, P0, PT, R27, R9, RZ ;  /* 0x000000091b097210 */ /* 0x000fc60007f1e0ff */
[----:B------:R-:W2:Y:S02]  /*10c10*/  LDL.LU R10, [R1+0x310] ;  /* 0x00031000010a7983 */ /* 0x000ea40000300800 */
[----:B------:R-:W-:Y:S02]  /*10c20*/  IMAD.X R24, R29, 0x1, R24, P0 ;  /* 0x000000011d187824 */ /* 0x000fe400000e0618 */
[----:B0-----:R-:W-:Y:S02]  /*10c30*/  @P2 IMAD.MOV.U32 R32, RZ, RZ, R9 ;  /* 0x000000ffff202224 */ /* 0x001fe400078e0009 */
[----:B------:R-:W-:-:S05]  /*10c40*/  @P2 IMAD.MOV.U32 R33, RZ, RZ, R24 ;  /* 0x000000ffff212224 */ /* 0x000fca00078e0018 */
[----:B------:R0:W3:Y:S01]  /*10c50*/  @P2 LDG.E.U8 R31, desc[UR14][R32.64] ;  /* 0x0000000e201f2981 */ /* 0x0000e2000c1e1100 */
[----:B------:R-:W-:-:S03]  /*10c60*/  ISETP.GT.AND P2, PT, R38, 0x7b, PT ;  /* 0x0000007b2600780c */ /* 0x000fc60003f44270 */
[----:B------:R1:W-:Y:S01]  /*10c70*/  STL [R1+0x54c], R9 ;  /* 0x00054c0901007387 */ /* 0x0003e20000100800 */
[----:B------:R-:W-:-:S03]  /*10c80*/  IADD3 R5, P0, PT, R27, R5, RZ ;  /* 0x000000051b057210 */ /* 0x000fc60007f1e0ff */
[----:B------:R-:W-:Y:S02]  /*10c90*/  STL [R1+0x548], R24 ;  /* 0x0005481801007387 */ /* 0x000fe40000100800 */
[----:B------:R-:W-:Y:S02]  /*10ca0*/  IMAD.X R17, R29, 0x1, R17, P0 ;  /* 0x000000011d117824 */ /* 0x000fe400000e0611 */
[----:B-1----:R-:W3:Y:S02]  /*10cb0*/  LDL.LU R9, [R1+0x314] ;  /* 0x0003140001097983 */ /* 0x002ee40000300800 */
[----:B------:R-:W-:Y:S02]  /*10cc0*/  @P2 IMAD.MOV.U32 R34, RZ, RZ, R5 ;  /* 0x000000ffff222224 */ /* 0x000fe400078e0005 */
[----:B------:R1:W-:Y:S04]  /*10cd0*/  STL [R1+0x554], R5 ;  /* 0x0005540501007387 */ /* 0x0003e80000100800 */
[----:B------:R-:W-:Y:S04]  /*10ce0*/  STL [R1+0x550], R17 ;  /* 0x0005501101007387 */ /* 0x000fe80000100800 */
[----:B-1----:R-:W3:Y:S01]  /*10cf0*/  LDL.LU R5, [R1+0x318] ;  /* 0x0003180001057983 */ /* 0x002ee20000300800 */
[----:B0-----:R-:W-:Y:S01]  /*10d00*/  PRMT R32, RZ, 0x7610, R32 ;  /* 0x00007610ff207816 */ /* 0x001fe20000000020 */
[----:B------:R-:W-:-:S05]  /*10d10*/  @P2 IMAD.MOV.U32 R35, RZ, RZ, R17 ;  /* 0x000000ffff232224 */ /* 0x000fca00078e0011 */
        /* <DEDUP_REMOVED lines=9> */
[----:B0-----:R-:W-:Y:S01]  /*10db0*/  PRMT R34, RZ, 0x7610, R34 ;  /* 0x00007610ff227816 */ /* 0x001fe20000000022 */
[----:B------:R0:W-:Y:S04]  /*10dc0*/  STL [R1+0x560], R4 ;  /* 0x0005600401007387 */ /* 0x0001e80000100800 */
[----:B------:R-:W-:Y:S04]  /*10dd0*/  STL [R1+0x558], R13 ;  /* 0x0005580d01007387 */ /* 0x000fe80000100800 */
[----:B------:R-:W4:Y:S04]  /*10de0*/  LDL.LU R24, [R1+0x31c] ;  /* 0x00031c0001187983 */ /* 0x000f280000300800 */
[----:B0-----:R-:W4:Y:S01]  /*10df0*/  LDL.LU R4, [R1+0x320] ;  /* 0x0003200001047983 */ /* 0x001f220000300800 */
[----:B--2---:R-:W-:-:S05]  /*10e00*/  IADD3 R10, P0, PT, R27, R10, RZ ;  /* 0x0000000a1b0a7210 */ /* 0x004fca0007f1e0ff */
[----:B---3--:R-:W-:Y:S02]  /*10e10*/  IMAD.X R12, R29, 0x1, R12, P0 ;  /* 0x000000011d0c7824 */ /* 0x008fe400000e060c */
[----:B------:R-:W-:Y:S02]  /*10e20*/  @P2 IMAD.MOV.U32 R36, RZ, RZ, R10 ;  /* 0x000000ffff242224 */ /* 0x000fe400078e000a */
[----:B------:R-:W-:-:S05]  /*10e30*/  @P2 IMAD.MOV.U32 R37, RZ, RZ, R12 ;  /* 0x000000ffff252224 */ /* 0x000fca00078e000c */
[----:B------:R0:W2:Y:S01]  /*10e40*/  @P2 LDG.E.U8 R34, desc[UR14][R36.64] ;  /* 0x0000000e24222981 */ /* 0x0000a2000c1e1100 */
[----:B------:R-:W-:-:S03]  /*10e50*/  ISETP.GT.AND P2, PT, R38, 0x7e, PT ;  /* 0x0000007e2600780c */ /* 0x000fc60003f44270 */
[----:B------:R-:W-:Y:S04]  /*10e60*/  STL [R1+0x310], R10 ;  /* 0x0003100a01007387 */ /* 0x000fe80000100800 */
[----:B------:R-:W-:Y:S04]  /*10e70*/  STL [R1+0x30c], R12 ;  /* 0x00030c0c01007387 */ /* 0x000fe80000100800 */
[----:B------:R-:W3:Y:S01]  /*10e80*/  LDL.LU R17, [R1+0x324] ;  /* 0x0003240001117983 */ /* 0x000ee20000300800 */
[----:B------:R-:W-:-:S05]  /*10e90*/  IADD3 R5, P0, PT, R27, R5, RZ ;  /* 0x000000051b057210 */ /* 0x000fca0007f1e0ff */
[----:B------:R-:W-:Y:S01]  /*10ea0*/  IMAD.X R9, R29, 0x1, R9, P0 ;  /* 0x000000011d097824 */ /* 0x000fe200000e0609 */
[----:B------:R1:W-:Y:S01]  /*10eb0*/  STL [R1+0x318], R5 ;  /* 0x0003180501007387 */ /* 0x0003e20000100800 */
[----:B0-----:R-:W-:-:S03]  /*10ec0*/  @P2 IMAD.MOV.U32 R36, RZ, RZ, R5 ;  /* 0x000000ffff242224 */ /* 0x001fc600078e0005 */
[----:B------:R0:W-:Y:S04]  /*10ed0*/  STL [R1+0x314], R9 ;  /* 0x0003140901007387 */ /* 0x0001e80000100800 */
[----:B-1----:R-:W2:Y:S01]  /*10ee0*/  LDL.LU R5, [R1+0x328] ;  /* 0x0003280001057983 */ /* 0x002ea20000300800 */
[----:B------:R-:W1:Y:S01]  /*10ef0*/  S2R R13, SR_TID.X ;  /* 0x00000000000d7919 */ /* 0x000e620000002100 */
[----:B------:R-:W-:Y:S01]  /*10f00*/  PRMT R35, RZ, 0x7610, R35 ;  /* 0x00007610ff237816 */ /* 0x000fe20000000023 */
[----:B------:R-:W-:Y:S01]  /*10f10*/  @P2 IMAD.MOV.U32 R37, RZ, RZ, R9 ;  /* 0x000000ffff252224 */ /* 0x000fe200078e0009 */
[----:B------:R-:W-:Y:S01]  /*10f20*/  ISETP.GT.AND P3, PT, R38, 0x7f, PT ;  /* 0x0000007f2600780c */ /* 0x000fe20003f64270 */
[----:B------:R-:W3:Y:S04]  /*10f30*/  LDL.LU R10, [R1+0x364] ;  /* 0x00036400010a7983 */ /* 0x000ee80000300800 */
[----:B------:R0:W3:Y:S04]  /*10f40*/  @P2 LDG.E.U8 R35, desc[UR14][R36.64] ;  /* 0x0000000e24232981 */ /* 0x0000e8000c1e1100 */
[----:B0-----:R-:W3:Y:S01]  /*10f50*/  LDL.LU R9, [R1+0x368] ;  /* 0x0003680001097983 */ /* 0x001ee20000300800 */
[----:B------:R-:W-:-:S02]  /*10f60*/  SHF.R.S32.HI R12, RZ, 0x1f, R28 ;  /* 0x0000001fff0c7819 */ /* 0x000fc4000001141c */
[----:B------:R-:W-:Y:S02]  /*10f70*/  PRMT R36, RZ, 0x7610, R36 ;  /* 0x00007610ff247816 */ /* 0x000fe40000000024 */
[----:B-1----:R-:W-:-:S04]  /*10f80*/  LOP3.LUT R13, R13, 0x7f, RZ, 0xc0, !PT ;  /* 0x0000007f0d0d7812 */ /* 0x002fc800078ec0ff */
[----:B------:R-:W-:Y:S02]  /*10f90*/  ISETP.GE.AND P0, PT, R13, R38, PT ;  /* 0x000000260d00720c */ /* 0x000fe40003f06270 */
[----:B----4-:R-:W-:-:S05]  /*10fa0*/  IADD3 R4, P2, PT, R27, R4, RZ ;  /* 0x000000041b047210 */ /* 0x010fca0007f5e0ff */
[----:B------:R-:W-:Y:S01]  /*10fb0*/  IMAD.X R24, R29, 0x1, R24, P2 ;  /* 0x000000011d187824 */ /* 0x000fe200010e0618 */
[----:B------:R-:W-:Y:S01]  /*10fc0*/  STL [R1+0x320], R4 ;  /* 0x0003200401007387 */ /* 0x000fe20000100800 */
[----:B------:R-:W-:Y:S02]  /*10fd0*/  @P3 IMAD.MOV.U32 R38, RZ, RZ, R4 ;  /* 0x000000ffff263224 */ /* 0x000fe400078e0004 */
[----:B------:R-:W-:Y:S01]  /*10fe0*/  @P3 IMAD.MOV.U32 R39, RZ, RZ, R24 ;  /* 0x000000ffff273224 */ /* 0x000fe200078e0018 */
[----:B------:R0:W-:Y:S04]  /*10ff0*/  STL [R1+0x31c], R24 ;  /* 0x00031c1801007387 */ /* 0x0001e80000100800 */
[----:B------:R1:W4:Y:S01]  /*11000*/  @P3 LDG.E.U8 R36, desc[UR14][R38.64] ;  /* 0x0000000e26243981 */ /* 0x000322000c1e1100 */
[----:B------:R-:W-:Y:S06]  /*11010*/  BAR.SYNC.DEFER_BLOCKING 0x0 ;  /* 0x0000000000007b1d */ /* 0x000fec0000010000 */
[----:B0-----:R-:W4:Y:S04]  /*11020*/  LDL.LU R24, [R1+0x3a4] ;  /* 0x0003a40001187983 */ /* 0x001f280000300800 */
[----:B------:R-:W4:Y:S01]  /*11030*/  LDL.LU R4, [R1+0x3a8] ;  /* 0x0003a80001047983 */ /* 0x000f220000300800 */
[----:B--2---:R-:W-:-:S05]  /*11040*/  IADD3 R5, P2, PT, R28, R5, RZ ;  /* 0x000000051c057210 */ /* 0x004fca0007f5e0ff */
[----:B---3--:R-:W-:Y:S01]  /*11050*/  IMAD.X R17, R12, 0x1, R17, P2 ;  /* 0x000000010c117824 */ /* 0x008fe200010e0611 */
[----:B------:R-:W-:Y:S01]  /*11060*/  STL [R1+0x328], R5 ;  /* 0x0003280501007387 */ /* 0x000fe20000100800 */
[----:B-1----:R-:W-:Y:S02]  /*11070*/  @!P0 IMAD.MOV.U32 R38, RZ, RZ, R5 ;  /* 0x000000ffff268224 */ /* 0x002fe400078e0005 */
[----:B------:R-:W-:Y:S01]  /*11080*/  @!P0 IMAD.MOV.U32 R39, RZ, RZ, R17 ;  /* 0x000000ffff278224 */ /* 0x000fe200078e0011 */
[----:B------:R0:W-:Y:S04]  /*11090*/  STL [R1+0x324], R17 ;  /* 0x0003241101007387 */ /* 0x0001e80000100800 */
[----:B0-----:R-:W2:Y:S04]  /*110a0*/  LDL.LU R17, [R1+0x3e4] ;  /* 0x0003e40001117983 */ /* 0x001ea80000300800 */
[----:B------:R-:W3:Y:S01]  /*110b0*/  LDL.LU R5, [R1+0x3e8] ;  /* 0x0003e80001057983 */ /* 0x000ee20000300800 */
[----:B------:R-:W-:-:S02]  /*110c0*/  IADD3 R9, P2, PT, R28, R9, RZ ;  /* 0x000000091c097210 */ /* 0x000fc40007f5e0ff */
[----:B------:R-:W-:-:S03]  /*110d0*/  PRMT R37, RZ, 0x7610, R37 ;  /* 0x00007610ff257816 */ /* 0x000fc60000000025 */
[----:B------:R-:W-:Y:S01]  /*110e0*/  IMAD.X R10, R12, 0x1, R10, P2 ;  /* 0x000000010c0a7824 */ /* 0x000fe200010e060a */
[----:B------:R-:W-:Y:S01]  /*110f0*/  STL [R1+0x368], R9 ;  /* 0x0003680901007387 */ /* 0x000fe20000100800 */
[----:B------:R-:W-:Y:S02]  /*11100*/  @!P0 IMAD.MOV.U32 R40, RZ, RZ, R9 ;  /* 0x000000ffff288224 */ /* 0x000fe400078e0009 */
[----:B------:R-:W-:Y:S01]  /*11110*/  @!P0 IMAD.MOV.U32 R41, RZ, RZ, R10 ;  /* 0x000000ffff298224 */ /* 0x000fe200078e000a */
[----:B------:R0:W2:Y:S04]  /*11120*/  @!P0 LDG.E.U8 R37, desc[UR14][R38.64] ;  /* 0x0000000e26258981 */ /* 0x0000a8000c1e1100 */
[----:B------:R1:W-:Y:S01]  /*11130*/  STL [R1+0x364], R10 ;  /* 0x0003640a01007387 */ /* 0x0003e20000100800 */
[----:B0-----:R-:W-:-:S03]  /*11140*/  PRMT R38, RZ, 0x7610, R38 ;  /* 0x00007610ff267816 */ /* 0x001fc60000000026 */
[----:B-1----:R-:W2:Y:S04]  /*11150*/  LDL.LU R10, [R1+0x32c] ;  /* 0x00032c00010a7983 */ /* 0x002ea80000300800 */
[----:B------:R-:W2:Y:S04]  /*11160*/  LDL.LU R9, [R1+0x330] ;  /* 0x0003300001097983 */ /* 0x000ea80000300800 */
[----:B------:R0:W2:Y:S01]  /*11170*/  @!P0 LDG.E.U8 R38, desc[UR14][R40.64] ;  /* 0x0000000e28268981 */ /* 0x0000a2000c1e1100 */
[----:B----4-:R-:W-:-:S05]  /*11180*/  IADD3 R4, P2, PT, R28, R4, RZ ;  /* 0x000000041c047210 */ /* 0x010fca0007f5e0ff */
[----:B------:R-:W-:Y:S01]  /*11190*/  IMAD.X R24, R12, 0x1, R24, P2 ;  /* 0x000000010c187824 */ /* 0x000fe200010e0618 */
[----:B------:R1:W-:Y:S01]  /*111a0*/  STL [R1+0x3a8], R4 ;  /* 0x0003a80401007387 */ /* 0x0003e20000100800 */
[----:B0-----:R-:W-:-:S03]  /*111b0*/  @!P0 IMAD.MOV.U32 R40, RZ, RZ, R4 ;  /* 0x000000ffff288224 */ /* 0x001fc600078e0004 */
[----:B------:R0:W-:Y:S04]  /*111c0*/  STL [R1+0x3a4], R24 ;  /* 0x0003a41801007387 */ /* 0x0001e80000100800 */
[----:B------:R-:W4:Y:S04]  /*111d0*/  LDL.LU R44, [R1+0x36c] ;  /* 0x00036c00012c7983 */ /* 0x000f280000300800 */
[----:B-1----:R-:W4:Y:S01]  /*111e0*/  LDL.LU R4, [R1+0x370] ;  /* 0x0003700001047983 */ /* 0x002f220000300800 */
[----:B------:R-:W-:Y:S01]  /*111f0*/  @!P0 IMAD.MOV.U32 R41, RZ, RZ, R24 ;  /* 0x000000ffff298224 */ /* 0x000fe200078e0018 */
[----:B---3--:R-:W-:-:S05]  /*11200*/  IADD3 R5, P2, PT, R28, R5, RZ ;  /* 0x000000051c057210 */ /* 0x008fca0007f5e0ff */
[----:B--2---:R-:W-:Y:S01]  /*11210*/  IMAD.X R17, R12, 0x1, R17, P2 ;  /* 0x000000010c117824 */ /* 0x004fe200010e0611 */
[----:B------:R1:W-:Y:S01]  /*11220*/  STL [R1+0x3e8], R5 ;  /* 0x0003e80501007387 */ /* 0x0003e20000100800 */
[----:B------:R-:W-:-:S03]  /*11230*/  @!P0 IMAD.MOV.U32 R42, RZ, RZ, R5 ;  /* 0x000000ffff2a8224 */ /* 0x000fc600078e0005 */
[----:B------:R2:W-:Y:S04]  /*11240*/  STL [R1+0x3e4], R17 ;  /* 0x0003e41101007387 */ /* 0x0005e80000100800 */
[----:B0-----:R-:W3:Y:S04]  /*11250*/  LDL.LU R24, [R1+0x3ac] ;  /* 0x0003ac0001187983 */ /* 0x001ee80000300800 */
[----:B-1----:R-:W3:Y:S01]  /*11260*/  LDL.LU R5, [R1+0x3b0] ;  /* 0x0003b00001057983 */ /* 0x002ee20000300800 */
[----:B------:R-:W-:Y:S01]  /*11270*/  PRMT R39, RZ, 0x7610, R39 ;  /* 0x00007610ff277816 */ /* 0x000fe20000000027 */
[----:B------:R-:W-:-:S05]  /*11280*/  @!P0 IMAD.MOV.U32 R43, RZ, RZ, R17 ;  /* 0x000000ffff2b8224 */ /* 0x000fca00078e0011 */
[----:B------:R0:W3:Y:S01]  /*11290*/  @!P0 LDG.E.U8 R39, desc[UR14][R40.64] ;  /* 0x0000000e28278981 */ /* 0x0000e2000c1e1100 */
[----:B------:R-:W-:-:S05]  /*112a0*/  IADD3 R9, P2, PT, R28, R9, RZ ;  /* 0x000000091c097210 */ /* 0x000fca0007f5e0ff */
[----:B------:R-:W-:Y:S01]  /*112b0*/  IMAD.X R10, R12, 0x1, R10, P2 ;  /* 0x000000010c0a7824 */ /* 0x000fe200010e060a */
[----:B0-----:R-:W-:Y:S01]  /*112c0*/  PRMT R40, RZ, 0x7610, R40 ;  /* 0x00007610ff287816 */ /* 0x001fe20000000028 */
[----:B------:R-:W-:Y:S04]  /*112d0*/  STL [R1+0x330], R9 ;  /* 0x0003300901007387 */ /* 0x000fe80000100800 */
[----:B------:R0:W-:Y:S04]  /*112e0*/  STL [R1+0x32c], R10 ;  /* 0x00032c0a01007387 */ /* 0x0001e80000100800 */
[----:B------:R1:W3:Y:S01]  /*112f0*/  @!P0 LDG.E.U8 R40, desc[UR14][R42.64] ;  /* 0x0000000e2a288981 */ /* 0x0002e2000c1e1100 */
[----:B------:R-:W-:-:S03]  /*11300*/  PRMT R41, RZ, 0x7610, R41 ;  /* 0x00007610ff297816 */ /* 0x000fc60000000029 */
[----:B--2---:R-:W2:Y:S01]  /*11310*/  LDL.LU R17, [R1+0x3ec] ;  /* 0x0003ec0001117983 */ /* 0x004ea20000300800 */
[----:B-1----:R-:W-:-:S03]  /*11320*/  @!P0 IMAD.MOV.U32 R43, RZ, RZ, R10 ;  /* 0x000000ffff2b8224 */ /* 0x002fc600078e000a */
[----:B0-----:R-:W2:Y:S01]  /*11330*/  LDL.LU R10, [R1+0x3f0] ;  /* 0x0003f000010a7983 */ /* 0x001ea20000300800 */
[----:B------:R-:W-:Y:S02]  /*11340*/  @!P0 IMAD.MOV.U32 R42, RZ, RZ, R9 ;  /* 0x000000ffff2a8224 */ /* 0x000fe400078e0009 */
[----:B------:R-:W-:-:S03]  /*11350*/  IMAD.MOV.U32 R9, RZ, RZ, R45 ;  /* 0x000000ffff097224 */ /* 0x000fc600078e002d */
[----:B------:R0:W2:Y:S01]  /*11360*/  @!P0 LDG.E.U8 R41, desc[UR14][R42.64] ;  /* 0x0000000e2a298981 */ /* 0x0000a2000c1e1100 */
[----:B----4-:R-:W-:-:S05]  /*11370*/  IADD3 R4, P2, PT, R28, R4, RZ ;  /* 0x000000041c047210 */ /* 0x010fca0007f5e0ff */
[----:B------:R-:W-:Y:S01]  /*11380*/  IMAD.X R44, R12, 0x1, R44, P2 ;  /* 0x000000010c2c7824 */ /* 0x000fe200010e062c */
[----:B------:R-:W-:Y:S03]  /*11390*/  STL [R1+0x370], R4 ;  /* 0x0003700401007387 */ /* 0x000fe60000100800 */
[----:B------:R-:W-:Y:S01]  /*113a0*/  @!P0 IMAD.MOV.U32 R45, RZ, RZ, R44 ;  /* 0x000000ffff2d8224 */ /* 0x000fe200078e002c */
[----:B------:R1:W-:Y:S01]  /*113b0*/  STL [R1+0x36c], R44 ;  /* 0x00036c2c01007387 */ /* 0x0003e20000100800 */
[----:B0-----:R-:W-:-:S03]  /*113c0*/  PRMT R42, RZ, 0x7610, R42 ;  /* 0x00007610ff2a7816 */ /* 0x001fc6000000002a */
[----:B------:R-:W4:Y:S01]  /*113d0*/  LDL.LU R65, [R1+0x334] ;  /* 0x0003340001417983 */ /* 0x000f220000300800 */
[----:B-1----:R-:W-:-:S03]  /*113e0*/  @!P0 IMAD.MOV.U32 R44, RZ, RZ, R4 ;  /* 0x000000ffff2c8224 */ /* 0x002fc600078e0004 */
[----:B------:R-:W4:Y:S04]  /*113f0*/  LDL.LU R4, [R1+0x338] ;  /* 0x0003380001047983 */ /* 0x000f280000300800 */
[----:B------:R0:W4:Y:S01]  /*11400*/  @!P0 LDG.E.U8 R42, desc[UR14][R44.64] ;  /* 0x0000000e2c2a8981 */ /* 0x000122000c1e1100 */
[----:B---3--:R-:W-:-:S05]  /*11410*/  IADD3 R5, P2, PT, R28, R5, RZ ;  /* 0x000000051c057210 */ /* 0x008fca0007f5e0ff */
[----:B------:R-:W-:Y:S01]  /*11420*/  IMAD.X R24, R12, 0x1, R24, P2 ;  /* 0x000000010c187824 */ /* 0x000fe200010e0618 */
[----:B------:R-:W-:Y:S01]  /*11430*/  STL [R1+0x3b0], R5 ;  /* 0x0003b00501007387 */ /* 0x000fe20000100800 */
[----:B0-----:R-:W-:Y:S02]  /*11440*/  @!P0 IMAD.MOV.U32 R44, RZ, RZ, R5 ;  /* 0x000000ffff2c8224 */ /* 0x001fe400078e0005 */
[----:B------:R-:W-:Y:S01]  /*11450*/  @!P0 IMAD.MOV.U32 R45, RZ, RZ, R24 ;  /* 0x000000ffff2d8224 */ /* 0x000fe200078e0018 */
[----:B------:R0:W-:Y:S04]  /*11460*/  STL [R1+0x3ac], R24 ;  /* 0x0003ac1801007387 */ /* 0x0001e80000100800 */
[----:B0-----:R-:W3:Y:S04]  /*11470*/  LDL.LU R24, [R1+0x374] ;  /* 0x0003740001187983 */ /* 0x001ee80000300800 */
[----:B------:R-:W3:Y:S01]  /*11480*/  LDL.LU R5, [R1+0x378] ;  /* 0x0003780001057983 */ /* 0x000ee20000300800 */
[----:B------:R-:W-:-:S06]  /*11490*/  PRMT R43, RZ, 0x7610, R43 ;  /* 0x00007610ff2b7816 */ /* 0x000fcc000000002b */
[----:B------:R0:W3:Y:S01]  /*114a0*/  @!P0 LDG.E.U8 R43, desc[UR14][R44.64] ;  /* 0x0000000e2c2b8981 */ /* 0x0000e2000c1e1100 */
[----:B--2---:R-:W-:-:S05]  /*114b0*/  IADD3 R10, P2, PT, R28, R10, RZ ;  /* 0x0000000a1c0a7210 */ /* 0x004fca0007f5e0ff */
[----:B------:R-:W-:Y:S01]  /*114c0*/  IMAD.X R17, R12, 0x1, R17, P2 ;  /* 0x000000010c117824 */ /* 0x000fe200010e0611 */
[----:B------:R-:W-:Y:S01]  /*114d0*/  STL [R1+0x3f0], R10 ;  /* 0x0003f00a01007387 */ /* 0x000fe20000100800 */
[----:B0-----:R-:W-:Y:S01]  /*114e0*/  PRMT R44, RZ, 0x7610, R44 ;  /* 0x00007610ff2c7816 */ /* 0x001fe2000000002c */
[----:B------:R-:W-:Y:S02]  /*114f0*/  @!P0 IMAD.MOV.U32 R46, RZ, RZ, R10 ;  /* 0x000000ffff2e8224 */ /* 0x000fe400078e000a */
[----:B------:R0:W-:Y:S01]  /*11500*/  STL [R1+0x3ec], R17 ;  /* 0x0003ec1101007387 */ /* 0x0001e20000100800 */
[----:B------:R-:W-:-:S05]  /*11510*/  @!P0 IMAD.MOV.U32 R47, RZ, RZ, R17 ;  /* 0x000000ffff2f8224 */ /* 0x000fca00078e0011 */
[----:B------:R1:W2:Y:S04]  /*11520*/  @!P0 LDG.E.U8 R44, desc[UR14][R46.64] ;  /* 0x0000000e2e2c8981 */ /* 0x0002a8000c1e1100 */
[----:B0-----:R-:W2:Y:S04]  /*11530*/  LDL.LU R17, [R1+0x3b4] ;  /* 0x0003b40001117983 */ /* 0x001ea80000300800 */
[----:B------:R-:W2:Y:S01]  /*11540*/  LDL.LU R10, [R1+0x3b8] ;  /* 0x0003b800010a7983 */ /* 0x000ea20000300800 */
[----:B------:R-:W-:Y:S02]  /*11550*/  PRMT R45, RZ, 0x7610, R45 ;  /* 0x00007610ff2d7816 */ /* 0x000fe4000000002d */
[----:B----4-:R-:W-:-:S05]  /*11560*/  IADD3 R4, P2, PT, R28, R4, RZ ;  /* 0x000000041c047210 */ /* 0x010fca0007f5e0ff */
[----:B------:R-:W-:Y:S01]  /*11570*/  IMAD.X R65, R12, 0x1, R65, P2 ;  /* 0x000000010c417824 */ /* 0x000fe200010e0641 */
[----:B------:R-:W-:Y:S01]  /*11580*/  STL [R1+0x338], R4 ;  /* 0x0003380401007387 */ /* 0x000fe20000100800 */
[----:B-1----:R-:W-:Y:S02]  /*11590*/  @!P0 IMAD.MOV.U32 R46, RZ, RZ, R4 ;  /* 0x000000ffff2e8224 */ /* 0x002fe400078e0004 */
[----:B------:R-:W-:Y:S01]  /*115a0*/  @!P0 IMAD.MOV.U32 R47, RZ, RZ, R65 ;  /* 0x000000ffff2f8224 */ /* 0x000fe200078e0041 */
[----:B------:R0:W-:Y:S04]  /*115b0*/  STL [R1+0x334], R65 ;  /* 0x0003344101007387 */ /* 0x0001e80000100800 */
[----:B------:R1:W4:Y:S04]  /*115c0*/  @!P0 LDG.E.U8 R45, desc[UR14][R46.64] ;  /* 0x0000000e2e2d8981 */ /* 0x000328000c1e1100 */
[----:B0-----:R-:W4:Y:S04]  /*115d0*/  LDL.LU R65, [R1+0x3f4] ;  /* 0x0003f40001417983 */ /* 0x001f280000300800 */
[----:B------:R-:W4:Y:S01]  /*115e0*/  LDL.LU R4, [R1+0x3f8] ;  /* 0x0003f80001047983 */ /* 0x000f220000300800 */
[----:B---3--:R-:W-:-:S05]  /*115f0*/  IADD3 R5, P2, PT, R28, R5, RZ ;  /* 0x000000051c057210 */ /* 0x008fca0007f5e0ff */
[----:B------:R-:W-:Y:S01]  /*11600*/  IMAD.X R24, R12, 0x1, R24, P2 ;  /* 0x000000010c187824 */ /* 0x000fe200010e0618 */
[----:B------:R-:W-:Y:S01]  /*11610*/  STL [R1+0x378], R5 ;  /* 0x0003780501007387 */ /* 0x000fe20000100800 */
[----:B-1----:R-:W-:Y:S02]  /*11620*/  @!P0 IMAD.MOV.U32 R46, RZ, RZ, R5 ;  /* 0x000000ffff2e8224 */ /* 0x002fe400078e0005 */
[----:B------:R-:W-:Y:S01]  /*11630*/  @!P0 IMAD.MOV.U32 R47, RZ, RZ, R24 ;  /* 0x000000ffff2f8224 */ /* 0x000fe200078e0018 */
[----:B------:R0:W-:Y:S04]  /*11640*/  STL [R1+0x374], R24 ;  /* 0x0003741801007387 */ /* 0x0001e80000100800 */
[----:B0-----:R-:W3:Y:S04]  /*11650*/  LDL.LU R24, [R1+0x33c] ;  /* 0x00033c0001187983 */ /* 0x001ee80000300800 */
[----:B------:R-:W3:Y:S04]  /*11660*/  LDL.LU R5, [R1+0x340] ;  /* 0x0003400001057983 */ /* 0x000ee80000300800 */
[----:B------:R-:W-:Y:S04]  /*11670*/  STS.U8 [R13+UR6+0x4000], R63 ;  /* 0x0040003f0d007988 */ /* 0x000fe80008000006 */
[----:B------:R0:W-:Y:S01]  /*11680*/  STS.U8 [R13+UR6+0x4400], R48 ;  /* 0x004400300d007988 */ /* 0x0001e20008000006 */
[----:B--2---:R-:W-:-:S02]  /*11690*/  IADD3 R10, P2, PT, R28, R10, RZ ;  /* 0x0000000a1c0a7210 */ /* 0x004fc40007f5e0ff */
[----:B0-----:R-:W-:-:S03]  /*116a0*/  PRMT R48, RZ, 0x7610, R48 ;  /* 0x00007610ff307816 */ /* 0x001fc60000000030 */
[----:B------:R-:W-:Y:S01]  /*116b0*/  IMAD.X R17, R12, 0x1, R17, P2 ;  /* 0x000000010c117824 */ /* 0x000fe200010e0611 */
[----:B------:R0:W-:Y:S04]  /*116c0*/  STS.U8 [R13+UR6+0x4800], R49 ;  /* 0x004800310d007988 */ /* 0x0001e80008000006 */
[----:B------:R1:W2:Y:S04]  /*116d0*/  @!P0 LDG.E.U8 R48, desc[UR14][R46.64] ;  /* 0x0000000e2e308981 */ /* 0x0002a8000c1e1100 */
[----:B------:R-:W-:Y:S01]  /*116e0*/  STL [R1+0x3b8], R10 ;  /* 0x0003b80a01007387 */ /* 0x000fe20000100800 */
[----:B0-----:R-:W-:-:S03]  /*116f0*/  PRMT R49, RZ, 0x7610, R49 ;  /* 0x00007610ff317816 */ /* 0x001fc60000000031 */
[----:B------:R0:W-:Y:S01]  /*11700*/  STL [R1+0x3b4], R17 ;  /* 0x0003b41101007387 */ /* 0x0001e20000100800 */
[----:B-1----:R-:W-:Y:S02]  /*11710*/  @!P0 IMAD.MOV.U32 R47, RZ, RZ, R17 ;  /* 0x000000ffff2f8224 */ /* 0x002fe400078e0011 */
[----:B------:R-:W-:Y:S01]  /*11720*/  @!P0 IMAD.MOV.U32 R46, RZ, RZ, R10 ;  /* 0x000000ffff2e8224 */ /* 0x000fe200078e000a */
[----:B------:R1:W-:Y:S04]  /*11730*/  STS.U8 [R13+UR6+0x4c00], R50 ;  /* 0x004c00320d007988 */ /* 0x0003e80008000006 */
[----:B------:R1:W2:Y:S04]  /*11740*/  @!P0 LDG.E.U8 R49, desc[UR14][R46.64] ;  /* 0x0000000e2e318981 */ /* 0x0002a8000c1e1100 */
[----:B0-----:R-:W2:Y:S04]  /*11750*/  LDL.LU R17, [R1+0x37c] ;  /* 0x00037c0001117983 */ /* 0x001ea80000300800 */
[----:B------:R-:W2:Y:S01]  /*11760*/  LDL.LU R10, [R1+0x380] ;  /* 0x00038000010a7983 */ /* 0x000ea20000300800 */
[----:B----4-:R-:W-:-:S05]  /*11770*/  IADD3 R4, P2, PT, R28, R4, RZ ;  /* 0x000000041c047210 */ /* 0x010fca0007f5e0ff */
[----:B------:R-:W-:Y:S01]  /*11780*/  IMAD.X R65, R12, 0x1, R65, P2 ;  /* 0x000000010c417824 */ /* 0x000fe200010e0641 */
[----:B------:R-:W-:Y:S01]  /*11790*/  STL [R1+0x3f8], R4 ;  /* 0x0003f80401007387 */ /* 0x000fe20000100800 */
[----:B-1----:R-:W-:Y:S02]  /*117a0*/  @!P0 IMAD.MOV.U32 R46, RZ, RZ, R4 ;  /* 0x000000ffff2e8224 */ /* 0x002fe400078e0004 */
[----:B------:R-:W-:Y:S01]  /*117b0*/  @!P0 IMAD.MOV.U32 R47, RZ, RZ, R65 ;  /* 0x000000ffff2f8224 */ /* 0x000fe200078e0041 */
[----:B------:R0:W-:Y:S01]  /*117c0*/  STL [R1+0x3f4], R65 ;  /* 0x0003f44101007387 */ /* 0x0001e20000100800 */
[----:B------:R-:W-:-:S06]  /*117d0*/  PRMT R50, RZ, 0x7610, R50 ;  /* 0x00007610ff327816 */ /* 0x000fcc0000000032 */
        /* <DEDUP_REMOVED lines=11> */
[----:B------:R0:W-:Y:S04]  /*11890*/  STS.U8 [R13+UR6+0x5000], R51 ;  /* 0x005000330d007988 */ /* 0x0001e80008000006 */
[----:B------:R1:W-:Y:S01]  /*118a0*/  STS.U8 [R13+UR6+0x5400], R52 ;  /* 0x005400340d007988 */ /* 0x0003e20008000006 */
[----:B0-----:R-:W-:-:S02]  /*118b0*/  PRMT R51, RZ, 0x7610, R51 ;  /* 0x00007610ff337816 */ /* 0x001fc40000000033 */
[----:B--2---:R-:W-:-:S04]  /*118c0*/  IADD3 R10, P2, PT, R28, R10, RZ ;  /* 0x0000000a1c0a7210 */ /* 0x004fc80007f5e0ff */
[----:B------:R0:W2:Y:S01]  /*118d0*/  @!P0 LDG.E.U8 R51, desc[UR14][R46.64] ;  /* 0x0000000e2e338981 */ /* 0x0000a2000c1e1100 */
[----:B------:R-:W-:-:S03]  /*118e0*/  IMAD.X R17, R12, 0x1, R17, P2 ;  /* 0x000000010c117824 */ /* 0x000fc600010e0611 */
[----:B------:R-:W-:Y:S01]  /*118f0*/  STL [R1+0x380], R10 ;  /* 0x0003800a01007387 */ /* 0x000fe20000100800 */
[----:B-1----:R-:W-:-:S03]  /*11900*/  PRMT R52, RZ, 0x7610, R52 ;  /* 0x00007610ff347816 */ /* 0x002fc60000000034 */
[----:B------:R1:W-:Y:S01]  /*11910*/  STL [R1+0x37c], R17 ;  /* 0x00037c1101007387 */ /* 0x0003e20000100800 */
[----:B0-----:R-:W-:Y:S02]  /*11920*/  @!P0 IMAD.MOV.U32 R47, RZ, RZ, R17 ;  /* 0x000000ffff2f8224 */ /* 0x001fe400078e0011 */
[----:B------:R-:W-:Y:S01]  /*11930*/  @!P0 IMAD.MOV.U32 R46, RZ, RZ, R10 ;  /* 0x000000ffff2e8224 */ /* 0x000fe200078e000a */
[----:B------:R0:W-:Y:S04]  /*11940*/  STS.U8 [R13+UR6+0x5800], R53 ;  /* 0x005800350d007988 */ /* 0x0001e80008000006 */
[----:B------:R0:W2:Y:S04]  /*11950*/  @!P0 LDG.E.U8 R52, desc[UR14][R46.64] ;  /* 0x0000000e2e348981 */ /* 0x0000a8000c1e1100 */
[----:B-1----:R-:W2:Y:S04]  /*11960*/  LDL.LU R17, [R1+0x344] ;  /* 0x0003440001117983 */ /* 0x002ea80000300800 */
[----:B------:R-:W2:Y:S01]  /*11970*/  LDL.LU R10, [R1+0x348] ;  /* 0x00034800010a7983 */ /* 0x000ea20000300800 */
[----:B----4-:R-:W-:-:S05]  /*11980*/  IADD3 R4, P2, PT, R28, R4, RZ ;  /* 0x000000041c047210 */ /* 0x010fca0007f5e0ff */
[----:B------:R-:W-:Y:S01]  /*11990*/  IMAD.X R65, R12, 0x1, R65, P2 ;  /* 0x000000010c417824 */ /* 0x000fe200010e0641 */
[----:B------:R-:W-:Y:S01]  /*119a0*/  STL [R1+0x3c0], R4 ;  /* 0x0003c00401007387 */ /* 0x000fe20000100800 */
[----:B0-----:R-:W-:Y:S02]  /*119b0*/  @!P0 IMAD.MOV.U32 R46, RZ, RZ, R4 ;  /* 0x000000ffff2e8224 */ /* 0x001fe400078e0004 */
        /* <DEDUP_REMOVED lines=50> */
[----:B-1----:R-:W-:-:S04]  /*11ce0*/  PRMT R59, RZ, 0x7610, R59 ;  /* 0x00007610ff3b7816 */ /* 0x002fc8000000003b */
[----:B------:R0:W3:Y:S01]  /*11cf0*/  @!P0 LDG.E.U8 R60, desc[UR14][R46.64] ;  /* 0x0000000e2e3c8981 */ /* 0x0000e2000c1e1100 */
[----:B--2---:R-:W-:-:S05]  /*11d00*/  IADD3 R10, P2, PT, R28, R10, RZ ;  /* 0x0000000a1c0a7210 */ /* 0x004fca0007f5e0ff */
[----:B------:R-:W-:Y:S01]  /*11d10*/  IMAD.X R17, R12, 0x1, R17, P2 ;  /* 0x000000010c117824 */ /* 0x000fe200010e0611 */
[----:B------:R-:W-:Y:S01]  /*11d20*/  STL [R1+0x400], R10 ;  /* 0x0004000a01007387 */ /* 0x000fe20000100800 */
[----:B0-----:R-:W-:Y:S02]  /*11d30*/  @!P0 IMAD.MOV.U32 R46, RZ, RZ, R10 ;  /* 0x000000ffff2e8224 */ /* 0x001fe400078e000a */
[----:B------:R-:W-:Y:S01]  /*11d40*/  @!P0 IMAD.MOV.U32 R47, RZ, RZ, R17 ;  /* 0x000000ffff2f8224 */ /* 0x000fe200078e0011 */
[----:B------:R0:W-:Y:S04]  /*11d50*/  STL [R1+0x1c8], R17 ;  /* 0x0001c81101007387 */ /* 0x0001e80000100800 */
        /* <DEDUP_REMOVED lines=8> */
[----:B------:R0:W-:Y:S04]  /*11de0*/  STL [R1+0x34c], R65 ;  /* 0x00034c4101007387 */ /* 0x0001e80000100800 */
[----:B------:R1:W-:Y:S04]  /*11df0*/  STS.U8 [R13+UR6+0x7000], R58 ;  /* 0x0070003a0d007988 */ /* 0x0003e80008000006 */
[----:B0-----:R-:W4:Y:S04]  /*11e00*/  LDL.LU R65, [R1+0x1cc] ;  /* 0x0001cc0001417983 */ /* 0x001f280000300800 */
[----:B------:R-:W4:Y:S01]  /*11e10*/  LDL.LU R4, [R1+0x404] ;  /* 0x0004040001047983 */ /* 0x000f220000300800 */
[----:B-1----:R-:W-:-:S06]  /*11e20*/  PRMT R58, RZ, 0x7610, R58 ;  /* 0x00007610ff3a7816 */ /* 0x002fcc000000003a */
        /* <DEDUP_REMOVED lines=23> */
[----:B----4-:R-:W-:-:S03]  /*11fa0*/  IADD3 R4, P2, PT, R28, R4, RZ ;  /* 0x000000041c047210 */ /* 0x010fc60007f5e0ff */
[----:B------:R0:W-:Y:S02]  /*11fb0*/  STS.U8 [R13+UR6+0x7c00], R55 ;  /* 0x007c00370d007988 */ /* 0x0001e40008000006 */
[----:B------:R-:W-:Y:S02]  /*11fc0*/  IMAD.X R65, R12, 0x1, R65, P2 ;  /* 0x000000010c417824 */ /* 0x000fe400010e0641 */
[----:B------:R4:W-:Y:S01]  /*11fd0*/  STL [R1+0x404], R4 ;  /* 0x0004040401007387 */ /* 0x0009e20000100800 */
[----:B-1----:R-:W-:-:S03]  /*11fe0*/  @!P0 IMAD.MOV.U32 R46, RZ, RZ, R4 ;  /* 0x000000ffff2e8224 */ /* 0x002fc600078e0004 */
[----:B------:R-:W-:Y:S01]  /*11ff0*/  STL [R1+0x1cc], R65 ;  /* 0x0001cc4101007387 */ /* 0x000fe20000100800 */
[----:B0-----:R-:W-:-:S03]  /*12000*/  LOP3.LUT R13, R13, 0x10, RZ, 0x3c, !PT ;  /* 0x000000100d0d7812 */ /* 0x001fc600078e3cff */
[----:B----4-:R-:W4:Y:S01]  /*12010*/  LDL.LU R4, [R1+0x3d8] ;  /* 0x0003d80001047983 */ /* 0x010f220000300800 */
[----:B------:R-:W-:Y:S01]  /*12020*/  PRMT R55, RZ, 0x7610, R55 ;  /* 0x00007610ff377816 */ /* 0x000fe20000000037 */
[----:B------:R-:W-:Y:S02]  /*12030*/  @!P0 IMAD.MOV.U32 R47, RZ, RZ, R65 ;  /* 0x000000ffff2f8224 */ /* 0x000fe400078e0041 */
[----:B------:R0:W-:Y:S04]  /*12040*/  STS.U8 [R13+UR6+0x4080], R9 ;  /* 0x004080090d007988 */ /* 0x0001e80008000006 */
[----:B------:R1:W4:Y:S04]  /*12050*/  @!P0 LDG.E.U8 R55, desc[UR14][R46.64] ;  /* 0x0000000e2e378981 */ /* 0x000328000c1e1100 */
[----:B0-----:R-:W4:Y:S01]  /*12060*/  LDL.LU R9, [R1+0x3d4] ;  /* 0x0003d40001097983 */ /* 0x001f220000300800 */
[----:B---3--:R-:W-:-:S05]  /*12070*/  IADD3 R5, P2, PT, R28, R5, RZ ;  /* 0x000000051c057210 */ /* 0x008fca0007f5e0ff */
[----:B------:R-:W-:Y:S01]  /*12080*/  IMAD.X R24, R12, 0x1, R24, P2 ;  /* 0x000000010c187824 */ /* 0x000fe200010e0618 */
[----:B------:R0:W-:Y:S01]  /*12090*/  STL [R1+0x358], R5 ;  /* 0x0003580501007387 */ /* 0x0001e20000100800 */
[----:B-1----:R-:W-:-:S03]  /*120a0*/  @!P0 IMAD.MOV.U32 R46, RZ, RZ, R5 ;  /* 0x000000ffff2e8224 */ /* 0x002fc600078e0005 */
[----:B------:R-:W-:Y:S04]  /*120b0*/  STL [R1+0x354], R24 ;  /* 0x0003541801007387 */ /* 0x000fe80000100800 */
[----:B------:R-:W3:Y:S04]  /*120c0*/  LDL.LU R65, [R1+0x1d0] ;  /* 0x0001d00001417983 */ /* 0x000ee80000300800 */
[----:B0-----:R-:W3:Y:S01]  /*120d0*/  LDL.LU R5, [R1+0x408] ;  /* 0x0004080001057983 */ /* 0x001ee20000300800 */
[----:B------:R-:W-:Y:S01]  /*120e0*/  PRMT R63, RZ, 0x7610, R63 ;  /* 0x00007610ff3f7816 */ /* 0x000fe2000000003f */
[----:B------:R-:W-:-:S02]  /*120f0*/  @!P0 IMAD.MOV.U32 R47, RZ, RZ, R24 ;  /* 0x000000ffff2f8224 */ /* 0x000fc400078e0018 */
[----:B------:R0:W-:Y:S04]  /*12100*/  STS.U8 [R13+UR6+0x4480], R81 ;  /* 0x004480510d007988 */ /* 0x0001e80008000006 */
[----:B------:R1:W3:Y:S01]  /*12110*/  @!P0 LDG.E.U8 R63, desc[UR14][R46.64] ;  /* 0x0000000e2e3f8981 */ /* 0x0002e2000c1e1100 */
[----:B0-----:R-:W-:-:S03]  /*12120*/  PRMT R81, RZ, 0x7610, R81 ;  /* 0x00007610ff517816 */ /* 0x001fc60000000051 */
[----:B------:R-:W-:Y:S01]  /*12130*/  STS.U8 [R13+UR6+0x4880], R83 ;  /* 0x004880530d007988 */ /* 0x000fe20008000006 */
[----:B--2---:R-:W-:-:S05]  /*12140*/  IADD3 R10, P2, PT, R28, R10, RZ ;  /* 0x0000000a1c0a7210 */ /* 0x004fca0007f5e0ff */
[----:B------:R-:W-:Y:S01]  /*12150*/  IMAD.X R17, R12, 0x1, R17, P2 ;  /* 0x000000010c117824 */ /* 0x000fe200010e0611 */
[----:B------:R-:W-:Y:S01]  /*12160*/  STL [R1+0x398], R10 ;  /* 0x0003980a01007387 */ /* 0x000fe20000100800 */
[----:B-1----:R-:W-:Y:S02]  /*12170*/  @!P0 IMAD.MOV.U32 R46, RZ, RZ, R10 ;  /* 0x000000ffff2e8224 */ /* 0x002fe400078e000a */
[----:B------:R-:W-:Y:S01]  /*12180*/  @!P0 IMAD.MOV.U32 R47, RZ, RZ, R17 ;  /* 0x000000ffff2f8224 */ /* 0x000fe200078e0011 */
[----:B------:R0:W-:Y:S04]  /*12190*/  STL [R1+0x394], R17 ;  /* 0x0003941101007387 */ /* 0x0001e80000100800 */
[----:B------:R-:W2:Y:S04]  /*121a0*/  LDL.LU R24, [R1+0x35c] ;  /* 0x00035c0001187983 */ /* 0x000ea80000300800 */
[----:B------:R1:W2:Y:S04]  /*121b0*/  @!P0 LDG.E.U8 R81, desc[UR14][R46.64] ;  /* 0x0000000e2e518981 */ /* 0x0002a8000c1e1100 */
[----:B0-----:R-:W2:Y:S01]  /*121c0*/  LDL.LU R17, [R1+0x360] ;  /* 0x0003600001117983 */ /* 0x001ea20000300800 */
[----:B----4-:R-:W-:-:S05]  /*121d0*/  IADD3 R4, P2, PT, R28, R4, RZ ;  /* 0x000000041c047210 */ /* 0x010fca0007f5e0ff */
[----:B------:R-:W-:Y:S01]  /*121e0*/  STL [R1+0x3d8], R4 ;  /* 0x0003d80401007387 */ /* 0x000fe20000100800 */
[----:B------:R-:W-:-:S04]  /*121f0*/  IMAD.X R9, R12, 0x1, R9, P2 ;  /* 0x000000010c097824 */ /* 0x000fc800010e0609 */
[----:B-1----:R-:W-:Y:S01]  /*12200*/  @!P0 IMAD.MOV.U32 R47, RZ, RZ, R9 ;  /* 0x000000ffff2f8224 */ /* 0x002fe200078e0009 */
[----:B------:R0:W-:Y:S04]  /*12210*/  STL [R1+0x3d4], R9 ;  /* 0x0003d40901007387 */ /* 0x0001e80000100800 */
[----:B------:R-:W4:Y:S01]  /*12220*/  LDL.LU R10, [R1+0x39c] ;  /* 0x00039c00010a7983 */ /* 0x000f220000300800 */
[----:B------:R-:W-:Y:S01]  /*12230*/  PRMT R83, RZ, 0x7610, R83 ;  /* 0x00007610ff537816 */ /* 0x000fe20000000053 */
[----:B------:R-:W-:Y:S02]  /*12240*/  @!P0 IMAD.MOV.U32 R46, RZ, RZ, R4 ;  /* 0x000000ffff2e8224 */ /* 0x000fe400078e0004 */
[----:B0-----:R-:W4:Y:S04]  /*12250*/  LDL.LU R9, [R1+0x3a0] ;  /* 0x0003a00001097983 */ /* 0x001f280000300800 */
[----:B------:R-:W4:Y:S04]  /*12260*/  LDL.LU R4, [R1+0x3e0] ;  /* 0x0003e00001047983 */ /* 0x000f280000300800 */
[----:B------:R0:W4:Y:S01]  /*12270*/  @!P0 LDG.E.U8 R83, desc[UR14][R46.64] ;  /* 0x0000000e2e538981 */ /* 0x000122000c1e1100 */
[----:B---3--:R-:W-:-:S05]  /*12280*/  IADD3 R5, P2, PT, R28, R5, RZ ;  /* 0x000000051c057210 */ /* 0x008fca0007f5e0ff */
[----:B------:R-:W-:Y:S01]  /*12290*/  IMAD.X R65, R12, 0x1, R65, P2 ;  /* 0x000000010c417824 */ /* 0x000fe200010e0641 */
[----:B------:R1:W-:Y:S01]  /*122a0*/  STL [R1+0x408], R5 ;  /* 0x0004080501007387 */ /* 0x0003e20000100800 */
[----:B0-----:R-:W-:-:S03]  /*122b0*/  @!P0 IMAD.MOV.U32 R46, RZ, RZ, R5 ;  /* 0x000000ffff2e8224 */ /* 0x001fc600078e0005 */
[----:B------:R-:W-:Y:S04]  /*122c0*/  STL [R1+0x1d0], R65 ;  /* 0x0001d04101007387 */ /* 0x000fe80000100800 */
[----:B-1----:R-:W3:Y:S01]  /*122d0*/  LDL.LU R5, [R1+0x3dc] ;  /* 0x0003dc0001057983 */ /* 0x002ee20000300800 */
[----:B------:R-:W-:-:S03]  /*122e0*/  @!P0 IMAD.MOV.U32 R47, RZ, RZ, R65 ;  /* 0x000000ffff2f8224 */ /* 0x000fc600078e0041 */
[----:B------:R0:W-:Y:S04]  /*122f0*/  STS.U8 [R13+UR6+0x4c80], R85 ;  /* 0x004c80550d007988 */ /* 0x0001e80008000006 */
[----:B------:R1:W-:Y:S01]  /*12300*/  STS.U8 [R13+UR6+0x5080], R87 ;  /* 0x005080570d007988 */ /* 0x0003e20008000006 */
[----:B0-----:R-:W-:Y:S02]  /*12310*/  PRMT R85, RZ, 0x7610, R85 ;  /* 0x00007610ff557816 */ /* 0x001fe40000000055 */
[----:B-1----:R-:W-:-:S04]  /*12320*/  PRMT R87, RZ, 0x7610, R87 ;  /* 0x00007610ff577816 */ /* 0x002fc80000000057 */
[----:B------:R0:W3:Y:S04]  /*12330*/  @!P0 LDG.E.U8 R85, desc[UR14][R46.64] ;  /* 0x0000000e2e558981 */ /* 0x0000e8000c1e1100 */
[----:B------:R1:W-:Y:S01]  /*12340*/  STS.U8 [R13+UR6+0x5480], R89 ;  /* 0x005480590d007988 */ /* 0x0003e20008000006 */
[----:B--2---:R-:W-:-:S05]  /*12350*/  IADD3 R17, P2, PT, R28, R17, RZ ;  /* 0x000000111c117210 */ /* 0x004fca0007f5e0ff */
[----:B------:R-:W-:Y:S02]  /*12360*/  IMAD.X R24, R12, 0x1, R24, P2 ;  /* 0x000000010c187824 */ /* 0x000fe400010e0618 */
[----:B0-----:R-:W-:Y:S02]  /*12370*/  @!P0 IMAD.MOV.U32 R46, RZ, RZ, R17 ;  /* 0x000000ffff2e8224 */ /* 0x001fe400078e0011 */
[----:B------:R-:W-:Y:S01]  /*12380*/  @!P0 IMAD.MOV.U32 R47, RZ, RZ, R24 ;  /* 0x000000ffff2f8224 */ /* 0x000fe200078e0018 */
[----:B-1----:R-:W-:Y:S01]  /*12390*/  PRMT R89, RZ, 0x7610, R89 ;  /* 0x00007610ff597816 */ /* 0x002fe20000000059 */
[----:B------:R-:W-:Y:S04]  /*123a0*/  STL [R1+0x360], R17 ;  /* 0x0003601101007387 */ /* 0x000fe80000100800 */
[----:B------:R0:W2:Y:S01]  /*123b0*/  @!P0 LDG.E.U8 R87, desc[UR14][R46.64] ;  /* 0x0000000e2e578981 */ /* 0x0000a2000c1e1100 */
[----:B----4-:R-:W-:-:S05]  /*123c0*/  IADD3 R9, P2, PT, R28, R9, RZ ;  /* 0x000000091c097210 */ /* 0x010fca0007f5e0ff */
[----:B------:R-:W-:Y:S01]  /*123d0*/  IMAD.X R10, R12, 0x1, R10, P2 ;  /* 0x000000010c0a7824 */ /* 0x000fe200010e060a */
[----:B------:R-:W-:Y:S01]  /*123e0*/  IADD3 R4, P2, PT, R28, R4, RZ ;  /* 0x000000041c047210 */ /* 0x000fe20007f5e0ff */
[----:B0-----:R-:W-:Y:S02]  /*123f0*/  @!P0 IMAD.MOV.U32 R46, RZ, RZ, R9 ;  /* 0x000000ffff2e8224 */ /* 0x001fe400078e0009 */
[----:B------:R-:W-:Y:S01]  /*12400*/  @!P0 IMAD.MOV.U32 R47, RZ, RZ, R10 ;  /* 0x000000ffff2f8224 */ /* 0x000fe200078e000a */
[----:B------:R-:W-:Y:S04]  /*12410*/  STL [R1+0x35c], R24 ;  /* 0x00035c1801007387 */ /* 0x000fe80000100800 */
[----:B------:R-:W-:Y:S04]  /*12420*/  STL [R1+0x3a0], R9 ;  /* 0x0003a00901007387 */ /* 0x000fe80000100800 */
[----:B------:R-:W-:Y:S04]  /*12430*/  STL [R1+0x39c], R10 ;  /* 0x00039c0a01007387 */ /* 0x000fe80000100800 */
[----:B------:R0:W4:Y:S04]  /*12440*/  @!P0 LDG.E.U8 R89, desc[UR14][R46.64] ;  /* 0x0000000e2e598981 */ /* 0x000128000c1e1100 */
[----:B------:R-:W-:Y:S04]  /*12450*/  STL [R1+0x3e0], R4 ;  /* 0x0003e00401007387 */ /* 0x000fe80000100800 */
[----:B------:R1:W-:Y:S01]  /*12460*/  STS.U8 [R13+UR6+0x5880], R91 ;  /* 0x0058805b0d007988 */ /* 0x0003e20008000006 */
[----:B0-----:R-:W-:Y:S01]  /*12470*/  @!P0 IMAD.MOV.U32 R46, RZ, RZ, R4 ;  /* 0x000000ffff2e8224 */ /* 0x001fe200078e0004 */
[----:B-1----:R-:W-:Y:S01]  /*12480*/  PRMT R91, RZ, 0x7610, R91 ;  /* 0x00007610ff5b7816 */ /* 0x002fe2000000005b */
[----:B---3--:R-:W-:-:S05]  /*12490*/  IMAD.X R5, R12, 0x1, R5, P2 ;  /* 0x000000010c057824 */ /* 0x008fca00010e0605 */
[----:B------:R0:W-:Y:S01]  /*124a0*/  STL [R1+0x3dc], R5 ;  /* 0x0003dc0501007387 */ /* 0x0001e20000100800 */
[----:B------:R-:W-:-:S03]  /*124b0*/  @!P0 IMAD.MOV.U32 R47, RZ, RZ, R5 ;  /* 0x000000ffff2f8224 */ /* 0x000fc600078e0005 */
[----:B------:R-:W3:Y:S04]  /*124c0*/  LDL.LU R4, [R1+0x5a8] ;  /* 0x0005a80001047983 */ /* 0x000ee80000300800 */
[----:B------:R-:W2:Y:S04]  /*124d0*/  LDL.LU R10, [R1+0x58c] ;  /* 0x00058c00010a7983 */ /* 0x000ea80000300800 */
[----:B------:R-:W2:Y:S04]  /*124e0*/  LDL.LU R24, [R1+0x570] ;  /* 0x0005700001187983 */ /* 0x000ea80000300800 */
[----:B------:R-:W2:Y:S04]  /*124f0*/  LDL.LU R65, [R1+0xf8] ;  /* 0x0000f80001417983 */ /* 0x000ea80000300800 */
[----:B------:R-:W2:Y:S04]  /*12500*/  LDL.LU R17, [R1+0xdc] ;  /* 0x0000dc0001117983 */ /* 0x000ea80000300800 */
[----:B0-----:R-:W2:Y:S04]  /*12510*/  LDL.LU R5, [R1+0xc0] ;  /* 0x0000c00001057983 */ /* 0x001ea80000300800 */
[----:B------:R-:W2:Y:S04]  /*12520*/  LDL.LU R9, [R1+0xa4] ;  /* 0x0000a40001097983 */ /* 0x000ea80000300800 */
[----:B------:R0:W2:Y:S04]  /*12530*/  @!P0 LDG.E.U8 R91, desc[UR14][R46.64] ;  /* 0x0000000e2e5b8981 */ /* 0x0000a8000c1e1100 */
[----:B------:R-:W2:Y:S04]  /*12540*/  LDL.LU R46, [R1+0x1c4] ;  /* 0x0001c400012e7983 */ /* 0x000ea80000300800 */
[----:B------:R-:W0:Y:S04]  /*12550*/  LDL.LU R47, [R1+0x1d4] ;  /* 0x0001d400012f7983 */ /* 0x000e280000300800 */
[----:B------:R1:W-:Y:S02]  /*12560*/  STS.U8 [R13+UR6+0x5c80], R93 ;  /* 0x005c805d0d007988 */ /* 0x0003e40008000006 */
[----:B-1----:R-:W-:-:S02]  /*12570*/  PRMT R93, RZ, 0x7610, R93 ;  /* 0x00007610ff5d7816 */ /* 0x002fc4000000005d */
[----:B0-----:R-:W-:-:S05]  /*12580*/  IADD3 R47, P2, PT, R28, R47, RZ ;  /* 0x0000002f1c2f7210 */ /* 0x001fca0007f5e0ff */
[----:B--2---:R-:W-:Y:S02]  /*12590*/  IMAD.X R46, R12, 0x1, R46, P2 ;  /* 0x000000010c2e7824 */ /* 0x004fe400010e062e */
[----:B------:R-:W2:Y:S04]  /*125a0*/  LDL.LU R12, [R1+0x6cc] ;  /* 0x0006cc00010c7983 */ /* 0x000ea80000300800 */
[----:B------:R0:W-:Y:S04]  /*125b0*/  STL [R1+0x1d4], R47 ;  /* 0x0001d42f01007387 */ /* 0x0001e80000100800 */
[----:B------:R1:W-:Y:S01]  /*125c0*/  STL [R1+0x1c4], R46 ;  /* 0x0001c42e01007387 */ /* 0x0003e20000100800 */
[----:B0-----:R-:W-:-:S04]  /*125d0*/  @!P0 LOP3.LUT R47, R47, R46, RZ, 0x3c, !PT ;  /* 0x0000002e2f2f8212 */ /* 0x001fc800078e3cff */
[----:B-1----:R-:W-:-:S04]  /*125e0*/  @!P0 LOP3.LUT R46, R47, R46, RZ, 0x3c, !PT ;  /* 0x0000002e2f2e8212 */ /* 0x002fc800078e3cff */
[----:B------:R-:W-:-:S05]  /*125f0*/  @!P0 LOP3.LUT R47, R47, R46, RZ, 0x3c, !PT ;  /* 0x0000002e2f2f8212 */ /* 0x000fca00078e3cff */
[----:B------:R0:W2:Y:S04]  /*12600*/  @!P0 LDG.E.U8 R93, desc[UR14][R46.64] ;  /* 0x0000000e2e5d8981 */ /* 0x0000a8000c1e1100 */
[----:B------:R-:W2:Y:S04]  /*12610*/  LDL.LU R46, [R1+0x78] ;  /* 0x00007800012e7983 */ /* 0x000ea80000300800 */
[----:B------:R-:W3:Y:S04]  /*12620*/  LDL.LU R47, [R1+0x5c] ;  /* 0x00005c00012f7983 */ /* 0x000ee80000300800 */
[----:B--2---:R-:W-:Y:S04]  /*12630*/  STS.U8 [R13+UR6+0x6080], R46 ;  /* 0x0060802e0d007988 */ /* 0x004fe80008000006 */
[----:B---3--:R0:W-:Y:S02]  /*12640*/  STS.U8 [R13+UR6+0x6480], R47 ;  /* 0x0064802f0d007988 */ /* 0x0081e40008000006 */
[----:B0-----:R-:W0:Y:S02]  /*12650*/  S2R R47, SR_TID.X ;  /* 0x00000000002f7919 */ /* 0x001e240000002100 */
[----:B------:R1:W-:Y:S04]  /*12660*/  STS.U8 [R13+UR6+0x6880], R82 ;  /* 0x006880520d007988 */ /* 0x0003e80008000006 */
[----:B------:R2:W-:Y:S04]  /*12670*/  STS.U8 [R13+UR6+0x6c80], R14 ;  /* 0x006c800e0d007988 */ /* 0x0005e80008000006 */
[----:B------:R3:W-:Y:S04]  /*12680*/  STS.U8 [R13+UR6+0x7080], R3 ;  /* 0x007080030d007988 */ /* 0x0007e80008000006 */
[----:B------:R-:W-:Y:S04]  /*12690*/  STS.U8 [R13+UR6+0x7480], R80 ;  /* 0x007480500d007988 */ /* 0x000fe80008000006 */
[----:B------:R0:W-:Y:S04]  /*126a0*/  STS.U8 [R13+UR6+0x7880], R72 ;  /* 0x007880480d007988 */ /* 0x0001e80008000006 */
[----:B-1----:R-:W4:Y:S04]  /*126b0*/  LDL.LU R82, [R1+0x5a4] ;  /* 0x0005a40001527983 */ /* 0x002f280000300800 */
[----:B--2---:R-:W2:Y:S01]  /*126c0*/  LDL.LU R14, [R1+0x588] ;  /* 0x00058800010e7983 */ /* 0x004ea20000300800 */
[----:B0-----:R-:W-:-:S03]  /*126d0*/  LOP3.LUT R47, R47, 0x7f, RZ, 0xc0, !PT ;  /* 0x0000007f2f2f7812 */ /* 0x001fc600078ec0ff */
[----:B---3--:R-:W3:Y:S01]  /*126e0*/  LDL.LU R3, [R1+0x56c] ;  /* 0x00056c0001037983 */ /* 0x008ee20000300800 */
[----:B------:R-:W-:-:S03]  /*126f0*/  LOP3.LUT R72, R47, 0x10, RZ, 0x3c, !PT ;  /* 0x000000102f487812 */ /* 0x000fc600078e3cff */
[----:B------:R-:W2:Y:S01]  /*12700*/  LDL.LU R46, [R1+0xa0] ;  /* 0x0000a000012e7983 */ /* 0x000ea20000300800 */
[----:B------:R-:W-:-:S03]  /*12710*/  LOP3.LUT R80, R47, 0x20, RZ, 0x3c, !PT ;  /* 0x000000202f507812 */ /* 0x000fc600078e3cff */
[----:B------:R-:W2:Y:S04]  /*12720*/  LDL.LU R13, [R1+0x6c8] ;  /* 0x0006c800010d7983 */ /* 0x000ea80000300800 */
[----:B------:R0:W-:Y:S04]  /*12730*/  STS.U8 [R72+UR6+0x7c80], R30 ;  /* 0x007c801e48007988 */ /* 0x0001e80008000006 */
[----:B------:R1:W-:Y:S04]  /*12740*/  STS.U8 [R80+UR6+0x4100], R4 ;  /* 0x0041000450007988 */ /* 0x0003e80008000006 */
[----:B------:R1:W-:Y:S04]  /*12750*/  STS.U8 [R80+UR6+0x4500], R10 ;  /* 0x0045000a50007988 */ /* 0x0003e80008000006 */
[----:B0-----:R-:W2:Y:S04]  /*12760*/  LDL.LU R30, [R1+0x8c] ;  /* 0x00008c00011e7983 */ /* 0x001ea80000300800 */
[----:B-1----:R-:W3:Y:S04]  /*12770*/  LDL.LU R4, [R1+0x6c4] ;  /* 0x0006c40001047983 */ /* 0x002ee80000300800 */
[----:B------:R-:W3:Y:S04]  /*12780*/  LDL.LU R10, [R1+0x6c0] ;  /* 0x0006c000010a7983 */ /* 0x000ee80000300800 */
[----:B------:R0:W-:Y:S04]  /*12790*/  STS.U8 [R80+UR6+0x4900], R24 ;  /* 0x0049001850007988 */ /* 0x0001e80008000006 */
[----:B------:R1:W-:Y:S04]  /*127a0*/  STS.U8 [R80+UR6+0x4d00], R65 ;  /* 0x004d004150007988 */ /* 0x0003e80008000006 */
[----:B------:R1:W-:Y:S04]  /*127b0*/  STS.U8 [R80+UR6+0x5100], R17 ;  /* 0x0051001150007988 */ /* 0x0003e80008000006 */
[----:B0-----:R-:W3:Y:S04]  /*127c0*/  LDL.LU R24, [R1+0x6bc] ;  /* 0x0006bc0001187983 */ /* 0x001ee80000300800 */
[----:B-1----:R-:W3:Y:S04]  /*127d0*/  LDL.LU R65, [R1+0x6b8] ;  /* 0x0006b80001417983 */ /* 0x002ee80000300800 */
[----:B------:R-:W3:Y:S04]  /*127e0*/  LDL.LU R17, [R1+0x6b4] ;  /* 0x0006b40001117983 */ /* 0x000ee80000300800 */
[----:B------:R0:W-:Y:S04]  /*127f0*/  STS.U8 [R80+UR6+0x5500], R5 ;  /* 0x0055000550007988 */ /* 0x0001e80008000006 */
[----:B------:R1:W-:Y:S04]  /*12800*/  STS.U8 [R80+UR6+0x5900], R9 ;  /* 0x0059000950007988 */ /* 0x0003e80008000006 */
[----:B0-----:R-:W3:Y:S04]  /*12810*/  LDL.LU R5, [R1+0x6b0] ;  /* 0x0006b00001057983 */ /* 0x001ee80000300800 */
[----:B-1----:R-:W3:Y:S01]  /*12820*/  LDL.LU R9, [R1+0x6ac] ;  /* 0x0006ac0001097983 */ /* 0x002ee20000300800 */
[----:B------:R-:W-:-:S03]  /*12830*/  LOP3.LUT R47, R47, 0x30, RZ, 0x3c, !PT ;  /* 0x000000302f2f7812 */ /* 0x000fc600078e3cff */
[----:B--2---:R-:W-:Y:S04]  /*12840*/  STS.U8 [R80+UR6+0x5d00], R30 ;  /* 0x005d001e50007988 */ /* 0x004fe80008000006 */
[----:B---3--:R0:W-:Y:S04]  /*12850*/  STS.U8 [R80+UR6+0x6100], R9 ;  /* 0x0061000950007988 */ /* 0x0081e80008000006 */
[----:B------:R1:W-:Y:S04]  /*12860*/  STS.U8 [R80+UR6+0x6500], R4 ;  /* 0x0065000450007988 */ /* 0x0003e80008000006 */
[----:B------:R2:W-:Y:S04]  /*12870*/  STS.U8 [R80+UR6+0x6900], R74 ;  /* 0x0069004a50007988 */ /* 0x0005e80008000006 */
[----:B0-----:R-:W3:Y:S04]  /*12880*/  LDL.LU R9, [R1+0x6a8] ;  /* 0x0006a80001097983 */ /* 0x001ee80000300800 */
[----:B-1----:R-:W3:Y:S04]  /*12890*/  LDL.LU R4, [R1+0x6a4] ;  /* 0x0006a40001047983 */ /* 0x002ee80000300800 */
[----:B--2---:R-:W2:Y:S04]  /*128a0*/  LDL.LU R74, [R1+0x6a0] ;  /* 0x0006a000014a7983 */ /* 0x004ea80000300800 */
[----:B------:R0:W-:Y:S04]  /*128b0*/  STS.U8 [R80+UR6+0x6d00], R21 ;  /* 0x006d001550007988 */ /* 0x0001e80008000006 */
[----:B------:R1:W-:Y:S04]  /*128c0*/  STS.U8 [R80+UR6+0x7100], R18 ;  /* 0x0071001250007988 */ /* 0x0003e80008000006 */
[----:B------:R4:W-:Y:S04]  /*128d0*/  STS.U8 [R80+UR6+0x7500], R79 ;  /* 0x0075004f50007988 */ /* 0x0009e80008000006 */
[----:B0-----:R-:W2:Y:S04]  /*128e0*/  LDL.LU R21, [R1+0x69c] ;  /* 0x00069c0001157983 */ /* 0x001ea80000300800 */
[----:B-1----:R-:W2:Y:S04]  /*128f0*/  LDL.LU R18, [R1+0x5a0] ;  /* 0x0005a00001127983 */ /* 0x002ea80000300800 */
[----:B------:R-:W2:Y:S04]  /*12900*/  LDL.LU R30, [R1+0xf0] ;  /* 0x0000f000011e7983 */ /* 0x000ea80000300800 */
[----:B----4-:R-:W4:Y:S04]  /*12910*/  LDL.LU R79, [R1+0xbc] ;  /* 0x0000bc00014f7983 */ /* 0x010f280000300800 */
[----:B------:R0:W-:Y:S04]  /*12920*/  STS.U8 [R80+UR6+0x7900], R71 ;  /* 0x0079004750007988 */ /* 0x0001e80008000006 */
[----:B------:R1:W-:Y:S04]  /*12930*/  STS.U8 [R80+UR6+0x7d00], R31 ;  /* 0x007d001f50007988 */ /* 0x0003e80008000006 */
[----:B0-----:R-:W2:Y:S04]  /*12940*/  LDL.LU R71, [R1+0xd8] ;  /* 0x0000d80001477983 */ /* 0x001ea80000300800 */
[----:B-1----:R-:W2:Y:S04]  /*12950*/  LDL.LU R31, [R1+0xf4] ;  /* 0x0000f400011f7983 */ /* 0x002ea80000300800 */
[----:B------:R0:W-:Y:S04]  /*12960*/  STS.U8 [R47+UR6+0x4180], R82 ;  /* 0x004180522f007988 */ /* 0x0001e80008000006 */
[----:B0-----:R-:W3:Y:S04]  /*12970*/  LDL.LU R82, [R1+0x698] ;  /* 0x0006980001527983 */ /* 0x001ee80000300800 */
[----:B------:R0:W-:Y:S04]  /*12980*/  STS.U8 [R47+UR6+0x4580], R14 ;  /* 0x0045800e2f007988 */ /* 0x0001e80008000006 */
[----:B------:R1:W-:Y:S04]  /*12990*/  STS.U8 [R47+UR6+0x4980], R3 ;  /* 0x004980032f007988 */ /* 0x0003e80008000006 */
[----:B0-----:R-:W3:Y:S04]  /*129a0*/  LDL.LU R14, [R1+0x694] ;  /* 0x00069400010e7983 */ /* 0x001ee80000300800 */
[----:B-1----:R-:W3:Y:S04]  /*129b0*/  LDL.LU R3, [R1+0x690] ;  /* 0x0006900001037983 */ /* 0x002ee80000300800 */
[----:B--2---:R-:W-:Y:S04]  /*129c0*/  STS.U8 [R47+UR6+0x4d80], R31 ;  /* 0x004d801f2f007988 */ /* 0x004fe80008000006 */
[----:B------:R-:W-:Y:S04]  /*129d0*/  STS.U8 [R47+UR6+0x5180], R71 ;  /* 0x005180472f007988 */ /* 0x000fe80008000006 */
[----:B----4-:R0:W-:Y:S02]  /*129e0*/  STS.U8 [R47+UR6+0x5580], R79 ;  /* 0x0055804f2f007988 */ /* 0x0101e40008000006 */
[----:B0-----:R-:W0:Y:S02]  /*129f0*/  S2R R79, SR_TID.X ;  /* 0x00000000004f7919 */ /* 0x001e240000002100 */
[----:B------:R-:W-:Y:S04]  /*12a00*/  STS.U8 [R47+UR6+0x5980], R46 ;  /* 0x0059802e2f007988 */ /* 0x000fe80008000006 */
[----:B---3--:R1:W-:Y:S04]  /*12a10*/  STS.U8 [R47+UR6+0x5d80], R82 ;  /* 0x005d80522f007988 */ /* 0x0083e80008000006 */
[----:B------:R2:W-:Y:S04]  /*12a20*/  STS.U8 [R47+UR6+0x6180], R5 ;  /* 0x006180052f007988 */ /* 0x0005e80008000006 */
[----:B-1----:R-:W3:Y:S04]  /*12a30*/  LDL.LU R82, [R1+0x68c] ;  /* 0x00068c0001527983 */ /* 0x002ee80000300800 */
[----:B--2---:R-:W2:Y:S04]  /*12a40*/  LDL.LU R5, [R1+0x688] ;  /* 0x0006880001057983 */ /* 0x004ea80000300800 */
[----:B------:R-:W4:Y:S04]  /*12a50*/  LDL.LU R31, [R1+0x580] ;  /* 0x00058000011f7983 */ /* 0x000f280000300800 */
[----:B------:R-:W2:Y:S01]  /*12a60*/  LDL.LU R71, [R1+0x564] ;  /* 0x0005640001477983 */ /* 0x000ea20000300800 */
[----:B0-----:R-:W-:-:S03]  /*12a70*/  LOP3.LUT R79, R79, 0x7f, RZ, 0xc0, !PT ;  /* 0x0000007f4f4f7812 */ /* 0x001fc600078ec0ff */
[----:B------:R0:W-:Y:S04]  /*12a80*/  STS.U8 [R47+UR6+0x6580], R13 ;  /* 0x0065800d2f007988 */ /* 0x0001e80008000006 */
[----:B------:R1:W-:Y:S01]  /*12a90*/  STS.U8 [R47+UR6+0x6980], R6 ;  /* 0x006980062f007988 */ /* 0x0003e20008000006 */
[----:B------:R-:W-:-:S03]  /*12aa0*/  LOP3.LUT R46, R79, 0x40, RZ, 0x3c, !PT ;  /* 0x000000404f2e7812 */ /* 0x000fc600078e3cff */
[----:B------:R1:W-:Y:S04]  /*12ab0*/  STS.U8 [R47+UR6+0x6d80], R16 ;  /* 0x006d80102f007988 */ /* 0x0003e80008000006 */
[----:B0-----:R-:W2:Y:S04]  /*12ac0*/  LDL.LU R13, [R1+0x684] ;  /* 0x00068400010d7983 */ /* 0x001ea80000300800 */
[----:B-1----:R-:W2:Y:S04]  /*12ad0*/  LDL.LU R6, [R1+0x680] ;  /* 0x0006800001067983 */ /* 0x002ea80000300800 */
[----:B------:R-:W2:Y:S04]  /*12ae0*/  LDL.LU R16, [R1+0x67c] ;  /* 0x00067c0001107983 */ /* 0x000ea80000300800 */
[----:B------:R0:W-:Y:S04]  /*12af0*/  STS.U8 [R47+UR6+0x7180], R92 ;  /* 0x0071805c2f007988 */ /* 0x0001e80008000006 */
[----:B------:R1:W-:Y:S04]  /*12b00*/  STS.U8 [R47+UR6+0x7580], R78 ;  /* 0x0075804e2f007988 */ /* 0x0003e80008000006 */
[----:B------:R1:W-:Y:S04]  /*12b10*/  STS.U8 [R47+UR6+0x7980], R70 ;  /* 0x007980462f007988 */ /* 0x0003e80008000006 */
[----:B0-----:R-:W2:Y:S04]  /*12b20*/  LDL.LU R92, [R1+0x59c] ;  /* 0x00059c00015c7983 */ /* 0x001ea80000300800 */
[----:B-1----:R-:W2:Y:S04]  /*12b30*/  LDL.LU R78, [R1+0xd4] ;  /* 0x0000d400014e7983 */ /* 0x002ea80000300800 */
[----:B------:R-:W2:Y:S04]  /*12b40*/  LDL.LU R70, [R1+0x568] ;  /* 0x0005680001467983 */ /* 0x000ea80000300800 */
[----:B------:R0:W-:Y:S04]  /*12b50*/  STS.U8 [R47+UR6+0x7d80], R32 ;  /* 0x007d80202f007988 */ /* 0x0001e80008000006 */
[----:B------:R1:W-:Y:S04]  /*12b60*/  STS.U8 [R46+UR6+0x4200], R18 ;  /* 0x004200122e007988 */ /* 0x0003e80008000006 */
[----:B0-----:R-:W2:Y:S04]  /*12b70*/  LDL.LU R32, [R1+0x584] ;  /* 0x0005840001207983 */ /* 0x001ea80000300800 */
[----:B-1----:R-:W3:Y:S04]  /*12b80*/  LDL.LU R18, [R1+0x678] ;  /* 0x0006780001127983 */ /* 0x002ee80000300800 */
[----:B--2---:R-:W-:Y:S04]  /*12b90*/  STS.U8 [R46+UR6+0x4600], R32 ;  /* 0x004600202e007988 */ /* 0x004fe80008000006 */
[----:B------:R-:W-:Y:S04]  /*12ba0*/  STS.U8 [R46+UR6+0x4a00], R70 ;  /* 0x004a00462e007988 */ /* 0x000fe80008000006 */
[----:B------:R0:W-:Y:S04]  /*12bb0*/  STS.U8 [R46+UR6+0x4e00], R30 ;  /* 0x004e001e2e007988 */ /* 0x0001e80008000006 */
[----:B------:R-:W-:Y:S04]  /*12bc0*/  STS.U8 [R46+UR6+0x5200], R78 ;  /* 0x0052004e2e007988 */ /* 0x000fe80008000006 */
[----:B---3--:R1:W-:Y:S04]  /*12bd0*/  STS.U8 [R46+UR6+0x5600], R18 ;  /* 0x005600122e007988 */ /* 0x0083e80008000006 */
[----:B0-----:R-:W2:Y:S04]  /*12be0*/  LDL.LU R30, [R1+0x598] ;  /* 0x00059800011e7983 */ /* 0x001ea80000300800 */
[----:B------:R0:W-:Y:S04]  /*12bf0*/  STS.U8 [R46+UR6+0x5a00], R5 ;  /* 0x005a00052e007988 */ /* 0x0001e80008000006 */
[----:B-1----:R-:W3:Y:S04]  /*12c00*/  LDL.LU R18, [R1+0x674] ;  /* 0x0006740001127983 */ /* 0x002ee80000300800 */
[----:B------:R1:W-:Y:S04]  /*12c10*/  STS.U8 [R46+UR6+0x5e00], R21 ;  /* 0x005e00152e007988 */ /* 0x0003e80008000006 */
[----:B0-----:R-:W2:Y:S04]  /*12c20*/  LDL.LU R5, [R1+0x670] ;  /* 0x0006700001057983 */ /* 0x001ea80000300800 */
[----:B------:R0:W-:Y:S04]  /*12c30*/  STS.U8 [R46+UR6+0x6200], R17 ;  /* 0x006200112e007988 */ /* 0x0001e80008000006 */
[----:B-1----:R-:W2:Y:S04]  /*12c40*/  LDL.LU R21, [R1+0x66c] ;  /* 0x00066c0001157983 */ /* 0x002ea80000300800 */
[----:B------:R1:W-:Y:S04]  /*12c50*/  STS.U8 [R46+UR6+0x6600], R12 ;  /* 0x0066000c2e007988 */ /* 0x0003e80008000006 */
[----:B0-----:R-:W2:Y:S04]  /*12c60*/  LDL.LU R17, [R1+0x668] ;  /* 0x0006680001117983 */ /* 0x001ea80000300800 */
[----:B------:R0:W-:Y:S04]  /*12c70*/  STS.U8 [R46+UR6+0x6a00], R11 ;  /* 0x006a000b2e007988 */ /* 0x0001e80008000006 */
[----:B-1----:R-:W2:Y:S04]  /*12c80*/  LDL.LU R12, [R1+0x664] ;  /* 0x00066400010c7983 */ /* 0x002ea80000300800 */
[----:B0-----:R-:W2:Y:S01]  /*12c90*/  LDL.LU R11, [R1+0x660] ;  /* 0x00066000010b7983 */ /* 0x001ea20000300800 */
[----:B------:R-:W-:-:S03]  /*12ca0*/  LOP3.LUT R32, R79, 0x50, RZ, 0x3c, !PT ;  /* 0x000000504f207812 */ /* 0x000fc600078e3cff */
[----:B------:R0:W-:Y:S04]  /*12cb0*/  STS.U8 [R46+UR6+0x6e00], R22 ;  /* 0x006e00162e007988 */ /* 0x0001e80008000006 */
[----:B------:R-:W-:Y:S04]  /*12cc0*/  STS.U8 [R46+UR6+0x7200], R90 ;  /* 0x0072005a2e007988 */ /* 0x000fe80008000006 */
[----:B------:R-:W-:Y:S04]  /*12cd0*/  STS.U8 [R46+UR6+0x7600], R77 ;  /* 0x0076004d2e007988 */ /* 0x000fe80008000006 */
[----:B------:R-:W-:Y:S04]  /*12ce0*/  STS.U8 [R46+UR6+0x7a00], R69 ;  /* 0x007a00452e007988 */ /* 0x000fe80008000006 */
[----:B------:R-:W-:Y:S04]  /*12cf0*/  STS.U8 [R46+UR6+0x7e00], R33 ;  /* 0x007e00212e007988 */ /* 0x000fe80008000006 */
[----:B------:R-:W-:Y:S04]  /*12d00*/  STS.U8 [R32+UR6+0x4280], R92 ;  /* 0x0042805c20007988 */ /* 0x000fe80008000006 */
[----:B----4-:R-:W-:Y:S04]  /*12d10*/  STS.U8 [R32+UR6+0x4680], R31 ;  /* 0x0046801f20007988 */ /* 0x010fe80008000006 */
[----:B------:R-:W-:Y:S04]  /*12d20*/  STS.U8 [R32+UR6+0x4a80], R71 ;  /* 0x004a804720007988 */ /* 0x000fe80008000006 */
[----:B0-----:R-:W4:Y:S04]  /*12d30*/  LDL.LU R22, [R1+0x65c] ;  /* 0x00065c0001167983 */ /* 0x001f280000300800 */
[----:B--2---:R0:W-:Y:S04]  /*12d40*/  STS.U8 [R32+UR6+0x4e80], R11 ;  /* 0x004e800b20007988 */ /* 0x0041e80008000006 */
[----:B------:R1:W-:Y:S04]  /*12d50*/  STS.U8 [R32+UR6+0x5280], R21 ;  /* 0x0052801520007988 */ /* 0x0003e80008000006 */
[----:B------:R2:W-:Y:S04]  /*12d60*/  STS.U8 [R32+UR6+0x5680], R16 ;  /* 0x0056801020007988 */ /* 0x0005e80008000006 */
[----:B0-----:R-:W3:Y:S04]  /*12d70*/  LDL.LU R11, [R1+0x658] ;  /* 0x00065800010b7983 */ /* 0x001ee80000300800 */
[----:B-1----:R-:W3:Y:S04]  /*12d80*/  LDL.LU R21, [R1+0x654] ;  /* 0x0006540001157983 */ /* 0x002ee80000300800 */
[----:B--2---:R-:W2:Y:S04]  /*12d90*/  LDL.LU R16, [R1+0x650] ;  /* 0x0006500001107983 */ /* 0x004ea80000300800 */
[----:B------:R0:W-:Y:S04]  /*12da0*/  STS.U8 [R32+UR6+0x5a80], R82 ;  /* 0x005a805220007988 */ /* 0x0001e80008000006 */
[----:B------:R1:W-:Y:S01]  /*12db0*/  STS.U8 [R32+UR6+0x5e80], R74 ;  /* 0x005e804a20007988 */ /* 0x0003e20008000006 */
[----:B------:R-:W-:-:S03]  /*12dc0*/  LOP3.LUT R31, R79, 0x60, RZ, 0x3c, !PT ;  /* 0x000000604f1f7812 */ /* 0x000fc600078e3cff */
[----:B------:R0:W-:Y:S04]  /*12dd0*/  STS.U8 [R32+UR6+0x6280], R65 ;  /* 0x0062804120007988 */ /* 0x0001e80008000006 */
[----:B------:R0:W-:Y:S04]  /*12de0*/  STS.U8 [R32+UR6+0x6680], R19 ;  /* 0x0066801320007988 */ /* 0x0001e80008000006 */
[----:B------:R1:W-:Y:S04]  /*12df0*/  STS.U8 [R32+UR6+0x6a80], R20 ;  /* 0x006a801420007988 */ /* 0x0003e80008000006 */
[----:B------:R1:W-:Y:S04]  /*12e00*/  STS.U8 [R32+UR6+0x6e80], R15 ;  /* 0x006e800f20007988 */ /* 0x0003e80008000006 */
[----:B0-----:R0:W5:Y:S04]  /*12e10*/  LDL.LU R82, [R1+0x64c] ;  /* 0x00064c0001527983 */ /* 0x0011680000300800 */
[----:B------:R-:W-:Y:S04]  /*12e20*/  STS.U8 [R32+UR6+0x7280], R88 ;  /* 0x0072805820007988 */ /* 0x000fe80008000006 */
[----:B-1----:R0:W5:Y:S04]  /*12e30*/  LDL.LU R74, [R1+0x648] ;  /* 0x00064800014a7983 */ /* 0x0021680000300800 */
[----:B------:R-:W-:Y:S04]  /*12e40*/  STS.U8 [R32+UR6+0x7680], R76 ;  /* 0x0076804c20007988 */ /* 0x000fe80008000006 */
[----:B------:R0:W5:Y:S04]  /*12e50*/  LDL.LU R65, [R1+0x644] ;  /* 0x0006440001417983 */ /* 0x0001680000300800 */
[----:B------:R-:W-:Y:S04]  /*12e60*/  STS.U8 [R32+UR6+0x7a80], R67 ;  /* 0x007a804320007988 */ /* 0x000fe80008000006 */
[----:B------:R0:W5:Y:S04]  /*12e70*/  LDL.LU R19, [R1+0x640] ;  /* 0x0006400001137983 */ /* 0x0001680000300800 */
[----:B------:R-:W-:Y:S04]  /*12e80*/  STS.U8 [R32+UR6+0x7e80], R34 ;  /* 0x007e802220007988 */ /* 0x000fe80008000006 */
[----:B------:R0:W5:Y:S04]  /*12e90*/  LDL.LU R20, [R1+0x63c] ;  /* 0x00063c0001147983 */ /* 0x0001680000300800 */
[----:B------:R-:W-:Y:S04]  /*12ea0*/  STS.U8 [R31+UR6+0x4300], R30 ;  /* 0x0043001e1f007988 */ /* 0x000fe80008000006 */
[----:B------:R0:W5:Y:S04]  /*12eb0*/  LDL.LU R15, [R1+0x638] ;  /* 0x00063800010f7983 */ /* 0x0001680000300800 */
[----:B--2---:R1:W-:Y:S04]  /*12ec0*/  STS.U8 [R31+UR6+0x4700], R16 ;  /* 0x004700101f007988 */ /* 0x0043e80008000006 */
[----:B---3--:R2:W-:Y:S04]  /*12ed0*/  STS.U8 [R31+UR6+0x4b00], R11 ;  /* 0x004b000b1f007988 */ /* 0x0085e80008000006 */
[----:B------:R3:W-:Y:S04]  /*12ee0*/  STS.U8 [R31+UR6+0x4f00], R12 ;  /* 0x004f000c1f007988 */ /* 0x0007e80008000006 */
[----:B-1----:R0:W5:Y:S04]  /*12ef0*/  LDL.LU R16, [R1+0x634] ;  /* 0x0006340001107983 */ /* 0x0021680000300800 */
[----:B--2---:R0:W5:Y:S04]  /*12f00*/  LDL.LU R11, [R1+0x630] ;  /* 0x00063000010b7983 */ /* 0x0041680000300800 */
[----:B---3--:R0:W5:Y:S04]  /*12f10*/  LDL.LU R12, [R1+0x62c] ;  /* 0x00062c00010c7983 */ /* 0x0081680000300800 */
[----:B------:R1:W-:Y:S04]  /*12f20*/  STS.U8 [R31+UR6+0x5300], R5 ;  /* 0x005300051f007988 */ /* 0x0003e80008000006 */
[----:B------:R2:W-:Y:S04]  /*12f30*/  STS.U8 [R31+UR6+0x5700], R6 ;  /* 0x005700061f007988 */ /* 0x0005e80008000006 */
[----:B------:R3:W-:Y:S04]  /*12f40*/  STS.U8 [R31+UR6+0x5b00], R3 ;  /* 0x005b00031f007988 */ /* 0x0007e80008000006 */
[----:B-1----:R0:W5:Y:S04]  /*12f50*/  LDL.LU R5, [R1+0x628] ;  /* 0x0006280001057983 */ /* 0x0021680000300800 */
[----:B--2---:R0:W5:Y:S04]  /*12f60*/  LDL.LU R6, [R1+0x624] ;  /* 0x0006240001067983 */ /* 0x0041680000300800 */
[----:B---3--:R0:W5:Y:S04]  /*12f70*/  LDL.LU R3, [R1+0x620] ;  /* 0x0006200001037983 */ /* 0x0081680000300800 */
[----:B------:R1:W-:Y:S04]  /*12f80*/  STS.U8 [R31+UR6+0x5f00], R4 ;  /* 0x005f00041f007988 */ /* 0x0003e80008000006 */
[----:B------:R2:W-:Y:S04]  /*12f90*/  STS.U8 [R31+UR6+0x6300], R24 ;  /* 0x006300181f007988 */ /* 0x0005e80008000006 */
[----:B-1----:R0:W5:Y:S04]  /*12fa0*/  LDL.LU R4, [R1+0x61c] ;  /* 0x00061c0001047983 */ /* 0x0021680000300800 */
[----:B--2---:R-:W2:Y:S01]  /*12fb0*/  LDL.LU R24, [R1+0x618] ;  /* 0x0006180001187983 */ /* 0x004ea20000300800 */
[----:B------:R-:W-:-:S03]  /*12fc0*/  LOP3.LUT R30, R79, 0x70, RZ, 0x3c, !PT ;  /* 0x000000704f1e7812 */ /* 0x000fc600078e3cff */
[----:B------:R1:W-:Y:S04]  /*12fd0*/  STS.U8 [R31+UR6+0x6700], R25 ;  /* 0x006700191f007988 */ /* 0x0003e80008000006 */
[----:B------:R3:W-:Y:S04]  /*12fe0*/  STS.U8 [R31+UR6+0x6b00], R26 ;  /* 0x006b001a1f007988 */ /* 0x0007e80008000006 */
[----:B------:R0:W-:Y:S04]  /*12ff0*/  STS.U8 [R31+UR6+0x6f00], R23 ;  /* 0x006f00171f007988 */ /* 0x0001e80008000006 */
[----:B------:R-:W-:Y:S04]  /*13000*/  STS.U8 [R31+UR6+0x7300], R86 ;  /* 0x007300561f007988 */ /* 0x000fe80008000006 */
[----:B------:R-:W-:Y:S04]  /*13010*/  STS.U8 [R31+UR6+0x7700], R75 ;  /* 0x0077004b1f007988 */ /* 0x000fe80008000006 */
[----:B-1----:R1:W5:Y:S04]  /*13020*/  LDL.LU R25, [R1+0x614] ;  /* 0x0006140001197983 */ /* 0x0023680000300800 */
[----:B------:R-:W-:Y:S04]  /*13030*/  STS.U8 [R31+UR6+0x7b00], R66 ;  /* 0x007b00421f007988 */ /* 0x000fe80008000006 */
[----:B---3--:R1:W5:Y:S04]  /*13040*/  LDL.LU R26, [R1+0x610] ;  /* 0x00061000011a7983 */ /* 0x0083680000300800 */
[----:B------:R-:W-:Y:S04]  /*13050*/  STS.U8 [R31+UR6+0x7f00], R35 ;  /* 0x007f00231f007988 */ /* 0x000fe80008000006 */
[----:B0-----:R1:W5:Y:S04]  /*13060*/  LDL.LU R23, [R1+0x60c] ;  /* 0x00060c0001177983 */ /* 0x0013680000300800 */
[----:B--2---:R0:W-:Y:S04]  /*13070*/  STS.U8 [R30+UR6+0x4380], R24 ;  /* 0x004380181e007988 */ /* 0x0041e80008000006 */
[----:B------:R2:W-:Y:S04]  /*13080*/  STS.U8 [R30+UR6+0x4780], R21 ;  /* 0x004780151e007988 */ /* 0x0005e80008000006 */
[----:B----4-:R3:W-:Y:S04]  /*13090*/  STS.U8 [R30+UR6+0x4b80], R22 ;  /* 0x004b80161e007988 */ /* 0x0107e80008000006 */
[----:B0-----:R1:W5:Y:S04]  /*130a0*/  LDL.LU R24, [R1+0x608] ;  /* 0x0006080001187983 */ /* 0x0013680000300800 */
[----:B--2---:R1:W5:Y:S04]  /*130b0*/  LDL.LU R21, [R1+0x604] ;  /* 0x0006040001157983 */ /* 0x0043680000300800 */
[----:B---3--:R1:W5:Y:S04]  /*130c0*/  LDL.LU R22, [R1+0x600] ;  /* 0x0006000001167983 */ /* 0x0083680000300800 */
[----:B------:R0:W-:Y:S04]  /*130d0*/  STS.U8 [R30+UR6+0x4f80], R17 ;  /* 0x004f80111e007988 */ /* 0x0001e80008000006 */
[----:B------:R2:W-:Y:S04]  /*130e0*/  STS.U8 [R30+UR6+0x5380], R18 ;  /* 0x005380121e007988 */ /* 0x0005e80008000006 */
[----:B------:R3:W-:Y:S04]  /*130f0*/  STS.U8 [R30+UR6+0x5780], R13 ;  /* 0x0057800d1e007988 */ /* 0x0007e80008000006 */
        /* <DEDUP_REMOVED lines=50> */
[----:B------:R1:W-:Y:S01]  /*13420*/  STS.U8 [R30+UR6+0x9f80], R93 ;  /* 0x009f805d1e007988 */ /* 0x0003e20008000006 */
[----:B------:R0:W-:Y:S06]  /*13430*/  MEMBAR.ALL.CTA ;  /* 0x0000000000007992 */ /* 0x0001ec0000008000 */
[----:B0-----:R-:W0:Y:S02]  /*13440*/  FENCE.VIEW.ASYNC.S ;  /* 0x00000000000073c6 */ /* 0x001e240000000000 */
[----:B0-----:R-:W-:Y:S01]  /*13450*/  BAR.SYNC.DEFER_BLOCKING 0x0 ;  /* 0x0000000000007b1d */ /* 0x001fe20000010000 */
[----:B------:R-:W-:-:S04]  /*13460*/  ULEA UR8, UR9, UR6, 0x3 ;  /* 0x0000000609087291 */ /* 0x000fc8000f8e18ff */
[----:B------:R-:W-:Y:S01]  /*13470*/  UIADD3 UR8, UPT, UPT, UR8, 0xa000, URZ ;  /* 0x0000a00008087890 */ /* 0x000fe2000fffe0ff */
[----:B------:R-:W-:Y:S01]  /*13480*/  UMOV UR4, UR5 ;  /* 0x0000000500047c82 */ /* 0x000fe20008000000 */
[----:B------:R-:W-:-:S00]  /*13490*/  MEMBAR.ALL.CTA ;  /* 0x0000000000007992 */ /* 0x000fc00000008000 */
[----:B------:R-:W-:Y:S06]  /*134a0*/  MEMBAR.ALL.GPU ;  /* 0x0000000000007992 */ /* 0x000fec000000a000 */
[----:B------:R-:W-:-:S00]  /*134b0*/  ERRBAR ;  /* 0x00000000000079ab */ /* 0x000fc00000000000 */
[----:B------:R-:W-:Y:S08]  /*134c0*/  CGAERRBAR ;  /* 0x00000000000075ab */ /* 0x000ff00000000000 */
[----:B------:R-:W-:Y:S06]  /*134d0*/  UCGABAR_ARV ;  /* 0x00000000000079c7 */ /* 0x000fec0008000000 */
[----:B------:R-:W-:Y:S01]  /*134e0*/  UCGABAR_WAIT ;  /* 0x0000000000007dc7 */ /* 0x000fe20008000000 */
[----:B------:R-:W-:Y:S01]  /*134f0*/  CCTL.IVALL ;  /* 0x00000000ff00798f */ /* 0x000fe20002000000 */
[----:B-1----:R-:W-:Y:S05]  /*13500*/  @P4 BRA `(.L_x_15) ;  /* 0x0000000000444947 */ /* 0x002fea0003800000 */
[----:B------:R-:W-:Y:S01]  /*13510*/  UMOV UR11, 0x40004040 ;  /* 0x40004040000b7882 */ /* 0x000fe20000000000 */
[----:B------:R-:W-:Y:S01]  /*13520*/  UMOV UR13, 0x40004040 ;  /* 0x40004040000d7882 */ /* 0x000fe20000000000 */
[----:B------:R-:W-:Y:S01]  /*13530*/  UMOV UR30, 0x0 ;  /* 0x00000000001e7882 */ /* 0x000fe20000000000 */
[----:B------:R-:W-:Y:S01]  /*13540*/  UMOV UR31, 0x10108010 ;  /* 0x10108010001f7882 */ /* 0x000fe20000000000 */
[----:B------:R-:W-:Y:S01]  /*13550*/  UMOV UR32, 0x0 ;  /* 0x0000000000207882 */ /* 0x000fe20000000000 */
[----:B------:R-:W-:Y:S01]  /*13560*/  UMOV UR33, 0x10108010 ;  /* 0x1010801000217882 */ /* 0x000fe20000000000 */
[----:B------:R-:W-:Y:S01]  /*13570*/  UMOV UR34, 0x0 ;  /* 0x0000000000227882 */ /* 0x000fe20000000000 */
[----:B------:R-:W-:Y:S01]  /*13580*/  UMOV UR35, 0x10108010 ;  /* 0x1010801000237882 */ /* 0x000fe20000000000 */
[----:B------:R0:W-:Y:S01]  /*13590*/  UTCQMMA.2CTA gdesc[UR10], gdesc[UR12], tmem[UR16], tmem[UR30], idesc[UR31], UPT ;  /* 0x00ff1e0c0a0075ea */ /* 0x0001e2000ba00310 */
        /* <DEDUP_REMOVED lines=8> */
.L_x_15:
[----:B------:R-:W2:Y:S04]  /*13620*/  LDL R31, [R1+0x5d4] ;  /* 0x0005d400011f7983 */ /* 0x000ea80000100800 */
[----:B------:R-:W2:Y:S01]  /*13630*/  LDL.LU R30, [R1+0x590] ;  /* 0x00059000011e7983 */ /* 0x000ea20000300800 */
[----:B------:R-:W-:-:S04]  /*13640*/  UIADD3 UR9, UPT, UPT, UR9, 0x1, URZ ;  /* 0x0000000109097890 */ /* 0x000fc8000fffe0ff */
[----:B------:R-:W-:-:S04]  /*13650*/  UISETP.GT.AND UP1, UPT, UR9, 0x1, UPT ;  /* 0x000000010900788c */ /* 0x000fc8000bf24270 */
[----:B0-----:R-:W-:Y:S02]  /*13660*/  USEL UR5, URZ, 0x1, !UP1 ;  /* 0x00000001ff057887 */ /* 0x001fe4000c800000 */
[----:B------:R-:W-:Y:S02]  /*13670*/  USEL UR9, UR9, URZ, !UP1 ;  /* 0x000000ff09097287 */ /* 0x000fe4000c800000 */
[----:B------:R-:W-:Y:S01]  /*13680*/  ULOP3.LUT UR5, UR4, UR5, URZ, 0x3c, !UPT ;  /* 0x0000000504057292 */ /* 0x000fe2000f8e3cff */
[----:B--2---:R-:W-:Y:S02]  /*13690*/  ISETP.NE.U32.AND P0, PT, R30, R31, PT ;  /* 0x0000001f1e00720c */ /* 0x004fe40003f05070 */
[----:B------:R-:W2:Y:S01]  /*136a0*/  LDL.LU R31, [R1+0x5ac] ;  /* 0x0005ac00011f7983 */ /* 0x000ea20000300800 */
[----:B------:R-:W-:-:S03]  /*136b0*/  IMAD.U32 R30, RZ, RZ, UR4 ;  /* 0x00000004ff1e7e24 */ /* 0x000fc6000f8e00ff */
[----:B--2---:R0:W-:Y:S07]  /*136c0*/  STL [R1+0x590], R31 ;  /* 0x0005901f01007387 */ /* 0x0041ee0000100800 */
[----:B------:R-:W-:Y:S05]  /*136d0*/  @P0 BRA `(.L_x_16) ;  /* 0xffffff7c001c0947 */ /* 0x000fea000383ffff */
.L_x_13:
[----:B0-----:R-:W0:Y:S01]  /*136e0*/  LDC R31, c[0x0][0x3a0] ;  /* 0x0000e800ff1f7b82 */ /* 0x001e220000000800 */
[----:B------:R-:W1:Y:S01]  /*136f0*/  LDCU UR5, c[0x0][0x3b4] ;  /* 0x00007680ff0577ac */ /* 0x000e620008000800 */
[----:B------:R-:W2:Y:S01]  /*13700*/  LDCU UR9, c[0x0][0x3b8] ;  /* 0x00007700ff0977ac */ /* 0x000ea20008000800 */
[----:B------:R-:W3:Y:S01]  /*13710*/  LDCU.128 UR20, c[0x0][0x390] ;  /* 0x00007200ff1477ac */ /* 0x000ee20008000c00 */
[----:B0-----:R-:W-:-:S05]  /*13720*/  VIADD R31, R31, 0x7f ;  /* 0x0000007f1f1f7836 */ /* 0x001fca0000000000 */
[----:B------:R-:W-:-:S13]  /*13730*/  ISETP.GE.AND P0, PT, R31, 0x80, PT ;  /* 0x000000801f00780c */ /* 0x000fda0003f06270 */
[----:B-123--:R-:W-:Y:S05]  /*13740*/  @!P0 BRA `(.L_x_17) ;  /* 0x0000000000108947 */ /* 0x00efea0003800000 */
[----:B------:R-:W-:-:S06]  /*13750*/  USHF.L.U32 UR4, UR4, 0x1f, URZ ;  /* 0x0000001f04047899 */ /* 0x000fcc00080006ff */
[----:B------:R-:W-:-:S04]  /*13760*/  IMAD.U32 R0, RZ, RZ, UR4 ;  /* 0x00000004ff007e24 */ /* 0x000fc8000f8e00ff */
[----:B------:R-:W0:Y:S02]  /*13770*/  SYNCS.PHASECHK.TRANS64.TRYWAIT P0, [UR8], R0 ;  /* 0x00000000ff0075a7 */ /* 0x000e240008001108 */
[----:B0-----:R-:W-:Y:S05]  /*13780*/  @!P0 BRA `(.L_x_18) ;  /* 0x0000002400088947 */ /* 0x001fea0003800000 */
.L_x_17:
[----:B------:R-:W2:Y:S01]  /*13790*/  LDL.LU R69, [R1+0x5d8] ;  /* 0x0005d80001457983 */ /* 0x000ea20000300800 */
[C---:B-----5:R-:W-:Y:S02]  /*137a0*/  IMAD R3, R68.reuse, UR9, RZ ;  /* 0x0000000944037c24 */ /* 0x060fe4000f8e02ff */
[C---:B------:R-:W-:Y:S01]  /*137b0*/  VIADD R2, R68.reuse, 0x1 ;  /* 0x0000000144027836 */ /* 0x040fe20000000000 */
[----:B------:R-:W-:Y:S01]  /*137c0*/  BAR.SYNC.DEFER_BLOCKING 0x0 ;  /* 0x0000000000007b1d */ /* 0x000fe20000010000 */
[----:B------:R-:W-:Y:S02]  /*137d0*/  VIADD R71, R3, UR9 ;  /* 0x0000000903477c36 */ /* 0x000fe40008000000 */
[C---:B------:R-:W-:Y:S02]  /*137e0*/  VIADD R0, R68.reuse, 0x2 ;  /* 0x0000000244007836 */ /* 0x040fe40000000000 */
[----:B------:R-:W-:Y:S02]  /*137f0*/  VIADD R73, R71, UR9 ;  /* 0x0000000947497c36 */ /* 0x000fe40008000000 */
[----:B------:R-:W-:-:S02]  /*13800*/  VIADD R91, R68, 0x4 ;  /* 0x00000004445b7836 */ /* 0x000fc40000000000 */
[----:B------:R-:W-:Y:S02]  /*13810*/  VIADD R75, R73, UR9 ;  /* 0x00000009494b7c36 */ /* 0x000fe40008000000 */
[----:B------:R-:W-:Y:S02]  /*13820*/  VIADD R93, R68, 0x5 ;  /* 0x00000005445d7836 */ /* 0x000fe40000000000 */
[----:B------:R-:W-:-:S04]  /*13830*/  VIADD R76, R75, UR9 ;  /* 0x000000094b4c7c36 */ /* 0x000fc80008000000 */
[----:B------:R-:W-:-:S04]  /*13840*/  VIADD R77, R76, UR9 ;  /* 0x000000094c4d7c36 */ /* 0x000fc80008000000 */
[----:B------:R-:W-:Y:S01]  /*13850*/  VIADD R79, R77, UR9 ;  /* 0x000000094d4f7c36 */ /* 0x000fe20008000000 */
[----:B------:R-:W0:Y:S02]  /*13860*/  @!P1 SYNCS.CCTL.IV [UR6+0xa000] ;  /* 0x00a00000ff0099b1 */ /* 0x000e240008000006 */
[----:B0-----:R-:W-:Y:S01]  /*13870*/  BAR.SYNC.DEFER_BLOCKING 0x0 ;  /* 0x0000000000007b1d */ /* 0x001fe20000010000 */
[----:B------:R-:W-:-:S04]  /*13880*/  VIADD R81, R79, UR9 ;  /* 0x000000094f517c36 */ /* 0x000fc80008000000 */
[----:B------:R-:W-:Y:S01]  /*13890*/  VIADD R83, R81, UR9 ;  /* 0x0000000951537c36 */ /* 0x000fe20008000000 */
[----:B------:R-:W0:Y:S03]  /*138a0*/  LDTM.x64 R4, tmem[UR7] ;  /* 0x00000007000479ee */ /* 0x000e260008340000 */
[----:B------:R-:W-:-:S04]  /*138b0*/  VIADD R85, R83, UR9 ;  /* 0x0000000953557c36 */ /* 0x000fc80008000000 */
[----:B------:R-:W-:-:S04]  /*138c0*/  VIADD R87, R85, UR9 ;  /* 0x0000000955577c36 */ /* 0x000fc80008000000 */
[----:B------:R-:W-:-:S04]  /*138d0*/  VIADD R89, R87, UR9 ;  /* 0x0000000957597c36 */ /* 0x000fc80008000000 */
[----:B------:R-:W-:Y:S01]  /*138e0*/  VIADD R92, R89, UR9 ;  /* 0x00000009595c7c36 */ /* 0x000fe20008000000 */
[----:B------:R-:W1:Y:S01]  /*138f0*/  @!P1 SYNCS.CCTL.IV [UR6+0xa008] ;  /* 0x00a00800ff0099b1 */ /* 0x000e620008000006 */
[----:B------:R-:W-:Y:S01]  /*13900*/  NOP ;  /* 0x0000000000007918 */ /* 0x000fe20000000000 */
[----:B0-----:R-:W-:Y:S01]  /*13910*/  STL [R1+0x5e0], R66 ;  /* 0x0005e04201007387 */ /* 0x001fe20000100800 */
[----:B------:R-:W-:Y:S01]  /*13920*/  F2FP.SATFINITE.E4M3.F32.PACK_AB_MERGE_C R6, R7, R6, RZ ;  /* 0x000000060706723e */ /* 0x000fe200048070ff */
[----:B------:R-:W-:Y:S02]  /*13930*/  VIADD R7, R68, 0x6 ;  /* 0x0000000644077836 */ /* 0x000fe40000000000 */
[----:B------:R0:W-:Y:S02]  /*13940*/  STL [R1+0x5dc], R67 ;  /* 0x0005dc4301007387 */ /* 0x0001e40000100800 */
[----:B0-----:R-:W-:-:S04]  /*13950*/  F2FP.SATFINITE.E4M3.F32.PACK_AB_MERGE_C R67, R5, R4, RZ ;  /* 0x000000040543723e */ /* 0x001fc800048070ff */
[----:B------:R-:W-:Y:S02]  /*13960*/  PRMT R66, R67, 0x9910, RZ ;  /* 0x0000991043427816 */ /* 0x000fe400000000ff */
[----:B------:R-:W-:Y:S02]  /*13970*/  F2FP.SATFINITE.E4M3.F32.PACK_AB_MERGE_C R9, R9, R8, RZ ;  /* 0x000000080909723e */ /* 0x000fe400048070ff */
[----:B------:R-:W-:Y:S01]  /*13980*/  F2FP.SATFINITE.E4M3.F32.PACK_AB_MERGE_C R11, R11, R10, RZ ;  /* 0x0000000a0b0b723e */ /* 0x000fe200048070ff */
[----:B------:R-:W-:Y:S01]  /*13990*/  VIADD R8, R68, 0x8 ;  /* 0x0000000844087836 */ /* 0x000fe20000000000 */
[----:B------:R-:W-:Y:S02]  /*139a0*/  F2FP.SATFINITE.E4M3.F32.PACK_AB_MERGE_C R13, R13, R12, RZ ;  /* 0x0000000c0d0d723e */ /* 0x000fe400048070ff */
[----:B------:R-:W-:Y:S02]  /*139b0*/  F2FP.SATFINITE.E4M3.F32.PACK_AB_MERGE_C R15, R15, R14, RZ ;  /* 0x0000000e0f0f723e */ /* 0x000fe400048070ff */
[----:B------:R-:W-:-:S02]  /*139c0*/  F2FP.SATFINITE.E4M3.F32.PACK_AB_MERGE_C R17, R17, R16, RZ ;  /* 0x000000101111723e */ /* 0x000fc400048070ff */
[----:B------:R-:W-:Y:S02]  /*139d0*/  F2FP.SATFINITE.E4M3.F32.PACK_AB_MERGE_C R19, R19, R18, RZ ;  /* 0x000000121313723e */ /* 0x000fe400048070ff */
[----:B------:R-:W-:-:S04]  /*139e0*/  F2FP.SATFINITE.E4M3.F32.PACK_AB_MERGE_C R21, R21, R20, RZ ;  /* 0x000000141515723e */ /* 0x000fc800048070ff */
[----:B------:R-:W-:Y:S01]  /*139f0*/  PRMT R12, R21, 0x9910, RZ ;  /* 0x00009910150c7816 */ /* 0x000fe200000000ff */
[----:B------:R-:W-:Y:S01]  /*13a00*/  VIADD R10, R68, 0x13 ;  /* 0x00000013440a7836 */ /* 0x000fe20000000000 */
[----:B------:R-:W-:Y:S02]  /*13a10*/  F2FP.SATFINITE.E4M3.F32.PACK_AB_MERGE_C R23, R23, R22, RZ ;  /* 0x000000161717723e */ /* 0x000fe400048070ff */
[----:B------:R-:W-:Y:S02]  /*13a20*/  F2FP.SATFINITE.E4M3.F32.PACK_AB_MERGE_C R25, R25, R24, RZ ;  /* 0x000000181919723e */ /* 0x000fe400048070ff */
[----:B------:R-:W-:Y:S02]  /*13a30*/  F2FP.SATFINITE.E4M3.F32.PACK_AB_MERGE_C R27, R27, R26, RZ ;  /* 0x0000001a1b1b723e */ /* 0x000fe400048070ff */
[C---:B--2---:R-:W-:Y:S01]  /*13a40*/  ISETP.GE.AND P0, PT, R69.reuse, UR22, PT ;  /* 0x0000001645007c0c */ /* 0x044fe2000bf06270 */
[----:B------:R-:W-:-:S03]  /*13a50*/  IMAD R69, R69, UR5, RZ ;  /* 0x0000000545457c24 */ /* 0x000fc6000f8e02ff */
[----:B------:R-:W-:Y:S01]  /*13a60*/  ISETP.LT.AND P5, PT, R2, UR23, !P0 ;  /* 0x0000001702007c0c */ /* 0x000fe2000c7a1270 */
[----:B------:R-:W-:Y:S01]  /*13a70*/  VIADD R2, R68, 0x3 ;  /* 0x0000000344027836 */ /* 0x000fe20000000000 */
[----:B------:R-:W-:Y:S02]  /*13a80*/  ISETP.LT.AND P4, PT, R0, UR23, !P0 ;  /* 0x0000001700007c0c */ /* 0x000fe4000c781270 */
[C---:B------:R-:W-:Y:S02]  /*13a90*/  IADD3 R0, P2, PT, R69.reuse, UR20, RZ ;  /* 0x0000001445007c10 */ /* 0x040fe4000ff5e0ff */
[----:B------:R-:W-:Y:S02]  /*13aa0*/  ISETP.LT.AND P3, PT, R2, UR23, !P0 ;  /* 0x0000001702007c0c */ /* 0x000fe4000c761270 */
[----:B------:R-:W-:Y:S02]  /*13ab0*/  LEA.HI.X.SX32 R69, R69, UR21, 0x1, P2 ;  /* 0x0000001545457c11 */ /* 0x000fe400090f0eff */
[----:B------:R-:W-:-:S02]  /*13ac0*/  IADD3 R2, P2, PT, R3, R0, RZ ;  /* 0x0000000003027210 */ /* 0x000fc40007f5e0ff */
[-C--:B------:R-:W-:Y:S02]  /*13ad0*/  IADD3 R4, P6, PT, R71, R0.reuse, RZ ;  /* 0x0000000047047210 */ /* 0x080fe40007fde0ff */
[-C--:B------:R-:W-:Y:S02]  /*13ae0*/  LEA.HI.X.SX32 R3, R3, R69.reuse, 0x1, P2 ;  /* 0x0000004503037211 */ /* 0x080fe400010f0eff */
[-C--:B------:R-:W-:Y:S02]  /*13af0*/  IADD3 R70, P2, PT, R73, R0.reuse, RZ ;  /* 0x0000000049467210 */ /* 0x080fe40007f5e0ff */
[-C--:B------:R-:W-:Y:S02]  /*13b00*/  LEA.HI.X.SX32 R5, R71, R69.reuse, 0x1, P6 ;  /* 0x0000004547057211 */ /* 0x080fe400030f0eff */
[----:B------:R-:W-:Y:S02]  /*13b10*/  IADD3 R72, P6, PT, R75, R0, RZ ;  /* 0x000000004b487210 */ /* 0x000fe40007fde0ff */
[----:B------:R-:W-:-:S02]  /*13b20*/  LEA.HI.X.SX32 R71, R73, R69, 0x1, P2 ;  /* 0x0000004549477211 */ /* 0x000fc400010f0eff */
[CC--:B------:R-:W-:Y:S02]  /*13b30*/  IADD3 R74, P2, PT, R76.reuse, R0.reuse, RZ ;  /* 0x000000004c4a7210 */ /* 0x0c0fe40007f5e0ff */
[-C--:B------:R-:W-:Y:S02]  /*13b40*/  LEA.HI.X.SX32 R73, R75, R69.reuse, 0x1, P6 ;  /* 0x000000454b497211 */ /* 0x080fe400030f0eff */
[-C--:B------:R-:W-:Y:S02]  /*13b50*/  LEA.HI.X.SX32 R75, R76, R69.reuse, 0x1, P2 ;  /* 0x000000454c4b7211 */ /* 0x080fe400010f0eff */
[-C--:B------:R-:W-:Y:S02]  /*13b60*/  IADD3 R76, P1, PT, R77, R0.reuse, RZ ;  /* 0x000000004d4c7210 */ /* 0x080fe40007f3e0ff */
[----:B------:R-:W-:Y:S02]  /*13b70*/  IADD3 R78, P2, PT, R79, R0, RZ ;  /* 0x000000004f4e7210 */ /* 0x000fe40007f5e0ff */
[----:B------:R-:W-:-:S02]  /*13b80*/  LEA.HI.X.SX32 R77, R77, R69, 0x1, P1 ;  /* 0x000000454d4d7211 */ /* 0x000fc400008f0eff */
[-C--:B------:R-:W-:Y:S02]  /*13b90*/  IADD3 R82, P1, PT, R83, R0.reuse, RZ ;  /* 0x0000000053527210 */ /* 0x080fe40007f3e0ff */
[-C--:B------:R-:W-:Y:S02]  /*13ba0*/  IADD3 R80, P6, PT, R81, R0.reuse, RZ ;  /* 0x0000000051507210 */ /* 0x080fe40007fde0ff */
[-C--:B------:R-:W-:Y:S02]  /*13bb0*/  LEA.HI.X.SX32 R79, R79, R69.reuse, 0x1, P2 ;  /* 0x000000454f4f7211 */ /* 0x080fe400010f0eff */
[-C--:B------:R-:W-:Y:S02]  /*13bc0*/  IADD3 R84, P2, PT, R85, R0.reuse, RZ ;  /* 0x0000000055547210 */ /* 0x080fe40007f5e0ff */
[----:B------:R-:W-:Y:S02]  /*13bd0*/  LEA.HI.X.SX32 R83, R83, R69, 0x1, P1 ;  /* 0x0000004553537211 */ /* 0x000fe400008f0eff */
[----:B------:R-:W-:-:S02]  /*13be0*/  IADD3 R86, P1, PT, R87, R0, RZ ;  /* 0x0000000057567210 */ /* 0x000fc40007f3e0ff */
[-C--:B------:R-:W-:Y:S02]  /*13bf0*/  LEA.HI.X.SX32 R81, R81, R69.reuse, 0x1, P6 ;  /* 0x0000004551517211 */ /* 0x080fe400030f0eff */
[----:B------:R-:W-:Y:S02]  /*13c00*/  ISETP.LT.AND P6, PT, R68, UR23, !P0 ;  /* 0x0000001744007c0c */ /* 0x000fe4000c7c1270 */
[-C--:B------:R-:W-:Y:S02]  /*13c10*/  LEA.HI.X.SX32 R85, R85, R69.reuse, 0x1, P2 ;  /* 0x0000004555557211 */ /* 0x080fe400010f0eff */
[-C--:B------:R-:W-:Y:S02]  /*13c20*/  IADD3 R88, P2, PT, R89, R0.reuse, RZ ;  /* 0x0000000059587210 */ /* 0x080fe40007f5e0ff */
[----:B------:R-:W-:Y:S02]  /*13c30*/  LEA.HI.X.SX32 R87, R87, R69, 0x1, P1 ;  /* 0x0000004557577211 */ /* 0x000fe400008f0eff */
[----:B------:R-:W-:-:S02]  /*13c40*/  IADD3 R90, P1, PT, R92, R0, RZ ;  /* 0x000000005c5a7210 */ /* 0x000fc40007f3e0ff */
[-C--:B------:R-:W-:Y:S02]  /*13c50*/  LEA.HI.X.SX32 R89, R89, R69.reuse, 0x1, P2 ;  /* 0x0000004559597211 */ /* 0x080fe400010f0eff */
[----:B------:R-:W-:Y:S02]  /*13c60*/  ISETP.LT.AND P2, PT, R91, UR23, !P0 ;  /* 0x000000175b007c0c */ /* 0x000fe4000c741270 */
[----:B------:R-:W-:Y:S02]  /*13c70*/  LEA.HI.X.SX32 R91, R92, R69, 0x1, P1 ;  /* 0x000000455c5b7211 */ /* 0x000fe400008f0eff */
[----:B------:R-:W-:Y:S01]  /*13c80*/  ISETP.LT.AND P1, PT, R93, UR23, !P0 ;  /* 0x000000175d007c0c */ /* 0x000fe2000c721270 */
[----:B------:R-:W-:Y:S01]  /*13c90*/  IMAD.MOV.U32 R93, RZ, RZ, R66 ;  /* 0x000000ffff5d7224 */ /* 0x000fe200078e0042 */
[----:B------:R0:W-:Y:S01]  /*13ca0*/  @P6 STG.E.U8 desc[UR14][R2.64], R67 ;  /* 0x0000004302006986 */ /* 0x0001e2000c10110e */
[----:B------:R-:W-:Y:S01]  /*13cb0*/  ISETP.LT.AND P6, PT, R7, UR23, !P0 ;  /* 0x0000001707007c0c */ /* 0x000fe2000c7c1270 */
[----:B------:R-:W-:-:S02]  /*13cc0*/  VIADD R7, R68, 0x7 ;  /* 0x0000000744077836 */ /* 0x000fc40000000000 */
[----:B------:R-:W-:Y:S01]  /*13cd0*/  SHF.R.S32.HI R93, RZ, 0x8, R93 ;  /* 0x00000008ff5d7819 */ /* 0x000fe2000001145d */
[----:B------:R-:W-:Y:S01]  /*13ce0*/  VIADD R92, R92, UR9 ;  /* 0x000000095c5c7c36 */ /* 0x000fe20008000000 */
[----:B------:R-:W2:Y:S01]  /*13cf0*/  LDL.LU R66, [R1+0x5e0] ;  /* 0x0005e00001427983 */ /* 0x000ea20000300800 */
[----:B0-----:R-:W-:-:S03]  /*13d00*/  PRMT R2, R6, 0x9910, RZ ;  /* 0x0000991006027816 */ /* 0x001fc600000000ff */
[----:B------:R0:W-:Y:S01]  /*13d10*/  @P5 STG.E.U8 desc[UR14][R4.64], R93 ;  /* 0x0000005d04005986 */ /* 0x0001e2000c10110e */
[----:B------:R-:W-:Y:S01]  /*13d20*/  ISETP.LT.AND P5, PT, R7, UR23, !P0 ;  /* 0x0000001707007c0c */ /* 0x000fe2000c7a1270 */
[----:B------:R-:W-:Y:S02]  /*13d30*/  IMAD.MOV.U32 R7, RZ, RZ, R2 ;  /* 0x000000ffff077224 */ /* 0x000fe400078e0002 */
[----:B------:R-:W2:Y:S01]  /*13d40*/  LDL.LU R67, [R1+0x5dc] ;  /* 0x0005dc0001437983 */ /* 0x000ea20000300800 */
[C---:B------:R-:W-:Y:S01]  /*13d50*/  VIADD R2, R68.reuse, 0x9 ;  /* 0x0000000944027836 */ /* 0x040fe20000000000 */
[----:B------:R-:W-:Y:S01]  /*13d60*/  F2FP.SATFINITE.E4M3.F32.PACK_AB_MERGE_C R29, R29, R28, RZ ;  /* 0x0000001c1d1d723e */ /* 0x000fe200048070ff */
[----:B------:R-:W-:Y:S01]  /*13d70*/  VIADD R14, R68, 0x3e ;  /* 0x0000003e440e7836 */ /* 0x000fe20000000000 */
[----:B------:R-:W-:Y:S01]  /*13d80*/  SHF.R.S32.HI R3, RZ, 0x8, R7 ;  /* 0x00000008ff037819 */ /* 0x000fe20000011407 */
[----:B------:R3:W-:Y:S01]  /*13d90*/  @P4 STG.E.U8 desc[UR14][R70.64], R6 ;  /* 0x0000000646004986 */ /* 0x0007e2000c10110e */
[----:B------:R-:W-:-:S02]  /*13da0*/  PRMT R7, R9, 0x9910, RZ ;  /* 0x0000991009077816 */ /* 0x000fc400000000ff */
[----:B0-----:R-:W-:Y:S01]  /*13db0*/  PRMT R4, R11, 0x9910, RZ ;  /* 0x000099100b047816 */ /* 0x001fe200000000ff */
[----:B------:R0:W-:Y:S01]  /*13dc0*/  @P3 STG.E.U8 desc[UR14][R72.64], R3 ;  /* 0x0000000348003986 */ /* 0x0001e2000c10110e */
[----:B------:R-:W-:Y:S01]  /*13dd0*/  ISETP.LT.AND P3, PT, R2, UR23, !P0 ;  /* 0x0000001702007c0c */ /* 0x000fe2000c761270 */
[----:B------:R-:W-:Y:S01]  /*13de0*/  IMAD.MOV.U32 R5, RZ, RZ, R7 ;  /* 0x000000ffff057224 */ /* 0x000fe200078e0007 */
[----:B------:R-:W-:Y:S01]  /*13df0*/  ISETP.LT.AND P4, PT, R8, UR23, !P0 ;  /* 0x0000001708007c0c */ /* 0x000fe2000c781270 */
[C---:B------:R-:W-:Y:S01]  /*13e00*/  VIADD R2, R68.reuse, 0xa ;  /* 0x0000000a44027836 */ /* 0x040fe20000000000 */
[----:B------:R4:W-:Y:S01]  /*13e10*/  @P2 STG.E.U8 desc[UR14][R74.64], R9 ;  /* 0x000000094a002986 */ /* 0x0009e2000c10110e */
[----:B------:R-:W-:Y:S02]  /*13e20*/  PRMT R7, R15, 0x9910, RZ ;  /* 0x000099100f077816 */ /* 0x000fe400000000ff */
[----:B------:R-:W-:Y:S01]  /*13e30*/  SHF.R.S32.HI R5, RZ, 0x8, R5 ;  /* 0x00000008ff057819 */ /* 0x000fe20000011405 */
[----:B---3--:R-:W-:Y:S01]  /*13e40*/  VIADD R6, R68, 0x12 ;  /* 0x0000001244067836 */ /* 0x008fe20000000000 */
[----:B------:R-:W-:Y:S01]  /*13e50*/  ISETP.LT.AND P2, PT, R2, UR23, !P0 ;  /* 0x0000001702007c0c */ /* 0x000fe2000c741270 */
[----:B------:R-:W-:Y:S01]  /*13e60*/  VIADD R2, R68, 0xb ;  /* 0x0000000b44027836 */ /* 0x000fe20000000000 */
[----:B------:R-:W-:Y:S01]  /*13e70*/  SHF.R.S32.HI R7, RZ, 0x8, R7 ;  /* 0x00000008ff077819 */ /* 0x000fe20000011407 */
[----:B------:R3:W-:Y:S01]  /*13e80*/  @P1 STG.E.U8 desc[UR14][R76.64], R5 ;  /* 0x000000054c001986 */ /* 0x0007e2000c10110e */
[----:B0-----:R-:W-:Y:S01]  /*13e90*/  IMAD.MOV.U32 R3, RZ, RZ, R4 ;  /* 0x000000ffff037224 */ /* 0x001fe200078e0004 */
[----:B------:R-:W-:-:S02]  /*13ea0*/  PRMT R4, R13, 0x9910, RZ ;  /* 0x000099100d047816 */ /* 0x000fc400000000ff */
[----:B------:R-:W-:Y:S01]  /*13eb0*/  ISETP.LT.AND P1, PT, R2, UR23, !P0 ;  /* 0x0000001702007c0c */ /* 0x000fe2000c721270 */
[----:B------:R-:W-:Y:S01]  /*13ec0*/  VIADD R2, R68, 0xc ;  /* 0x0000000c44027836 */ /* 0x000fe20000000000 */
[----:B------:R0:W-:Y:S01]  /*13ed0*/  @P6 STG.E.U8 desc[UR14][R78.64], R11 ;  /* 0x0000000b4e006986 */ /* 0x0001e2000c10110e */
[----:B------:R-:W-:Y:S02]  /*13ee0*/  SHF.R.S32.HI R3, RZ, 0x8, R3 ;  /* 0x00000008ff037819 */ /* 0x000fe40000011403 */
[----:B----4-:R-:W-:Y:S02]  /*13ef0*/  PRMT R9, R17, 0x9910, RZ ;  /* 0x0000991011097816 */ /* 0x010fe400000000ff */
[----:B------:R-:W-:Y:S01]  /*13f00*/  ISETP.LT.AND P6, PT, R2, UR23, !P0 ;  /* 0x0000001702007c0c */ /* 0x000fe2000c7c1270 */
[C---:B------:R-:W-:Y:S01]  /*13f10*/  VIADD R2, R68.reuse, 0xd ;  /* 0x0000000d44027836 */ /* 0x040fe20000000000 */
[----:B------:R4:W-:Y:S01]  /*13f20*/  @P5 STG.E.U8 desc[UR14][R80.64], R3 ;  /* 0x0000000350005986 */ /* 0x0009e2000c10110e */
[----:B---3--:R-:W-:Y:S01]  /*13f30*/  IMAD.MOV.U32 R5, RZ, RZ, R4 ;  /* 0x000000ffff057224 */ /* 0x008fe200078e0004 */
[----:B------:R-:W-:Y:S01]  /*13f40*/  SHF.R.S32.HI R9, RZ, 0x8, R9 ;  /* 0x00000008ff097819 */ /* 0x000fe20000011409 */
[----:B------:R-:W-:Y:S01]  /*13f50*/  VIADD R4, R68, 0x11 ;  /* 0x0000001144047836 */ /* 0x000fe20000000000 */
[----:B------:R-:W-:Y:S01]  /*13f60*/  ISETP.LT.AND P5, PT, R2, UR23, !P0 ;  /* 0x0000001702007c0c */ /* 0x000fe2000c7a1270 */
[----:B------:R-:W-:Y:S01]  /*13f70*/  VIADD R2, R68, 0xe ;  /* 0x0000000e44027836 */ /* 0x000fe20000000000 */
[----:B------:R-:W-:Y:S01]  /*13f80*/  @P4 STG.E.U8 desc[UR14][R82.64], R13 ;  /* 0x0000000d52004986 */ /* 0x000fe2000c10110e */
[----:B------:R-:W-:-:S02]  /*13f90*/  SHF.R.S32.HI R5, RZ, 0x8, R5 ;  /* 0x00000008ff057819 */ /* 0x000fc40000011405 */
[----:B0-----:R-:W-:Y:S02]  /*13fa0*/  PRMT R11, R19, 0x9910, RZ ;  /* 0x00009910130b7816 */ /* 0x001fe400000000ff */
[----:B------:R-:W-:Y:S01]  /*13fb0*/  ISETP.LT.AND P4, PT, R2, UR23, !P0 ;  /* 0x0000001702007c0c */ /* 0x000fe2000c781270 */
[----:B------:R-:W-:Y:S01]  /*13fc0*/  VIADD R2, R68, 0xf ;  /* 0x0000000f44027836 */ /* 0x000fe20000000000 */
[----:B------:R0:W-:Y:S01]  /*13fd0*/  @P3 STG.E.U8 desc[UR14][R84.64], R5 ;  /* 0x0000000554003986 */ /* 0x0001e2000c10110e */
[----:B------:R-:W-:Y:S02]  /*13fe0*/  SHF.R.S32.HI R11, RZ, 0x8, R11 ;  /* 0x00000008ff0b7819 */ /* 0x000fe4000001140b */
[----:B------:R-:W-:Y:S01]  /*13ff0*/  F2FP.SATFINITE.E4M3.F32.PACK_AB_MERGE_C R31, R31, R30, RZ ;  /* 0x0000001e1f1f723e */ /* 0x000fe200048070ff */
[----:B------:R-:W-:Y:S01]  /*14000*/  @P2 STG.E.U8 desc[UR14][R86.64], R15 ;  /* 0x0000000f56002986 */ /* 0x000fe2000c10110e */
[----:B------:R-:W-:Y:S01]  /*14010*/  ISETP.LT.AND P3, PT, R2, UR23, !P0 ;  /* 0x0000001702007c0c */ /* 0x000fe2000c761270 */
[----:B------:R-:W-:Y:S01]  /*14020*/  VIADD R2, R68, 0x10 ;  /* 0x0000001044027836 */ /* 0x000fe20000000000 */
[----:B------:R-:W-:Y:S01]  /*14030*/  F2FP.SATFINITE.E4M3.F32.PACK_AB_MERGE_C R33, R33, R32, RZ ;  /* 0x000000202121723e */ /* 0x000fe200048070ff */
[----:B------:R3:W-:Y:S01]  /*14040*/  @P1 STG.E.U8 desc[UR14][R88.64], R7 ;  /* 0x0000000758001986 */ /* 0x0007e2000c10110e */
[----:B------:R-:W-:-:S02]  /*14050*/  F2FP.SATFINITE.E4M3.F32.PACK_AB_MERGE_C R35, R35, R34, RZ ;  /* 0x000000222323723e */ /* 0x000fc400048070ff */
[----:B------:R-:W-:Y:S01]  /*14060*/  ISETP.LT.AND P2, PT, R2, UR23, !P0 ;  /* 0x0000001702007c0c */ /* 0x000fe2000c741270 */
[----:B------:R-:W-:Y:S01]  /*14070*/  @P6 STG.E.U8 desc[UR14][R90.64], R17 ;  /* 0x000000115a006986 */ /* 0x000fe2000c10110e */
[C---:B------:R-:W-:Y:S02]  /*14080*/  IADD3 R2, P1, PT, R92.reuse, R0, RZ ;  /* 0x000000005c027210 */ /* 0x040fe40007f3e0ff */
[----:B------:R-:W-:Y:S02]  /*14090*/  F2FP.SATFINITE.E4M3.F32.PACK_AB_MERGE_C R37, R37, R36, RZ ;  /* 0x000000242525723e */ /* 0x000fe400048070ff */
[C---:B----4-:R-:W-:Y:S01]  /*140a0*/  LEA.HI.X.SX32 R3, R92.reuse, R69, 0x1, P1 ;  /* 0x000000455c037211 */ /* 0x050fe200008f0eff */
[----:B------:R-:W-:Y:S01]  /*140b0*/  VIADD R92, R92, UR9 ;  /* 0x000000095c5c7c36 */ /* 0x000fe20008000000 */
[----:B------:R-:W-:Y:S02]  /*140c0*/  ISETP.LT.AND P1, PT, R4, UR23, !P0 ;  /* 0x0000001704007c0c */ /* 0x000fe4000c721270 */
[----:B------:R-:W-:Y:S01]  /*140d0*/  F2FP.SATFINITE.E4M3.F32.PACK_AB_MERGE_C R39, R39, R38, RZ ;  /* 0x000000262727723e */ /* 0x000fe200048070ff */
[----:B------:R4:W-:Y:S01]  /*140e0*/  @P5 STG.E.U8 desc[UR14][R2.64], R9 ;  /* 0x0000000902005986 */ /* 0x0009e2000c10110e */
[C---:B------:R-:W-:Y:S01]  /*140f0*/  IADD3 R4, P5, PT, R92.reuse, R0, RZ ;  /* 0x000000005c047210 */ /* 0x040fe20007fbe0ff */
[----:B------:R-:W-:Y:S01]  /*14100*/  VIADD R8, R92, UR9 ;  /* 0x000000095c087c36 */ /* 0x000fe20008000000 */
[----:B------:R-:W-:-:S02]  /*14110*/  F2FP.SATFINITE.E4M3.F32.PACK_AB_MERGE_C R41, R41, R40, RZ ;  /* 0x000000282929723e */ /* 0x000fc400048070ff */
[-C--:B0-----:R-:W-:Y:S02]  /*14120*/  LEA.HI.X.SX32 R5, R92, R69.reuse, 0x1, P5 ;  /* 0x000000455c057211 */ /* 0x081fe400028f0eff */
[----:B------:R-:W-:Y:S02]  /*14130*/  ISETP.LT.AND P5, PT, R6, UR23, !P0 ;  /* 0x0000001706007c0c */ /* 0x000fe4000c7a1270 */
[----:B------:R-:W-:Y:S01]  /*14140*/  IADD3 R6, P6, PT, R8, R0, RZ ;  /* 0x0000000008067210 */ /* 0x000fe20007fde0ff */
[----:B------:R0:W-:Y:S01]  /*14150*/  @P4 STG.E.U8 desc[UR14][R4.64], R19 ;  /* 0x0000001304004986 */ /* 0x0001e2000c10110e */
[----:B------:R-:W-:Y:S01]  /*14160*/  ISETP.LT.AND P4, PT, R10, UR23, !P0 ;  /* 0x000000170a007c0c */ /* 0x000fe2000c781270 */
[----:B------:R-:W-:Y:S01]  /*14170*/  VIADD R10, R68, 0x14 ;  /* 0x00000014440a7836 */ /* 0x000fe20000000000 */
[C---:B---3--:R-:W-:Y:S01]  /*14180*/  LEA.HI.X.SX32 R7, R8.reuse, R69, 0x1, P6 ;  /* 0x0000004508077211 */ /* 0x048fe200030f0eff */
[----:B------:R-:W-:Y:S01]  /*14190*/  VIADD R8, R8, UR9 ;  /* 0x0000000908087c36 */ /* 0x000fe20008000000 */
[----:B------:R-:W-:-:S02]  /*141a0*/  F2FP.SATFINITE.E4M3.F32.PACK_AB_MERGE_C R43, R43, R42, RZ ;  /* 0x0000002a2b2b723e */ /* 0x000fc400048070ff */
[----:B------:R-:W-:Y:S01]  /*141b0*/  F2FP.SATFINITE.E4M3.F32.PACK_AB_MERGE_C R45, R45, R44, RZ ;  /* 0x0000002c2d2d723e */ /* 0x000fe200048070ff */
[----:B------:R3:W-:Y:S01]  /*141c0*/  @P3 STG.E.U8 desc[UR14][R6.64], R11 ;  /* 0x0000000b06003986 */ /* 0x0007e2000c10110e */
[C---:B----4-:R-:W-:Y:S01]  /*141d0*/  IADD3 R2, P3, PT, R8.reuse, R0, RZ ;  /* 0x0000000008027210 */ /* 0x050fe20007f7e0ff */
[C---:B------:R-:W-:Y:S01]  /*141e0*/  VIADD R9, R8.reuse, UR9 ;  /* 0x0000000908097c36 */ /* 0x040fe20008000000 */
[----:B------:R-:W-:Y:S02]  /*141f0*/  F2FP.SATFINITE.E4M3.F32.PACK_AB_MERGE_C R47, R47, R46, RZ ;  /* 0x0000002e2f2f723e */ /* 0x000fe400048070ff */
[-C--:B------:R-:W-:Y:S01]  /*14200*/  LEA.HI.X.SX32 R3, R8, R69.reuse, 0x1, P3 ;  /* 0x0000004508037211 */ /* 0x080fe200018f0eff */
[----:B------:R-:W-:Y:S01]  /*14210*/  IMAD.MOV.U32 R8, RZ, RZ, R12 ;  /* 0x000000ffff087224 */ /* 0x000fe200078e000c */
[----:B0-----:R-:W-:Y:S02]  /*14220*/  IADD3 R4, P6, PT, R9, R0, RZ ;  /* 0x0000000009047210 */ /* 0x001fe40007fde0ff */
[----:B------:R-:W-:Y:S01]  /*14230*/  PRMT R12, R23, 0x9910, RZ ;  /* 0x00009910170c7816 */ /* 0x000fe200000000ff */
[----:B------:R0:W-:Y:S01]  /*14240*/  @P2 STG.E.U8 desc[UR14][R2.64], R21 ;  /* 0x0000001502002986 */ /* 0x0001e2000c10110e */
[C---:B------:R-:W-:Y:S01]  /*14250*/  LEA.HI.X.SX32 R5, R9.reuse, R69, 0x1, P6 ;  /* 0x0000004509057211 */ /* 0x040fe200030f0eff */
[----:B------:R-:W-:Y:S01]  /*14260*/  VIADD R9, R9, UR9 ;  /* 0x0000000909097c36 */ /* 0x000fe20008000000 */
[----:B---3--:R-:W-:-:S02]  /*14270*/  SHF.R.S32.HI R11, RZ, 0x8, R8 ;  /* 0x00000008ff0b7819 */ /* 0x008fc40000011408 */
[----:B------:R-:W-:Y:S01]  /*14280*/  ISETP.LT.AND P3, PT, R10, UR23, !P0 ;  /* 0x000000170a007c0c */ /* 0x000fe2000c761270 */
[----:B------:R-:W-:Y:S01]  /*14290*/  VIADD R8, R9, UR9 ;  /* 0x0000000909087c36 */ /* 0x000fe20008000000 */
[----:B------:R-:W-:Y:S01]  /*142a0*/  F2FP.SATFINITE.E4M3.F32.PACK_AB_MERGE_C R49, R49, R48, RZ ;  /* 0x000000303131723e */ /* 0x000fe200048070ff */
[----:B------:R3:W-:Y:S01]  /*142b0*/  @P1 STG.E.U8 desc[UR14][R4.64], R11 ;  /* 0x0000000b04001986 */ /* 0x0007e2000c10110e */
[----:B------:R-:W-:Y:S01]  /*142c0*/  IADD3 R6, P1, PT, R9, R0, RZ ;  /* 0x0000000009067210 */ /* 0x000fe20007f3e0ff */
[----:B------:R-:W-:Y:S01]  /*142d0*/  VIADD R10, R68, 0x15 ;  /* 0x00000015440a7836 */ /* 0x000fe20000000000 */
[----:B------:R-:W-:Y:S02]  /*142e0*/  F2FP.SATFINITE.E4M3.F32.PACK_AB_MERGE_C R51, R51, R50, RZ ;  /* 0x000000323333723e */ /* 0x000fe400048070ff */
[----:B------:R-:W-:Y:S01]  /*142f0*/  LEA.HI.X.SX32 R7, R9, R69, 0x1, P1 ;  /* 0x0000004509077211 */ /* 0x000fe200008f0eff */
[----:B------:R-:W-:Y:S01]  /*14300*/  IMAD.MOV.U32 R9, RZ, RZ, R12 ;  /* 0x000000ffff097224 */ /* 0x000fe200078e000c */
[----:B0-----:R-:W-:-:S02]  /*14310*/  IADD3 R2, P6, PT, R8, R0, RZ ;  /* 0x0000000008027210 */ /* 0x001fc40007fde0ff */
[----:B------:R-:W-:Y:S01]  /*14320*/  PRMT R12, R25, 0x9910, RZ ;  /* 0x00009910190c7816 */ /* 0x000fe200000000ff */
[----:B------:R0:W-:Y:S01]  /*14330*/  @P5 STG.E.U8 desc[UR14][R6.64], R23 ;  /* 0x0000001706005986 */ /* 0x0001e2000c10110e */
[C---:B------:R-:W-:Y:S01]  /*14340*/  LEA.HI.X.SX32 R3, R8.reuse, R69, 0x1, P6 ;  /* 0x0000004508037211 */ /* 0x040fe200030f0eff */
[----:B------:R-:W-:Y:S01]  /*14350*/  VIADD R8, R8, UR9 ;  /* 0x0000000908087c36 */ /* 0x000fe20008000000 */
[----:B---3--:R-:W-:Y:S02]  /*14360*/  SHF.R.S32.HI R11, RZ, 0x8, R9 ;  /* 0x00000008ff0b7819 */ /* 0x008fe40000011409 */
[----:B------:R-:W-:Y:S01]  /*14370*/  ISETP.LT.AND P2, PT, R10, UR23, !P0 ;  /* 0x000000170a007c0c */ /* 0x000fe2000c741270 */
[C---:B------:R-:W-:Y:S01]  /*14380*/  VIADD R9, R8.reuse, UR9 ;  /* 0x0000000908097c36 */ /* 0x040fe20008000000 */
[----:B------:R-:W-:Y:S01]  /*14390*/  F2FP.SATFINITE.E4M3.F32.PACK_AB_MERGE_C R53, R53, R52, RZ ;  /* 0x000000343535723e */ /* 0x000fe200048070ff */
[----:B------:R3:W-:Y:S01]  /*143a0*/  @P4 STG.E.U8 desc[UR14][R2.64], R11 ;  /* 0x0000000b02004986 */ /* 0x0007e2000c10110e */
[----:B------:R-:W-:Y:S01]  /*143b0*/  IADD3 R4, P4, PT, R8, R0, RZ ;  /* 0x0000000008047210 */ /* 0x000fe20007f9e0ff */
[----:B------:R-:W-:Y:S01]  /*143c0*/  VIADD R10, R68, 0x16 ;  /* 0x00000016440a7836 */ /* 0x000fe20000000000 */
[----:B------:R-:W-:-:S02]  /*143d0*/  F2FP.SATFINITE.E4M3.F32.PACK_AB_MERGE_C R55, R55, R54, RZ ;  /* 0x000000363737723e */ /* 0x000fc400048070ff */
[-C--:B------:R-:W-:Y:S01]  /*143e0*/  LEA.HI.X.SX32 R5, R8, R69.reuse, 0x1, P4 ;  /* 0x0000004508057211 */ /* 0x080fe200020f0eff */
[----:B------:R-:W-:Y:S01]  /*143f0*/  IMAD.MOV.U32 R8, RZ, RZ, R12 ;  /* 0x000000ffff087224 */ /* 0x000fe200078e000c */
[CC--:B0-----:R-:W-:Y:S02]  /*14400*/  IADD3 R6, P6, PT, R9.reuse, R0.reuse, RZ ;  /* 0x0000000009067210 */ /* 0x0c1fe40007fde0ff */
[----:B------:R-:W-:Y:S01]  /*14410*/  ISETP.LT.AND P1, PT, R10, UR23, !P0 ;  /* 0x000000170a007c0c */ /* 0x000fe2000c721270 */
[----:B------:R-:W-:Y:S01]  /*14420*/  VIADD R10, R68, 0x17 ;  /* 0x00000017440a7836 */ /* 0x000fe20000000000 */
[C---:B------:R-:W-:Y:S01]  /*14430*/  LEA.HI.X.SX32 R7, R9.reuse, R69, 0x1, P6 ;  /* 0x0000004509077211 */ /* 0x040fe200030f0eff */
[----:B------:R-:W-:Y:S01]  /*14440*/  VIADD R9, R9, UR9 ;  /* 0x0000000909097c36 */ /* 0x000fe20008000000 */
[----:B---3--:R-:W-:Y:S01]  /*14450*/  SHF.R.S32.HI R11, RZ, 0x8, R8 ;  /* 0x00000008ff0b7819 */ /* 0x008fe20000011408 */
[----:B------:R0:W-:Y:S01]  /*14460*/  @P3 STG.E.U8 desc[UR14][R4.64], R25 ;  /* 0x0000001904003986 */ /* 0x0001e2000c10110e */
[----:B------:R-:W-:Y:S01]  /*14470*/  PRMT R12, R27, 0x9910, RZ ;  /* 0x000099101b0c7816 */ /* 0x000fe200000000ff */
[C---:B------:R-:W-:Y:S01]  /*14480*/  VIADD R8, R9.reuse, UR9 ;  /* 0x0000000909087c36 */ /* 0x040fe20008000000 */
[----:B------:R-:W-:Y:S01]  /*14490*/  ISETP.LT.AND P5, PT, R10, UR23, !P0 ;  /* 0x000000170a007c0c */ /* 0x000fe2000c7a1270 */
[----:B------:R3:W-:Y:S01]  /*144a0*/  @P2 STG.E.U8 desc[UR14][R6.64], R11 ;  /* 0x0000000b06002986 */ /* 0x0007e2000c10110e */
[----:B------:R-:W-:Y:S01]  /*144b0*/  IADD3 R2, P2, PT, R9, R0, RZ ;  /* 0x0000000009027210 */ /* 0x000fe20007f5e0ff */
[----:B------:R-:W-:Y:S01]  /*144c0*/  VIADD R10, R68, 0x18 ;  /* 0x00000018440a7836 */ /* 0x000fe20000000000 */
[----:B------:R-:W-:-:S02]  /*144d0*/  F2FP.SATFINITE.E4M3.F32.PACK_AB_MERGE_C R57, R57, R56, RZ ;  /* 0x000000383939723e */ /* 0x000fc400048070ff */
[-C--:B------:R-:W-:Y:S01]  /*144e0*/  LEA.HI.X.SX32 R3, R9, R69.reuse, 0x1, P2 ;  /* 0x0000004509037211 */ /* 0x080fe200010f0eff */
[----:B------:R-:W-:Y:S01]  /*144f0*/  IMAD.MOV.U32 R9, RZ, RZ, R12 ;  /* 0x000000ffff097224 */ /* 0x000fe200078e000c */
[----:B------:R-:W-:Y:S01]  /*14500*/  ISETP.LT.AND P4, PT, R10, UR23, !P0 ;  /* 0x000000170a007c0c */ /* 0x000fe2000c781270 */
[----:B------:R-:W-:Y:S01]  /*14510*/  VIADD R10, R68, 0x19 ;  /* 0x00000019440a7836 */ /* 0x000fe20000000000 */
[C---:B0-----:R-:W-:Y:S01]  /*14520*/  IADD3 R4, P6, PT, R8.reuse, R0, RZ ;  /* 0x0000000008047210 */ /* 0x041fe20007fde0ff */
[----:B------:R0:W-:Y:S01]  /*14530*/  @P1 STG.E.U8 desc[UR14][R2.64], R27 ;  /* 0x0000001b02001986 */ /* 0x0001e2000c10110e */
[----:B------:R-:W-:Y:S02]  /*14540*/  PRMT R12, R29, 0x9910, RZ ;  /* 0x000099101d0c7816 */ /* 0x000fe400000000ff */
[C---:B------:R-:W-:Y:S01]  /*14550*/  LEA.HI.X.SX32 R5, R8.reuse, R69, 0x1, P6 ;  /* 0x0000004508057211 */ /* 0x040fe200030f0eff */
[----:B------:R-:W-:Y:S01]  /*14560*/  VIADD R8, R8, UR9 ;  /* 0x0000000908087c36 */ /* 0x000fe20008000000 */
[----:B---3--:R-:W-:-:S02]  /*14570*/  SHF.R.S32.HI R11, RZ, 0x8, R9 ;  /* 0x00000008ff0b7819 */ /* 0x008fc40000011409 */
[----:B------:R-:W-:Y:S01]  /*14580*/  ISETP.LT.AND P3, PT, R10, UR23, !P0 ;  /* 0x000000170a007c0c */ /* 0x000fe2000c761270 */
[C---:B------:R-:W-:Y:S01]  /*14590*/  VIADD R9, R8.reuse, UR9 ;  /* 0x0000000908097c36 */ /* 0x040fe20008000000 */
[----:B------:R-:W-:Y:S01]  /*145a0*/  F2FP.SATFINITE.E4M3.F32.PACK_AB_MERGE_C R59, R59, R58, RZ ;  /* 0x0000003a3b3b723e */ /* 0x000fe200048070ff */
[----:B------:R3:W-:Y:S01]  /*145b0*/  @P5 STG.E.U8 desc[UR14][R4.64], R11 ;  /* 0x0000000b04005986 */ /* 0x0007e2000c10110e */
[-C--:B------:R-:W-:Y:S01]  /*145c0*/  IADD3 R6, P5, PT, R8, R0.reuse, RZ ;  /* 0x0000000008067210 */ /* 0x080fe20007fbe0ff */
[----:B------:R-:W-:Y:S01]  /*145d0*/  VIADD R10, R68, 0x1a ;  /* 0x0000001a440a7836 */ /* 0x000fe20000000000 */
[C---:B0-----:R-:W-:Y:S02]  /*145e0*/  IADD3 R2, P6, PT, R9.reuse, R0, RZ ;  /* 0x0000000009027210 */ /* 0x041fe40007fde0ff */
[-C--:B------:R-:W-:Y:S01]  /*145f0*/  LEA.HI.X.SX32 R7, R8, R69.reuse, 0x1, P5 ;  /* 0x0000004508077211 */ /* 0x080fe200028f0eff */
[----:B------:R-:W-:Y:S01]  /*14600*/  IMAD.MOV.U32 R8, RZ, RZ, R12 ;  /* 0x000000ffff087224 */ /* 0x000fe200078e000c */
[C---:B------:R-:W-:Y:S01]  /*14610*/  LEA.HI.X.SX32 R3, R9.reuse, R69, 0x1, P6 ;  /* 0x0000004509037211 */ /* 0x040fe200030f0eff */
[----:B------:R-:W-:Y:S01]  /*14620*/  VIADD R9, R9, UR9 ;  /* 0x0000000909097c36 */ /* 0x000fe20008000000 */
[----:B------:R-:W-:Y:S01]  /*14630*/  ISETP.LT.AND P2, PT, R10, UR23, !P0 ;  /* 0x000000170a007c0c */ /* 0x000fe2000c741270 */
[----:B------:R-:W-:Y:S01]  /*14640*/  VIADD R10, R68, 0x1b ;  /* 0x0000001b440a7836 */ /* 0x000fe20000000000 */
[----:B------:R0:W-:Y:S01]  /*14650*/  @P4 STG.E.U8 desc[UR14][R6.64], R29 ;  /* 0x0000001d06004986 */ /* 0x0001e2000c10110e */
[----:B---3--:R-:W-:Y:S01]  /*14660*/  SHF.R.S32.HI R11, RZ, 0x8, R8 ;  /* 0x00000008ff0b7819 */ /* 0x008fe20000011408 */
[----:B------:R-:W-:Y:S01]  /*14670*/  VIADD R8, R9, UR9 ;  /* 0x0000000909087c36 */ /* 0x000fe20008000000 */
[----:B------:R-:W-:-:S02]  /*14680*/  PRMT R12, R31, 0x9910, RZ ;  /* 0x000099101f0c7816 */ /* 0x000fc400000000ff */
[----:B------:R-:W-:Y:S01]  /*14690*/  ISETP.LT.AND P1, PT, R10, UR23, !P0 ;  /* 0x000000170a007c0c */ /* 0x000fe2000c721270 */
[----:B------:R3:W-:Y:S01]  /*146a0*/  @P3 STG.E.U8 desc[UR14][R2.64], R11 ;  /* 0x0000000b02003986 */ /* 0x0007e2000c10110e */
[----:B------:R-:W-:Y:S01]  /*146b0*/  IADD3 R4, P3, PT, R9, R0, RZ ;  /* 0x0000000009047210 */ /* 0x000fe20007f7e0ff */
[----:B------:R-:W-:Y:S01]  /*146c0*/  VIADD R10, R68, 0x1c ;  /* 0x0000001c440a7836 */ /* 0x000fe20000000000 */
[----:B------:R-:W-:Y:S02]  /*146d0*/  F2FP.SATFINITE.E4M3.F32.PACK_AB_MERGE_C R61, R61, R60, RZ ;  /* 0x0000003c3d3d723e */ /* 0x000fe400048070ff */
[-C--:B------:R-:W-:Y:S01]  /*146e0*/  LEA.HI.X.SX32 R5, R9, R69.reuse, 0x1, P3 ;  /* 0x0000004509057211 */ /* 0x080fe200018f0eff */
[----:B------:R-:W-:Y:S01]  /*146f0*/  IMAD.MOV.U32 R9, RZ, RZ, R12 ;  /* 0x000000ffff097224 */ /* 0x000fe200078e000c */
[-C--:B0-----:R-:W-:Y:S02]  /*14700*/  IADD3 R6, P6, PT, R8, R0.reuse, RZ ;  /* 0x0000000008067210 */ /* 0x081fe40007fde0ff */
[----:B------:R-:W-:Y:S01]  /*14710*/  ISETP.LT.AND P5, PT, R10, UR23, !P0 ;  /* 0x000000170a007c0c */ /* 0x000fe2000c7a1270 */
[----:B------:R-:W-:Y:S01]  /*14720*/  VIADD R10, R68, 0x1d ;  /* 0x0000001d440a7836 */ /* 0x000fe20000000000 */
[C---:B------:R-:W-:Y:S01]  /*14730*/  LEA.HI.X.SX32 R7, R8.reuse, R69, 0x1, P6 ;  /* 0x0000004508077211 */ /* 0x040fe200030f0eff */
[----:B------:R-:W-:Y:S01]  /*14740*/  VIADD R8, R8, UR9 ;  /* 0x0000000908087c36 */ /* 0x000fe20008000000 */
[----:B---3--:R-:W-:Y:S01]  /*14750*/  SHF.R.S32.HI R11, RZ, 0x8, R9 ;  /* 0x00000008ff0b7819 */ /* 0x008fe20000011409 */
[----:B------:R0:W-:Y:S01]  /*14760*/  @P2 STG.E.U8 desc[UR14][R4.64], R31 ;  /* 0x0000001f04002986 */ /* 0x0001e2000c10110e */
[----:B------:R-:W-:Y:S01]  /*14770*/  PRMT R12, R33, 0x9910, RZ ;  /* 0x00009910210c7816 */ /* 0x000fe200000000ff */
[----:B------:R-:W-:Y:S01]  /*14780*/  VIADD R9, R8, UR9 ;  /* 0x0000000908097c36 */ /* 0x000fe20008000000 */
[----:B------:R-:W-:Y:S01]  /*14790*/  ISETP.LT.AND P4, PT, R10, UR23, !P0 ;  /* 0x000000170a007c0c */ /* 0x000fe2000c781270 */
[----:B------:R3:W-:Y:S01]  /*147a0*/  @P1 STG.E.U8 desc[UR14][R6.64], R11 ;  /* 0x0000000b06001986 */ /* 0x0007e2000c10110e */
[----:B------:R-:W-:Y:S01]  /*147b0*/  IADD3 R2, P1, PT, R8, R0, RZ ;  /* 0x0000000008027210 */ /* 0x000fe20007f3e0ff */
[----:B------:R-:W-:Y:S01]  /*147c0*/  VIADD R10, R68, 0x1e ;  /* 0x0000001e440a7836 */ /* 0x000fe20000000000 */
[----:B------:R-:W-:-:S02]  /*147d0*/  PRMT R13, R61, 0x9910, RZ ;  /* 0x000099103d0d7816 */ /* 0x000fc400000000ff */
[-C--:B------:R-:W-:Y:S01]  /*147e0*/  LEA.HI.X.SX32 R3, R8, R69.reuse, 0x1, P1 ;  /* 0x0000004508037211 */ /* 0x080fe200008f0eff */
[----:B------:R-:W-:Y:S01]  /*147f0*/  IMAD.MOV.U32 R8, RZ, RZ, R12 ;  /* 0x000000ffff087224 */ /* 0x000fe200078e000c */
[----:B------:R-:W-:Y:S01]  /*14800*/  ISETP.LT.AND P3, PT, R10, UR23, !P0 ;  /* 0x000000170a007c0c */ /* 0x000fe2000c761270 */
[----:B------:R-:W-:Y:S01]  /*14810*/  VIADD R10, R68, 0x1f ;  /* 0x0000001f440a7836 */ /* 0x000fe20000000000 */
[----:B0-----:R-:W-:Y:S01]  /*14820*/  IADD3 R4, P6, PT, R9, R0, RZ ;  /* 0x0000000009047210 */ /* 0x001fe20007fde0ff */
[----:B------:R0:W-:Y:S01]  /*14830*/  @P5 STG.E.U8 desc[UR14][R2.64], R33 ;  /* 0x0000002102005986 */ /* 0x0001e2000c10110e */
[----:B------:R-:W-:Y:S02]  /*14840*/  PRMT R12, R35, 0x9910, RZ ;  /* 0x00009910230c7816 */ /* 0x000fe400000000ff */
[C---:B------:R-:W-:Y:S01]  /*14850*/  LEA.HI.X.SX32 R5, R9.reuse, R69, 0x1, P6 ;  /* 0x0000004509057211 */ /* 0x040fe200030f0eff */
[----:B------:R-:W-:Y:S01]  /*14860*/  VIADD R9, R9, UR9 ;  /* 0x0000000909097c36 */ /* 0x000fe20008000000 */
[----:B---3--:R-:W-:-:S02]  /*14870*/  SHF.R.S32.HI R11, RZ, 0x8, R8 ;  /* 0x00000008ff0b7819 */ /* 0x008fc40000011408 */
[----:B------:R-:W-:Y:S01]  /*14880*/  ISETP.LT.AND P2, PT, R10, UR23, !P0 ;  /* 0x000000170a007c0c */ /* 0x000fe2000c741270 */
[C---:B------:R-:W-:Y:S01]  /*14890*/  VIADD R8, R9.reuse, UR9 ;  /* 0x0000000909087c36 */ /* 0x040fe20008000000 */
[----:B------:R-:W-:Y:S01]  /*148a0*/  SHF.R.S32.HI R13, RZ, 0x8, R13 ;  /* 0x00000008ff0d7819 */ /* 0x000fe2000001140d */
[----:B------:R3:W-:Y:S01]  /*148b0*/  @P4 STG.E.U8 desc[UR14][R4.64], R11 ;  /* 0x0000000b04004986 */ /* 0x0007e2000c10110e */
[CC--:B------:R-:W-:Y:S01]  /*148c0*/  IADD3 R6, P4, PT, R9.reuse, R0.reuse, RZ ;  /* 0x0000000009067210 */ /* 0x0c0fe20007f9e0ff */
        /* <DEDUP_REMOVED lines=45> */
[----:B------:R-:W-:Y:S01]  /*14ba0*/  PRMT R15, R63, 0x9910, RZ ;  /* 0x000099103f0f7816 */ /* 0x000fe200000000ff */
        /* <DEDUP_REMOVED lines=16> */
[-C--:B------:R-:W-:Y:S01]  /*14cb0*/  IADD3 R4, P1, PT, R9, R0.reuse, RZ ;  /* 0x0000000009047210 */ /* 0x080fe20007f3e0ff */
[----:B------:R-:W-:Y:S01]  /*14cc0*/  VIADD R10, R68, 0x28 ;  /* 0x00000028440a7836 */ /* 0x000fe20000000000 */
[----:B------:R-:W-:Y:S02]  /*14cd0*/  PRMT R17, R65, 0x9910, RZ ;  /* 0x0000991041117816 */ /* 0x000fe400000000ff */
        /* <DEDUP_REMOVED lines=15> */
[----:B--2---:R-:W-:-:S02]  /*14dd0*/  F2FP.SATFINITE.E4M3.F32.PACK_AB_MERGE_C R67, R67, R66, RZ ;  /* 0x000000424343723e */ /* 0x004fc400048070ff */
        /* <DEDUP_REMOVED lines=24> */
[----:B--2---:R-:W-:Y:S01]  /*14f60*/  SHF.R.S32.HI R11, RZ, 0x8, R9 ;  /* 0x00000008ff0b7819 */ /* 0x004fe20000011409 */
        /* <DEDUP_REMOVED lines=9> */
[CC--:B0-----:R-:W-:Y:S02]  /*15000*/  IADD3 R6, P6, PT, R9.reuse, R0.reuse, RZ ;  /* 0x0000000009067210 */ /* 0x0c1fe40007fde0ff */
[----:B------:R-:W-:Y:S01]  /*15010*/  ISETP.LT.AND P2, PT, R10, UR23, !P0 ;  /* 0x000000170a007c0c */ /* 0x000fe2000c741270 */
[----:B------:R-:W-:Y:S01]  /*15020*/  VIADD R10, R68, 0x2f ;  /* 0x0000002f440a7836 */ /* 0x000fe20000000000 */
[C---:B------:R-:W-:Y:S01]  /*15030*/  LEA.HI.X.SX32 R7, R9.reuse, R69, 0x1, P6 ;  /* 0x0000004509077211 */ /* 0x040fe200030f0eff */
[----:B------:R-:W-:Y:S01]  /*15040*/  VIADD R9, R9, UR9 ;  /* 0x0000000909097c36 */ /* 0x000fe20008000000 */
[----:B--2---:R-:W-:Y:S01]  /*15050*/  SHF.R.S32.HI R11, RZ, 0x8, R8 ;  /* 0x00000008ff0b7819 */ /* 0x004fe20000011408 */
[----:B------:R0:W-:Y:S01]  /*15060*/  @P4 STG.E.U8 desc[UR14][R4.64], R49 ;  /* 0x0000003104004986 */ /* 0x0001e2000c10110e */
[----:B------:R-:W-:Y:S01]  /*15070*/  PRMT R12, R51, 0x9910, RZ ;  /* 0x00009910330c7816 */ /* 0x000fe200000000ff */
[C---:B------:R-:W-:Y:S01]  /*15080*/  VIADD R8, R9.reuse, UR9 ;  /* 0x0000000909087c36 */ /* 0x040fe20008000000 */
[----:B------:R-:W-:Y:S01]  /*15090*/  ISETP.LT.AND P1, PT, R10, UR23, !P0 ;  /* 0x000000170a007c0c */ /* 0x000fe2000c721270 */
[----:B------:R2:W-:Y:S01]  /*150a0*/  @P3 STG.E.U8 desc[UR14][R6.64], R11 ;  /* 0x0000000b06003986 */ /* 0x0005e2000c10110e */
[----:B------:R-:W-:Y:S01]  /*150b0*/  IADD3 R2, P3, PT, R9, R0, RZ ;  /* 0x0000000009027210 */ /* 0x000fe20007f7e0ff */
[----:B------:R-:W-:Y:S01]  /*150c0*/  VIADD R10, R68, 0x30 ;  /* 0x00000030440a7836 */ /* 0x000fe20000000000 */
[----:B------:R-:W-:-:S02]  /*150d0*/  SHF.R.S32.HI R17, RZ, 0x8, R17 ;  /* 0x00000008ff117819 */ /* 0x000fc40000011411 */
        /* <DEDUP_REMOVED lines=9> */
[----:B--2---:R-:W-:-:S02]  /*15170*/  SHF.R.S32.HI R11, RZ, 0x8, R9 ;  /* 0x00000008ff0b7819 */ /* 0x004fc40000011409 */
[----:B------:R-:W-:Y:S01]  /*15180*/  ISETP.LT.AND P4, PT, R10, UR23, !P0 ;  /* 0x000000170a007c0c */ /* 0x000fe2000c781270 */
[C---:B------:R-:W-:Y:S01]  /*15190*/  VIADD R9, R8.reuse, UR9 ;  /* 0x0000000908097c36 */ /* 0x040fe20008000000 */
[----:B------:R-:W-:Y:S01]  /*151a0*/  SHF.R.S32.HI R19, RZ, 0x8, R19 ;  /* 0x00000008ff137819 */ /* 0x000fe20000011413 */
        /* <DEDUP_REMOVED lines=16> */
[----:B------:R-:W-:Y:S01]  /*152b0*/  IADD3 R4, P4, PT, R9, R0, RZ ;  /* 0x0000000009047210 */ /* 0x000fe20007f9e0ff */
[----:B------:R-:W-:-:S03]  /*152c0*/  VIADD R10, R68, 0x34 ;  /* 0x00000034440a7836 */ /* 0x000fc60000000000 */
[-C--:B------:R-:W-:Y:S01]  /*152d0*/  LEA.HI.X.SX32 R5, R9, R69.reuse, 0x1, P4 ;  /* 0x0000004509057211 */ /* 0x080fe200020f0eff */
[----:B------:R-:W-:Y:S01]  /*152e0*/  IMAD.MOV.U32 R9, RZ, RZ, R12 ;  /* 0x000000ffff097224 */ /* 0x000fe200078e000c */
[-C--:B0-----:R-:W-:Y:S02]  /*152f0*/  IADD3 R6, P6, PT, R8, R0.reuse, RZ ;  /* 0x0000000008067210 */ /* 0x081fe40007fde0ff */
[----:B------:R-:W-:Y:S01]  /*15300*/  ISETP.LT.AND P1, PT, R10, UR23, !P0 ;  /* 0x000000170a007c0c */ /* 0x000fe2000c721270 */
[----:B------:R-:W-:Y:S01]  /*15310*/  VIADD R10, R68, 0x35 ;  /* 0x00000035440a7836 */ /* 0x000fe20000000000 */
[C---:B------:R-:W-:Y:S01]  /*15320*/  LEA.HI.X.SX32 R7, R8.reuse, R69, 0x1, P6 ;  /* 0x0000004508077211 */ /* 0x040fe200030f0eff */
[----:B------:R-:W-:Y:S01]  /*15330*/  VIADD R8, R8, UR9 ;  /* 0x0000000908087c36 */ /* 0x000fe20008000000 */
[----:B--2---:R-:W-:Y:S01]  /*15340*/  SHF.R.S32.HI R11, RZ, 0x8, R9 ;  /* 0x00000008ff0b7819 */ /* 0x004fe20000011409 */
[----:B------:R0:W-:Y:S01]  /*15350*/  @P3 STG.E.U8 desc[UR14][R4.64], R55 ;  /* 0x0000003704003986 */ /* 0x0001e2000c10110e */
[----:B------:R-:W-:Y:S01]  /*15360*/  PRMT R12, R57, 0x9910, RZ ;  /* 0x00009910390c7816 */ /* 0x000fe200000000ff */
[----:B------:R-:W-:Y:S01]  /*15370*/  VIADD R9, R8, UR9 ;  /* 0x0000000908097c36 */ /* 0x000fe20008000000 */
[----:B------:R-:W-:Y:S01]  /*15380*/  ISETP.LT.AND P5, PT, R10, UR23, !P0 ;  /* 0x000000170a007c0c */ /* 0x000fe2000c7a1270 */
[----:B------:R2:W-:Y:S01]  /*15390*/  @P2 STG.E.U8 desc[UR14][R6.64], R11 ;  /* 0x0000000b06002986 */ /* 0x0005e2000c10110e */
[----:B------:R-:W-:Y:S01]  /*153a0*/  IADD3 R2, P2, PT, R8, R0, RZ ;  /* 0x0000000008027210 */ /* 0x000fe20007f5e0ff */
[----:B------:R-:W-:-:S03]  /*153b0*/  VIADD R10, R68, 0x36 ;  /* 0x00000036440a7836 */ /* 0x000fc60000000000 */
        /* <DEDUP_REMOVED lines=9> */
[----:B--2---:R-:W-:-:S02]  /*15450*/  SHF.R.S32.HI R11, RZ, 0x8, R8 ;  /* 0x00000008ff0b7819 */ /* 0x004fc40000011408 */
[----:B------:R-:W-:Y:S01]  /*15460*/  ISETP.LT.AND P3, PT, R10, UR23, !P0 ;  /* 0x000000170a007c0c */ /* 0x000fe2000c761270 */
[C---:B------:R-:W-:Y:S02]  /*15470*/  VIADD R8, R9.reuse, UR9 ;  /* 0x0000000909087c36 */ /* 0x040fe40008000000 */
[----:B------:R2:W-:Y:S01]  /*15480*/  @P5 STG.E.U8 desc[UR14][R4.64], R11 ;  /* 0x0000000b04005986 */ /* 0x0005e2000c10110e */
[CC--:B------:R-:W-:Y:S01]  /*15490*/  IADD3 R6, P5, PT, R9.reuse, R0.reuse, RZ ;  /* 0x0000000009067210 */ /* 0x0c0fe20007fbe0ff */
[----:B------:R-:W-:Y:S01]  /*154a0*/  VIADD R10, R68, 0x38 ;  /* 0x00000038440a7836 */ /* 0x000fe20000000000 */
[CC--:B0-----:R-:W-:Y:S02]  /*154b0*/  IADD3 R2, P6, PT, R8.reuse, R0.reuse, RZ ;  /* 0x0000000008027210 */ /* 0x0c1fe40007fde0ff */
[-C--:B------:R-:W-:Y:S01]  /*154c0*/  LEA.HI.X.SX32 R7, R9, R69.reuse, 0x1, P5 ;  /* 0x0000004509077211 */ /* 0x080fe200028f0eff */
[----:B------:R-:W-:Y:S01]  /*154d0*/  IMAD.MOV.U32 R9, RZ, RZ, R12 ;  /* 0x000000ffff097224 */ /* 0x000fe200078e000c */
[CC--:B------:R-:W-:Y:S01]  /*154e0*/  LEA.HI.X.SX32 R3, R8.reuse, R69.reuse, 0x1, P6 ;  /* 0x0000004508037211 */ /* 0x0c0fe200030f0eff */
[----:B------:R-:W-:Y:S01]  /*154f0*/  VIADD R8, R8, UR9 ;  /* 0x0000000908087c36 */ /* 0x000fe20008000000 */
[----:B------:R-:W-:Y:S01]  /*15500*/  ISETP.LT.AND P2, PT, R10, UR23, !P0 ;  /* 0x000000170a007c0c */ /* 0x000fe2000c741270 */
[C---:B------:R-:W-:Y:S01]  /*15510*/  VIADD R10, R68.reuse, 0x39 ;  /* 0x00000039440a7836 */ /* 0x040fe20000000000 */
[----:B------:R0:W-:Y:S01]  /*15520*/  @P4 STG.E.U8 desc[UR14][R6.64], R59 ;  /* 0x0000003b06004986 */ /* 0x0001e2000c10110e */
[----:B--2---:R-:W-:Y:S01]  /*15530*/  SHF.R.S32.HI R11, RZ, 0x8, R9 ;  /* 0x00000008ff0b7819 */ /* 0x004fe20000011409 */
[----:B------:R-:W-:Y:S01]  /*15540*/  VIADD R5, R68, 0x3c ;  /* 0x0000003c44057836 */ /* 0x000fe20000000000 */
[CC--:B------:R-:W-:Y:S01]  /*15550*/  IADD3 R4, P6, PT, R8.reuse, R0.reuse, RZ ;  /* 0x0000000008047210 */ /* 0x0c0fe20007fde0ff */
[----:B------:R-:W-:Y:S01]  /*15560*/  VIADD R9, R8, UR9 ;  /* 0x0000000908097c36 */ /* 0x000fe20008000000 */
[----:B------:R-:W-:Y:S01]  /*15570*/  ISETP.LT.AND P1, PT, R10, UR23, !P0 ;  /* 0x000000170a007c0c */ /* 0x000fe2000c721270 */
[----:B------:R2:W-:Y:S01]  /*15580*/  @P3 STG.E.U8 desc[UR14][R2.64], R11 ;  /* 0x0000000b02003986 */ /* 0x0005e2000c10110e */
[----:B------:R-:W-:Y:S01]  /*15590*/  ISETP.LT.AND P3, PT, R5, UR23, !P0 ;  /* 0x0000001705007c0c */ /* 0x000fe2000c761270 */
[----:B------:R-:W-:Y:S01]  /*155a0*/  VIADD R10, R68, 0x3a ;  /* 0x0000003a440a7836 */ /* 0x000fe20000000000 */
[----:B------:R-:W-:Y:S01]  /*155b0*/  LEA.HI.X.SX32 R5, R8, R69, 0x1, P6 ;  /* 0x0000004508057211 */ /* 0x000fe200030f0eff */
[----:B------:R-:W-:Y:S01]  /*155c0*/  VIADD R8, R68, 0x3d ;  /* 0x0000003d44087836 */ /* 0x000fe20000000000 */
[----:B0-----:R-:W-:-:S02]  /*155d0*/  IADD3 R6, P6, PT, R9, R0, RZ ;  /* 0x0000000009067210 */ /* 0x001fc40007fde0ff */
[----:B------:R-:W-:Y:S01]  /*155e0*/  ISETP.LT.AND P5, PT, R10, UR23, !P0 ;  /* 0x000000170a007c0c */ /* 0x000fe2000c7a1270 */
[----:B------:R-:W-:Y:S01]  /*155f0*/  VIADD R10, R68, 0x3b ;  /* 0x0000003b440a7836 */ /* 0x000fe20000000000 */
[CC--:B------:R-:W-:Y:S01]  /*15600*/  LEA.HI.X.SX32 R7, R9.reuse, R69.reuse, 0x1, P6 ;  /* 0x0000004509077211 */ /* 0x0c0fe200030f0eff */
[----:B------:R-:W-:Y:S01]  /*15610*/  @P2 STG.E.U8 desc[UR14][R4.64], R61 ;  /* 0x0000003d04002986 */ /* 0x000fe2000c10110e */
[----:B--2---:R-:W-:Y:S01]  /*15620*/  VIADD R3, R9, UR9 ;  /* 0x0000000909037c36 */ /* 0x004fe20008000000 */
[----:B------:R-:W-:Y:S01]  /*15630*/  ISETP.LT.AND P2, PT, R8, UR23, !P0 ;  /* 0x0000001708007c0c */ /* 0x000fe2000c741270 */
[----:B------:R-:W-:Y:S01]  /*15640*/  VIADD R68, R68, 0x3f ;  /* 0x0000003f44447836 */ /* 0x000fe20000000000 */
[----:B------:R-:W-:Y:S01]  /*15650*/  ISETP.LT.AND P4, PT, R10, UR23, !P0 ;  /* 0x000000170a007c0c */ /* 0x000fe2000c781270 */
[C---:B------:R-:W-:Y:S01]  /*15660*/  VIADD R9, R3.reuse, UR9 ;  /* 0x0000000903097c36 */ /* 0x040fe20008000000 */
[----:B------:R-:W-:Y:S01]  /*15670*/  IADD3 R2, P6, PT, R3, R0, RZ ;  /* 0x0000000003027210 */ /* 0x000fe20007fde0ff */
[----:B------:R0:W-:Y:S02]  /*15680*/  @P1 STG.E.U8 desc[UR14][R6.64], R13 ;  /* 0x0000000d06001986 */ /* 0x0001e4000c10110e */
[----:B------:R-:W-:Y:S01]  /*15690*/  VIADD R11, R9, UR9 ;  /* 0x00000009090b7c36 */ /* 0x000fe20008000000 */
[----:B------:R-:W-:-:S02]  /*156a0*/  LEA.HI.X.SX32 R3, R3, R69, 0x1, P6 ;  /* 0x0000004503037211 */ /* 0x000fc400030f0eff */
[-C--:B------:R-:W-:Y:S01]  /*156b0*/  IADD3 R8, P1, PT, R9, R0.reuse, RZ ;  /* 0x0000000009087210 */ /* 0x080fe20007f3e0ff */
[C---:B------:R-:W-:Y:S01]  /*156c0*/  VIADD R12, R11.reuse, UR9 ;  /* 0x000000090b0c7c36 */ /* 0x040fe20008000000 */
[-C--:B------:R-:W-:Y:S01]  /*156d0*/  IADD3 R10, P6, PT, R11, R0.reuse, RZ ;  /* 0x000000000b0a7210 */ /* 0x080fe20007fde0ff */
[----:B------:R2:W-:Y:S01]  /*156e0*/  @P5 STG.E.U8 desc[UR14][R2.64], R63 ;  /* 0x0000003f02005986 */ /* 0x0005e2000c10110e */
[-C--:B------:R-:W-:Y:S02]  /*156f0*/  LEA.HI.X.SX32 R9, R9, R69.reuse, 0x1, P1 ;  /* 0x0000004509097211 */ /* 0x080fe400008f0eff */
[-C--:B------:R-:W-:Y:S01]  /*15700*/  LEA.HI.X.SX32 R11, R11, R69.reuse, 0x1, P6 ;  /* 0x000000450b0b7211 */ /* 0x080fe200030f0eff */
[C---:B0-----:R-:W-:Y:S01]  /*15710*/  VIADD R7, R12.reuse, UR9 ;  /* 0x000000090c077c36 */ /* 0x041fe20008000000 */
[-C--:B------:R-:W-:Y:S01]  /*15720*/  IADD3 R4, P6, PT, R12, R0.reuse, RZ ;  /* 0x000000000c047210 */ /* 0x080fe20007fde0ff */
[----:B------:R2:W-:Y:S01]  /*15730*/  @P4 STG.E.U8 desc[UR14][R8.64], R15 ;  /* 0x0000000f08004986 */ /* 0x0005e2000c10110e */
[----:B------:R-:W-:Y:S01]  /*15740*/  ISETP.LT.AND P1, PT, R14, UR23, !P0 ;  /* 0x000000170e007c0c */ /* 0x000fe2000c721270 */
[C---:B------:R-:W-:Y:S01]  /*15750*/  VIADD R13, R7.reuse, UR9 ;  /* 0x00000009070d7c36 */ /* 0x040fe20008000000 */
[----:B------:R-:W-:Y:S01]  /*15760*/  LEA.HI.X.SX32 R5, R12, R69, 0x1, P6 ;  /* 0x000000450c057211 */ /* 0x000fe200030f0eff */
[----:B------:R2:W-:Y:S01]  /*15770*/  @P3 STG.E.U8 desc[UR14][R10.64], R65 ;  /* 0x000000410a003986 */ /* 0x0005e2000c10110e */
[----:B------:R-:W-:-:S02]  /*15780*/  IADD3 R6, P6, PT, R7, R0, RZ ;  /* 0x0000000007067210 */ /* 0x000fc40007fde0ff */
[----:B------:R-:W-:Y:S01]  /*15790*/  ISETP.LT.AND P0, PT, R68, UR23, !P0 ;  /* 0x0000001744007c0c */ /* 0x000fe2000c701270 */
[----:B------:R2:W-:Y:S01]  /*157a0*/  @P2 STG.E.U8 desc[UR14][R4.64], R17 ;  /* 0x0000001104002986 */ /* 0x0005e2000c10110e */
[----:B------:R-:W-:Y:S02]  /*157b0*/  LEA.HI.X.SX32 R7, R7, R69, 0x1, P6 ;  /* 0x0000004507077211 */ /* 0x000fe400030f0eff */
[----:B------:R-:W-:-:S03]  /*157c0*/  IADD3 R12, P6, PT, R13, R0, RZ ;  /* 0x000000000d0c7210 */ /* 0x000fc60007fde0ff */
[----:B------:R2:W-:Y:S01]  /*157d0*/  @P1 STG.E.U8 desc[UR14][R6.64], R67 ;  /* 0x0000004306001986 */ /* 0x0005e2000c10110e */
[----:B------:R-:W-:-:S05]  /*157e0*/  LEA.HI.X.SX32 R13, R13, R69, 0x1, P6 ;  /* 0x000000450d0d7211 */ /* 0x000fca00030f0eff */
[----:B------:R2:W-:Y:S01]  /*157f0*/  @P0 STG.E.U8 desc[UR14][R12.64], R19 ;  /* 0x000000130c000986 */ /* 0x0005e2000c10110e */
[----:B-1----:R-:W-:Y:S06]  /*15800*/  BAR.SYNC.DEFER_BLOCKING 0x0 ;  /* 0x0000000000007b1d */ /* 0x002fec0000010000 */
[----:B------:R-:W-:Y:S05]  /*15810*/  BRA.U UP0, `(.L_x_19) ;  /* 0x0000000100a07547 */ /* 0x000fea000b800000 */
[----:B------:R-:W0:Y:S01]  /*15820*/  S2UR UR5, SR_CgaCtaId ;  /* 0x00000000000579c3 */ /* 0x000e220000008800 */
[----:B------:R-:W-:Y:S01]  /*15830*/  NOP ;  /* 0x0000000000007918 */ /* 0x000fe20000000000 */
[----:B------:R-:W-:Y:S01]  /*15840*/  UMOV UR4, 0x50 ;  /* 0x0000005000047882 */ /* 0x000fe20000000000 */
[----:B------:R-:W-:Y:S02]  /*15850*/  IMAD.U32 R0, RZ, RZ, UR16 ;  /* 0x00000010ff007e24 */ /* 0x000fe4000f8e00ff */
[----:B--2---:R-:W-:Y:S02]  /*15860*/  IMAD.MOV.U32 R3, RZ, RZ, 0x3 ;  /* 0x00000003ff037424 */ /* 0x004fe400078e00ff */
[----:B------:R-:W-:Y:S01]  /*15870*/  IMAD.MOV.U32 R7, RZ, RZ, 0x1 ;  /* 0x00000001ff077424 */ /* 0x000fe200078e00ff */
[----:B------:R-:W-:-:S04]  /*15880*/  LOP3.LUT R0, R0, 0xffff, RZ, 0xc0, !PT ;  /* 0x0000ffff00007812 */ /* 0x000fc800078ec0ff */
[----:B------:R-:W-:-:S05]  /*15890*/  SHF.R.U32.HI R0, RZ, 0x5, R0 ;  /* 0x00000005ff007819 */ /* 0x000fca0000011600 */
[----:B------:R-:W-:Y:S01]  /*158a0*/  VIADD R2, R0, 0x10 ;  /* 0x0000001000027836 */ /* 0x000fe20000000000 */
[----:B------:R-:W-:Y:S01]  /*158b0*/  SHF.L.U32 R0, R3, R0, RZ ;  /* 0x0000000003007219 */ /* 0x000fe200000006ff */
[----:B0-----:R-:W-:-:S03]  /*158c0*/  ULEA UR6, UR5, UR4, 0x18 ;  /* 0x0000000405067291 */ /* 0x001fc6000f8ec0ff */
[----:B------:R-:W-:-:S04]  /*158d0*/  SHF.L.U32 R3, R7, R2, RZ ;  /* 0x0000000207037219 */ /* 0x000fc800000006ff */
[----:B------:R-:W-:Y:S02]  /*158e0*/  LOP3.LUT R0, R3, R0, RZ, 0xfc, !PT ;  /* 0x0000000003007212 */ /* 0x000fe400078efcff */
[----:B------:R-:W0:Y:S02]  /*158f0*/  LDS R5, [UR6] ;  /* 0x00000006ff057984 */ /* 0x000e240008000800 */
[C---:B------:R-:W-:Y:S02]  /*15900*/  LOP3.LUT R2, R0.reuse, 0xffff, RZ, 0xc0, !PT ;  /* 0x0000ffff00027812 */ /* 0x040fe400078ec0ff */
[----:B0-----:R-:W-:-:S04]  /*15910*/  LOP3.LUT R3, R0, 0xffff, R5, 0x80, !PT ;  /* 0x0000ffff00037812 */ /* 0x001fc800078e8005 */
[----:B------:R-:W-:-:S13]  /*15920*/  ISETP.NE.AND P0, PT, R3, R2, PT ;  /* 0x000000020300720c */ /* 0x000fda0003f05270 */
[----:B------:R-:W-:Y:S05]  /*15930*/  @P0 BRA `(.L_x_20) ;  /* 0x0000000000500947 */ /* 0x000fea0003800000 */
[----:B------:R-:W-:Y:S02]  /*15940*/  SHF.R.U32.HI R5, RZ, 0x10, R5 ;  /* 0x00000010ff057819 */ /* 0x000fe40000011605 */
[----:B------:R-:W-:-:S04]  /*15950*/  SHF.R.U32.HI R2, RZ, 0x10, R0 ;  /* 0x00000010ff027819 */ /* 0x000fc80000011600 */
[----:B------:R-:W-:-:S04]  /*15960*/  LOP3.LUT R5, R5, R2, RZ, 0xc0, !PT ;  /* 0x0000000205057212 */ /* 0x000fc800078ec0ff */
[----:B------:R-:W-:-:S13]  /*15970*/  ISETP.NE.AND P0, PT, R5, R2, PT ;  /* 0x000000020500720c */ /* 0x000fda0003f05270 */
[----:B------:R-:W-:Y:S05]  /*15980*/  @P0 BRA `(.L_x_21) ;  /* 0x0000000000300947 */ /* 0x000fea0003800000 */
[----:B------:R-:W-:Y:S01]  /*15990*/  R2UR UR4, R0 ;  /* 0x00000000000472ca */ /* 0x000fe200000e0000 */
[----:B------:R-:W-:Y:S01]  /*159a0*/  VOTEU.ANY UR5, UPT, PT ;  /* 0x0000000000057886 */ /* 0x000fe200038e0100 */
[----:B------:R-:W0:Y:S01]  /*159b0*/  S2R R0, SR_LANEID ;  /* 0x0000000000007919 */ /* 0x000e220000000000 */
[----:B------:R-:W-:-:S10]  /*159c0*/  UFLO.U32 UR5, UR5 ;  /* 0x00000005000572bd */ /* 0x000fd400080e0000 */
[----:B------:R-:W-:-:S06]  /*159d0*/  ULOP3.LUT UR4, URZ, UR4, URZ, 0x33, !UPT ;  /* 0x00000004ff047292 */ /* 0x000fcc000f8e33ff */
[----:B------:R-:W-:-:S04]  /*159e0*/  IMAD.U32 R2, RZ, RZ, UR4 ;  /* 0x00000004ff027e24 */ /* 0x000fc8000f8e00ff */
[----:B------:R-:W1:Y:S02]  /*159f0*/  REDUX UR7, R2 ;  /* 0x00000000020773c4 */ /* 0x000e640000000000 */
[----:B------:R3:W-:Y:S01]  /*15a00*/  UTCATOMSWS.AND URZ, UR4 ;  /* 0x0000000400ff79e3 */ /* 0x0007e20008000000 */
[----:B0-----:R-:W-:Y:S01]  /*15a10*/  ISETP.EQ.U32.AND P0, PT, R0, UR5, PT ;  /* 0x0000000500007c0c */ /* 0x001fe2000bf02070 */
[----:B-1----:R-:W-:-:S12]  /*15a20*/  IMAD.U32 R0, RZ, RZ, UR7 ;  /* 0x00000007ff007e24 */ /* 0x002fd8000f8e00ff */
[----:B------:R3:W-:Y:S01]  /*15a30*/  @P0 ATOMS.AND RZ, [UR6], R0 ;  /* 0x00000000ffff098c */ /* 0x0007e2000a800006 */
[----:B------:R-:W-:Y:S05]  /*15a40*/  BRA `(.L_x_19) ;  /* 0x0000000000147947 */ /* 0x000fea0003800000 */
.L_x_21:
[----:B------:R-:W-:-:S07]  /*15a50*/  MOV R2, 0x15a70 ;  /* 0x00015a7000027802 */ /* 0x000fce0000000f00 */
[----:B------:R-:W-:Y:S05]  /*15a60*/  CALL.REL.NOINC `($__internal_0_$__cuda_sm10x_tcgen05_guardrail_trap_col_being_dealloced_not_returned_by_alloc) ;  /* 0x00000000005c7944 */ /* 0x000fea0003c00000 */
[----:B------:R-:W-:Y:S05]  /*15a70*/  BRA `(.L_x_19) ;  /* 0x0000000000087947 */ /* 0x000fea0003800000 */
.L_x_20:
[----:B------:R-:W-:-:S07]  /*15a80*/  MOV R2, 0x15aa0 ;  /* 0x00015aa000027802 */ /* 0x000fce0000000f00 */
[----:B------:R-:W-:Y:S05]  /*15a90*/  CALL.REL.NOINC `($__internal_2_$__cuda_sm10x_tcgen05_guardrail_trap_unallocated_columns_being_dealloced) ;  /* 0x0000000000687944 */ /* 0x000fea0003c00000 */
.L_x_19:
[----:B------:R-:W-:Y:S01]  /*15aa0*/  NOP ;  /* 0x0000000000007918 */ /* 0x000fe20000000000 */
[----:B---3--:R-:W-:Y:S05]  /*15ab0*/  EXIT ;  /* 0x000000000000794d */ /* 0x008fea0003800000 */
.L_x_7:
[----:B------:R-:W-:-:S07]  /*15ac0*/  IMAD.MOV.U32 R3, RZ, RZ, R2 ;  /* 0x000000ffff037224 */ /* 0x000fce00078e0002 */
.L_x_22:
[----:B0-----:R0:W1:Y:S02]  /*15ad0*/  SYNCS.PHASECHK.TRANS64.TRYWAIT P1, [R9+URZ], R3 ;  /* 0x00000003090075a7 */ /* 0x00106400080211ff */
[----:B-1----:R-:W-:Y:S05]  /*15ae0*/  @!P1 NANOSLEEP.SYNCS 0x989680 ;  /* 0x009896800000995d */ /* 0x002fea0003900000 */
[----:B------:R-:W1:Y:S02]  /*15af0*/  @!P1 SYNCS.PHASECHK.TRANS64 P1, [R9+URZ], R3 ;  /* 0x00000003090095a7 */ /* 0x000e6400080210ff */
[----:B-1----:R-:W-:Y:S05]  /*15b00*/  @!P1 BRA `(.L_x_22) ;  /* 0xfffffffc00f09947 */ /* 0x002fea000383ffff */
[----:B------:R-:W-:Y:S05]  /*15b10*/  BRA `(.L_x_6) ;  /* 0xfffffea800047947 */ /* 0x000fea000383ffff */
.L_x_10:
[----:B------:R-:W-:-:S07]  /*15b20*/  IMAD.MOV.U32 R3, RZ, RZ, R2 ;  /* 0x000000ffff037224 */ /* 0x000fce00078e0002 */
.L_x_23:
[----:B0-----:R0:W1:Y:S02]  /*15b30*/  SYNCS.PHASECHK.TRANS64.TRYWAIT P0, [R9+URZ], R3 ;  /* 0x00000003090075a7 */ /* 0x00106400080011ff */
[----:B-1----:R-:W-:Y:S05]  /*15b40*/  @!P0 NANOSLEEP.SYNCS 0x989680 ;  /* 0x009896800000895d */ /* 0x002fea0003900000 */
[----:B------:R-:W1:Y:S02]  /*15b50*/  @!P0 SYNCS.PHASECHK.TRANS64 P0, [R9+URZ], R3 ;  /* 0x00000003090085a7 */ /* 0x000e6400080010ff */
[----:B-1----:R-:W-:Y:S05]  /*15b60*/  @!P0 BRA `(.L_x_23) ;  /* 0xfffffffc00f08947 */ /* 0x002fea000383ffff */
[----:B------:R-:W-:Y:S05]  /*15b70*/  BRA `(.L_x_9) ;  /* 0xfffffea800687947 */ /* 0x000fea000383ffff */
.L_x_14:
[----:B------:R-:W1:Y:S02]  /*15b80*/  SYNCS.PHASECHK.TRANS64.TRYWAIT P3, [UR8], R30 ;  /* 0x0000001eff0075a7 */ /* 0x000e640008061108 */
[----:B-1----:R-:W-:Y:S05]  /*15b90*/  @!P3 BRA `(.L_x_14) ;  /* 0xfffffffc00f8b947 */ /* 0x002fea000383ffff */
[----:B------:R-:W-:Y:S05]  /*15ba0*/  BRA `(.L_x_24) ;  /* 0xffffff5800207947 */ /* 0x000fea000383ffff */
.L_x_18:
[----:B------:R-:W0:Y:S02]  /*15bb0*/  SYNCS.PHASECHK.TRANS64.TRYWAIT P0, [UR8], R0 ;  /* 0x00000000ff0075a7 */ /* 0x000e240008001108 */
[----:B0-----:R-:W-:Y:S05]  /*15bc0*/  @!P0 BRA `(.L_x_18) ;  /* 0xfffffffc00f88947 */ /* 0x001fea000383ffff */
[----:B------:R-:W-:Y:S05]  /*15bd0*/  BRA `(.L_x_17) ;  /* 0xffffffd800ec7947 */ /* 0x000fea000383ffff */
        .weak           $__internal_0_$__cuda_sm10x_tcgen05_guardrail_trap_col_being_dealloced_not_returned_by_alloc
        .type           $__internal_0_$__cuda_sm10x_tcgen05_guardrail_trap_col_being_dealloced_not_returned_by_alloc,@function
        .size           $__internal_0_$__cuda_sm10x_tcgen05_guardrail_trap_col_being_dealloced_not_returned_by_alloc,($__internal_1_$__cuda_sm10x_tcgen05_guardrail_trap_phase_invalid_during_alloc - $__internal_0_$__cuda_sm10x_tcgen05_guardrail_trap_col_being_dealloced_not_returned_by_alloc)
$__internal_0_$__cuda_sm10x_tcgen05_guardrail_trap_col_being_dealloced_not_returned_by_alloc:
[----:B------:R-:W-:Y:S05]  /*15be0*/  BPT.TRAP 0x1 ;  /* 0x000000040000795c */ /* 0x000fea0000300000 */
[----:B------:R-:W-:-:S04]  /*15bf0*/  IMAD.MOV.U32 R3, RZ, RZ, 0x0 ;  /* 0x00000000ff037424 */ /* 0x000fc800078e00ff */
[----:B------:R-:W-:Y:S05]  /*15c00*/  RET.REL.NODEC R2 `(matmul_kernel) ;  /* 0xfffffea002fc7950 */ /* 0x000fea0003c3ffff */
        .weak           $__internal_1_$__cuda_sm10x_tcgen05_guardrail_trap_phase_invalid_during_alloc
        .type           $__internal_1_$__cuda_sm10x_tcgen05_guardrail_trap_phase_invalid_during_alloc,@function
        .size           $__internal_1_$__cuda_sm10x_tcgen05_guardrail_trap_phase_invalid_during_alloc,($__internal_2_$__cuda_sm10x_tcgen05_guardrail_trap_unallocated_columns_being_dealloced - $__internal_1_$__cuda_sm10x_tcgen05_guardrail_trap_phase_invalid_during_alloc)
$__internal_1_$__cuda_sm10x_tcgen05_guardrail_trap_phase_invalid_during_alloc:
[----:B------:R-:W-:Y:S05]  /*15c10*/  BPT.TRAP 0x1 ;  /* 0x000000040000795c */ /* 0x000fea0000300000 */
[----:B------:R-:W-:-:S04]  /*15c20*/  IMAD.MOV.U32 R3, RZ, RZ, 0x0 ;  /* 0x00000000ff037424 */ /* 0x000fc800078e00ff */
[----:B------:R-:W-:Y:S05]  /*15c30*/  RET.REL.NODEC R2 `(matmul_kernel) ;  /* 0xfffffea002f07950 */ /* 0x000fea0003c3ffff */
        .weak           $__internal_2_$__cuda_sm10x_tcgen05_guardrail_trap_unallocated_columns_being_dealloced
        .type           $__internal_2_$__cuda_sm10x_tcgen05_guardrail_trap_unallocated_columns_being_dealloced,@function
        .size           $__internal_2_$__cuda_sm10x_tcgen05_guardrail_trap_unallocated_columns_being_dealloced,(.L_x_28 - $__internal_2_$__cuda_sm10x_tcgen05_guardrail_trap_unallocated_columns_being_dealloced)
$__internal_2_$__cuda_sm10x_tcgen05_guardrail_trap_unallocated_columns_being_dealloced:
[----:B------:R-:W-:Y:S05]  /*15c40*/  BPT.TRAP 0x1 ;  /* 0x000000040000795c */ /* 0x000fea0000300000 */
[----:B------:R-:W-:-:S04]  /*15c50*/  IMAD.MOV.U32 R3, RZ, RZ, 0x0 ;  /* 0x00000000ff037424 */ /* 0x000fc800078e00ff */
[----:B------:R-:W-:Y:S05]  /*15c60*/  RET.REL.NODEC R2 `(matmul_kernel) ;  /* 0xfffffea002e47950 */ /* 0x000fea0003c3ffff */
.L_x_25:
[----:B------:R-:W-:-:S00]  /*15c70*/  BRA `(.L_x_25) ;  /* 0xfffffffc00fc7947 */ /* 0x000fc0000383ffff */
[----:B------:R-:W-:-:S00]  /*15c80*/  NOP ;  /* 0x0000000000007918 */ /* 0x000fc00000000000 */
[----:B------:R-:W-:-:S00]  /*15c90*/  NOP ;  /* 0x0000000000007918 */ /* 0x000fc00000000000 */
[----:B------:R-:W-:-:S00]  /*15ca0*/  NOP ;  /* 0x0000000000007918 */ /* 0x000fc00000000000 */
[----:B------:R-:W-:-:S00]  /*15cb0*/  NOP ;  /* 0x0000000000007918 */ /* 0x000fc00000000000 */
[----:B------:R-:W-:-:S00]  /*15cc0*/  NOP ;  /* 0x0000000000007918 */ /* 0x000fc00000000000 */
[----:B------:R-:W-:-:S00]  /*15cd0*/  NOP ;  /* 0x0000000000007918 */ /* 0x000fc00000000000 */
[----:B------:R-:W-:-:S00]  /*15ce0*/  NOP ;  /* 0x0000000000007918 */ /* 0x000fc00000000000 */
[----:B------:R-:W-:-:S00]  /*15cf0*/  NOP ;  /* 0x0000000000007918 */ /* 0x000fc00000000000 */
.L_x_28:


//--------------------- .nv.shared.matmul_kernel  --------------------------
	.section	.nv.shared.matmul_kernel,"aw",@nobits
	.sectionflags	@""
	.align	16
	.zero		1024


//--------------------- .nv.shared.reserved.0     --------------------------
	.section	.nv.shared.reserved.0,"aw",@nobits
	.align	8
	.weak		__nv_reservedSMEM_offset_0_alias
	.size		__nv_reservedSMEM_offset_0_alias, 0, 64
	.other		__nv_reservedSMEM_offset_0_alias,@"STO_CUDA_RESERVED_SHARED STV_DEFAULT"
__nv_reservedSMEM_offset_0_alias:
	.zero		0
.nv.shared.reserved.0:
	.zero		64
	.weak		__nv_reservedSMEM_allocation_phase
	.type		__nv_reservedSMEM_allocation_phase,@object
	.size		__nv_reservedSMEM_allocation_phase,(.L_0 - __nv_reservedSMEM_allocation_phase)
__nv_reservedSMEM_allocation_phase:
	.zero		1
.L_0:
	.zero		7
	.weak		__nv_reservedSMEM_devtool_atexit_pc
	.type		__nv_reservedSMEM_devtool_atexit_pc,@object
	.size		__nv_reservedSMEM_devtool_atexit_pc,(__nv_reservedSMEM_allocation_mask - __nv_reservedSMEM_devtool_atexit_pc)
__nv_reservedSMEM_devtool_atexit_pc:
	.zero		8
	.weak		__nv_reservedSMEM_allocation_mask
	.type		__nv_reservedSMEM_allocation_mask,@object
	.size		__nv_reservedSMEM_allocation_mask,(.L_2 - __nv_reservedSMEM_allocation_mask)
__nv_reservedSMEM_allocation_mask:
	.zero		4
.L_2:
	.zero		4
	.weak		__nv_reservedSMEM_tmem_allocation_pipeline_mbarrier
	.type		__nv_reservedSMEM_tmem_allocation_pipeline_mbarrier,@object
	.size		__nv_reservedSMEM_tmem_allocation_pipeline_mbarrier,(__nv_reservedSMEM_tmem_allocation_pipeline_mbarrier_parity - __nv_reservedSMEM_tmem_allocation_pipeline_mbarrier)
__nv_reservedSMEM_tmem_allocation_pipeline_mbarrier:
	.zero		8
	.weak		__nv_reservedSMEM_tmem_allocation_pipeline_mbarrier_parity
	.type		__nv_reservedSMEM_tmem_allocation_pipeline_mbarrier_parity,@object
	.size		__nv_reservedSMEM_tmem_allocation_pipeline_mbarrier_parity,(.L_4 - __nv_reservedSMEM_tmem_allocation_pipeline_mbarrier_parity)
__nv_reservedSMEM_tmem_allocation_pipeline_mbarrier_parity:
	.zero		4
.L_4:


//--------------------- .nv.constant0.matmul_kernel --------------------------
	.section	.nv.constant0.matmul_kernel,"a",@progbits
	.sectionflags	@""
	.align	4
.nv.constant0.matmul_kernel:
	.zero		976


//--------------------- SYMBOLS --------------------------

	.type		.nv.reservedSmem.offset0,@object
	.size		.nv.reservedSmem.offset0,0x4
	.type		.nv.reservedSmem.cap,@object
	.size		.nv.reservedSmem.cap,0x4
